	.target	sm_80

	.elftype	@"ET_EXEC"


//--------------------- .note.nv.tkinfo           --------------------------
	.section	.note.nv.tkinfo,"",@"SHT_NOTE"
	.sectionflags	@"SHF_NOTE_NV_TKINFO"
	.tkinfo
        /*0018*/ 	.word	0x00000002
        /*0030*/ 	.string	""
        /*0030*/ 	.string	"ptxas"
        /*0030*/ 	.string	"Cuda compilation tools, release 13.0, V13.0.88"
        /*0030*/ 	.string	"Build cuda_13.0.r13.0/compiler.36424714_0"
        /*0030*/ 	.string	"-v  -suppress-debug-info  -lineinfo  -arch sm_80 "



//--------------------- .note.nv.cuinfo           --------------------------
	.section	.note.nv.cuinfo,"",@"SHT_NOTE"
	.sectionflags	@"SHF_NOTE_NV_CUINFO"
        /*0018*/ 	.short	0x0002
        /*001a*/ 	.short	0x0050
        /*001c*/ 	.short	0x0082
	.zero		2


//--------------------- .nv.info                  --------------------------
	.section	.nv.info,"",@"SHT_CUDA_INFO"
	.align	4


	//----- nvinfo : EIATTR_REGCOUNT
	.align		4
        /*0000*/ 	.byte	0x04, 0x2f
        /*0002*/ 	.short	(.L_1 - .L_0)
	.align		4
.L_0:
        /*0004*/ 	.word	index@(matmul_kernel)
        /*0008*/ 	.word	0x000000ff


	//----- nvinfo : EIATTR_FRAME_SIZE
	.align		4
.L_1:
        /*000c*/ 	.byte	0x04, 0x11
        /*000e*/ 	.short	(.L_3 - .L_2)
	.align		4
.L_2:
        /*0010*/ 	.word	index@(matmul_kernel)
        /*0014*/ 	.word	0x000043c8


	//----- nvinfo : EIATTR_MIN_STACK_SIZE
	.align		4
.L_3:
        /*0018*/ 	.byte	0x04, 0x12
        /*001a*/ 	.short	(.L_5 - .L_4)
	.align		4
.L_4:
        /*001c*/ 	.word	index@(matmul_kernel)
        /*0020*/ 	.word	0x000043c8
.L_5:


//--------------------- .nv.info.matmul_kernel    --------------------------
	.section	.nv.info.matmul_kernel,"",@"SHT_CUDA_INFO"
	.sectionflags	@""
	.align	4


	//----- nvinfo : EIATTR_CUDA_API_VERSION
	.align		4
        /*0000*/ 	.byte	0x04, 0x37
        /*0002*/ 	.short	(.L_7 - .L_6)
.L_6:
        /*0004*/ 	.word	0x00000082


	//----- nvinfo : EIATTR_SW2861232_WAR
	.align		4
.L_7:
        /*0008*/ 	.byte	0x01, 0x35
	.zero		2


	//----- nvinfo : EIATTR_PARAM_CBANK
	.align		4
        /*000c*/ 	.byte	0x04, 0x0a
        /*000e*/ 	.short	(.L_9 - .L_8)
	.align		4
.L_8:
        /*0010*/ 	.word	index@(.nv.constant0.matmul_kernel)
        /*0014*/ 	.short	0x0160
        /*0016*/ 	.short	0x0050


	//----- nvinfo : EIATTR_CBANK_PARAM_SIZE
	.align		4
.L_9:
        /*0018*/ 	.byte	0x03, 0x19
        /*001a*/ 	.short	0x0050


	//----- nvinfo : EIATTR_KPARAM_INFO
	.align		4
        /*001c*/ 	.byte	0x04, 0x17
        /*001e*/ 	.short	(.L_11 - .L_10)
.L_10:
        /*0020*/ 	.word	0x00000000
        /*0024*/ 	.short	0x000d
        /*0026*/ 	.short	0x0048
        /*0028*/ 	.byte	0x00, 0xf4, 0x21, 0x00


	//----- nvinfo : EIATTR_KPARAM_INFO
	.align		4
.L_11:
        /*002c*/ 	.byte	0x04, 0x17
        /*002e*/ 	.short	(.L_13 - .L_12)
.L_12:
        /*0030*/ 	.word	0x00000000
        /*0034*/ 	.short	0x000c
        /*0036*/ 	.short	0x0040
        /*0038*/ 	.byte	0x00, 0xf4, 0x21, 0x00


	//----- nvinfo : EIATTR_KPARAM_INFO
	.align		4
.L_13:
        /*003c*/ 	.byte	0x04, 0x17
        /*003e*/ 	.short	(.L_15 - .L_14)
.L_14:
        /*0040*/ 	.word	0x00000000
        /*0044*/ 	.short	0x000b
        /*0046*/ 	.short	0x0038
        /*0048*/ 	.byte	0x00, 0xf0, 0x11, 0x00


	//----- nvinfo : EIATTR_KPARAM_INFO
	.align		4
.L_15:
        /*004c*/ 	.byte	0x04, 0x17
        /*004e*/ 	.short	(.L_17 - .L_16)
.L_16:
        /*0050*/ 	.word	0x00000000
        /*0054*/ 	.short	0x000a
        /*0056*/ 	.short	0x0034
        /*0058*/ 	.byte	0x00, 0xf0, 0x11, 0x00


	//----- nvinfo : EIATTR_KPARAM_INFO
	.align		4
.L_17:
        /*005c*/ 	.byte	0x04, 0x17
        /*005e*/ 	.short	(.L_19 - .L_18)
.L_18:
        /*0060*/ 	.word	0x00000000
        /*0064*/ 	.short	0x0009
        /*0066*/ 	.short	0x0030
        /*0068*/ 	.byte	0x00, 0xf0, 0x11, 0x00


	//----- nvinfo : EIATTR_KPARAM_INFO
	.align		4
.L_19:
        /*006c*/ 	.byte	0x04, 0x17
        /*006e*/ 	.short	(.L_21 - .L_20)
.L_20:
        /*0070*/ 	.word	0x00000000
        /*0074*/ 	.short	0x0008
        /*0076*/ 	.short	0x002c
        /*0078*/ 	.byte	0x00, 0xf0, 0x11, 0x00


	//----- nvinfo : EIATTR_KPARAM_INFO
	.align		4
.L_21:
        /*007c*/ 	.byte	0x04, 0x17
        /*007e*/ 	.short	(.L_23 - .L_22)
.L_22:
        /*0080*/ 	.word	0x00000000
        /*0084*/ 	.short	0x0007
        /*0086*/ 	.short	0x0028
        /*0088*/ 	.byte	0x00, 0xf0, 0x11, 0x00


	//----- nvinfo : EIATTR_KPARAM_INFO
	.align		4
.L_23:
        /*008c*/ 	.byte	0x04, 0x17
        /*008e*/ 	.short	(.L_25 - .L_24)
.L_24:
        /*0090*/ 	.word	0x00000000
        /*0094*/ 	.short	0x0006
        /*0096*/ 	.short	0x0024
        /*0098*/ 	.byte	0x00, 0xf0, 0x11, 0x00


	//----- nvinfo : EIATTR_KPARAM_INFO
	.align		4
.L_25:
        /*009c*/ 	.byte	0x04, 0x17
        /*009e*/ 	.short	(.L_27 - .L_26)
.L_26:
        /*00a0*/ 	.word	0x00000000
        /*00a4*/ 	.short	0x0005
        /*00a6*/ 	.short	0x0020
        /*00a8*/ 	.byte	0x00, 0xf0, 0x11, 0x00


	//----- nvinfo : EIATTR_KPARAM_INFO
	.align		4
.L_27:
        /*00ac*/ 	.byte	0x04, 0x17
        /*00ae*/ 	.short	(.L_29 - .L_28)
.L_28:
        /*00b0*/ 	.word	0x00000000
        /*00b4*/ 	.short	0x0004
        /*00b6*/ 	.short	0x001c
        /*00b8*/ 	.byte	0x00, 0xf0, 0x11, 0x00


	//----- nvinfo : EIATTR_KPARAM_INFO
	.align		4
.L_29:
        /*00bc*/ 	.byte	0x04, 0x17
        /*00be*/ 	.short	(.L_31 - .L_30)
.L_30:
        /*00c0*/ 	.word	0x00000000
        /*00c4*/ 	.short	0x0003
        /*00c6*/ 	.short	0x0018
        /*00c8*/ 	.byte	0x00, 0xf0, 0x11, 0x00


	//----- nvinfo : EIATTR_KPARAM_INFO
	.align		4
.L_31:
        /*00cc*/ 	.byte	0x04, 0x17
        /*00ce*/ 	.short	(.L_33 - .L_32)
.L_32:
        /*00d0*/ 	.word	0x00000000
        /*00d4*/ 	.short	0x0002
        /*00d6*/ 	.short	0x0010
        /*00d8*/ 	.byte	0x00, 0xf4, 0x21, 0x00


	//----- nvinfo : EIATTR_KPARAM_INFO
	.align		4
.L_33:
        /*00dc*/ 	.byte	0x04, 0x17
        /*00de*/ 	.short	(.L_35 - .L_34)
.L_34:
        /*00e0*/ 	.word	0x00000000
        /*00e4*/ 	.short	0x0001
        /*00e6*/ 	.short	0x0008
        /*00e8*/ 	.byte	0x00, 0xf4, 0x21, 0x00


	//----- nvinfo : EIATTR_KPARAM_INFO
	.align		4
.L_35:
        /*00ec*/ 	.byte	0x04, 0x17
        /*00ee*/ 	.short	(.L_37 - .L_36)
.L_36:
        /*00f0*/ 	.word	0x00000000
        /*00f4*/ 	.short	0x0000
        /*00f6*/ 	.short	0x0000
        /*00f8*/ 	.byte	0x00, 0xf4, 0x21, 0x00


	//----- nvinfo : EIATTR_MAXREG_COUNT
	.align		4
.L_37:
        /*00fc*/ 	.byte	0x03, 0x1b
        /*00fe*/ 	.short	0x00ff


	//----- nvinfo : EIATTR_NUM_BARRIERS
	.align		4
        /*0100*/ 	.byte	0x02, 0x4c
        /*0102*/ 	.byte	0x01
	.zero		1


	//----- nvinfo : EIATTR_ANNOTATIONS
	.align		4
        /*0104*/ 	.byte	0x04, 0x55
        /*0106*/ 	.short	(.L_39 - .L_38)


	//   ....[0]....
.L_38:
        /*0108*/ 	.word	0x00000001
        /*010c*/ 	.byte	0x20, 0x07, 0x00, 0x00, 0x01, 0x00, 0x00, 0x00, 0x60, 0x07, 0x00, 0x00, 0x01, 0x00, 0x00, 0x00
        /* <DEDUP_REMOVED lines=2544> */
        /*a01c*/ 	.byte	0xe0, 0x21, 0x02, 0x00


	//----- nvinfo : EIATTR_MERCURY_ISA_VERSION
	.align		4
.L_39:
        /*a020*/ 	.byte	0x03, 0x5f
        /*a022*/ 	.short	0x0000


	//----- nvinfo : EIATTR_EXIT_INSTR_OFFSETS
	.align		4
        /*a024*/ 	.byte	0x04, 0x1c
        /*a026*/ 	.short	(.L_41 - .L_40)


	//   ....[0]....
.L_40:
        /*a028*/ 	.word	0x0009abe0


	//   ....[1]....
        /*a02c*/ 	.word	0x0009ac00


	//----- nvinfo : EIATTR_REQNTID
	.align		4
.L_41:
        /*a030*/ 	.byte	0x04, 0x10
        /*a032*/ 	.short	(.L_43 - .L_42)
.L_42:
        /*a034*/ 	.word	0x00000080
        /*a038*/ 	.word	0x00000001
        /*a03c*/ 	.word	0x00000001
.L_43:


//--------------------- .nv.callgraph             --------------------------
	.section	.nv.callgraph,"",@"SHT_CUDA_CALLGRAPH"
	.align	4
	.sectionentsize	8
	.align		4
        /*0000*/ 	.word	0x00000000
	.align		4
        /*0004*/ 	.word	0xffffffff
	.align		4
        /*0008*/ 	.word	0x00000000
	.align		4
        /*000c*/ 	.word	0xfffffffe
	.align		4
        /*0010*/ 	.word	0x00000000
	.align		4
        /*0014*/ 	.word	0xfffffffd
	.align		4
        /*0018*/ 	.word	0x00000000
	.align		4
        /*001c*/ 	.word	0xfffffffc


//--------------------- .nv.rel.action            --------------------------
	.section	.nv.rel.action,"",@"SHT_CUDA_RELOCINFO"
	.align	8
	.sectionentsize	8
        /*0000*/ 	.byte	0x73, 0x00, 0x00, 0x00, 0x00, 0x00, 0x00, 0x00, 0x00, 0x00, 0x00, 0x11, 0x25, 0x00, 0x05, 0x36


//--------------------- .nv.constant0.matmul_kernel --------------------------
	.section	.nv.constant0.matmul_kernel,"a",@progbits
	.sectionflags	@""
	.align	4
.nv.constant0.matmul_kernel:
	.zero		432


//--------------------- .text.matmul_kernel       --------------------------
	.section	.text.matmul_kernel,"ax",@progbits
	.sectioninfo	@"SHI_REGISTERS=255"
	.align	128
        .global         matmul_kernel
        .type           matmul_kernel,@function
        .size           matmul_kernel,(.L_x_4 - matmul_kernel)
        .other          matmul_kernel,@"STO_CUDA_ENTRY STV_DEFAULT"
matmul_kernel:
.text.matmul_kernel:
[----:B------:R-:W-:-:S03]  /*0000*/  IMAD.MOV.U32 R1, RZ, RZ, c[0x0][0x28] ;  /* 0x00000a00ff017624 */ /* 0x000fc600078e00ff */
[----:B------:R-:W-:Y:S01]  /*0010*/  IMAD.MOV.U32 R6, RZ, RZ, 0x1ff ;  /* 0x000001ffff067424 */ /* 0x000fe200078e00ff */
[----:B------:R-:W1:Y:S01]  /*0020*/  S2R R5, SR_CTAID.X ;  /* 0x0000000000057919 */ /* 0x000e620000002500 */
[----:B------:R-:W-:Y:S01]  /*0030*/  IADD3 R1, R1, -0x43c8, RZ ;  /* 0xffffbc3801017810 */ /* 0x000fe20007ffe0ff */
[----:B------:R-:W-:Y:S01]  /*0040*/  IMAD.MOV.U32 R124, RZ, RZ, c[0x0][0x180] ;  /* 0x00006000ff7c7624 */ /* 0x000fe200078e00ff */
[----:B------:R-:W-:Y:S01]  /*0050*/  ULDC.64 UR4, c[0x0][0x118] ;  /* 0x0000460000047ab9 */ /* 0x000fe20000000a00 */
[----:B------:R-:W-:Y:S01]  /*0060*/  IADD3 R0, R6, c[0x0][0x17c], RZ ;  /* 0x00005f0006007a10 */ /* 0x000fe20007ffe0ff */
[----:B------:R-:W2:Y:S03]  /*0070*/  S2R R20, SR_TID.X ;  /* 0x0000000000147919 */ /* 0x000ea60000002100 */
[----:B------:R-:W-:-:S04]  /*0080*/  SHF.R.S32.HI R3, RZ, 0x1f, R0 ;  /* 0x0000001fff037819 */ /* 0x000fc80000011400 */
[----:B------:R-:W-:-:S04]  /*0090*/  LEA.HI R3, R3, R0, RZ, 0x9 ;  /* 0x0000000003037211 */ /* 0x000fc800078f48ff */
[----:B------:R-:W-:-:S05]  /*00a0*/  SHF.R.S32.HI R3, RZ, 0x9, R3 ;  /* 0x00000009ff037819 */ /* 0x000fca0000011403 */
[----:B------:R-:W-:Y:S01]  /*00b0*/  IMAD.SHL.U32 R4, R3, 0x8, RZ ;  /* 0x0000000803047824 */ /* 0x000fe200078e00ff */
[----:B-1----:R-:W-:-:S04]  /*00c0*/  IABS R10, R5 ;  /* 0x00000005000a7213 */ /* 0x002fc80000000000 */
[-C--:B------:R-:W-:Y:S02]  /*00d0*/  IABS R7, R4.reuse ;  /* 0x0000000400077213 */ /* 0x080fe40000000000 */
[----:B------:R-:W-:Y:S02]  /*00e0*/  IABS R11, R4 ;  /* 0x00000004000b7213 */ /* 0x000fe40000000000 */
[----:B------:R-:W1:Y:S01]  /*00f0*/  I2F.RP R0, R7 ;  /* 0x0000000700007306 */ /* 0x000e620000209400 */
[----:B--2---:R-:W-:-:S07]  /*0100*/  LOP3.LUT R122, R20, 0x7f, RZ, 0xc0, !PT ;  /* 0x0000007f147a7812 */ /* 0x004fce00078ec0ff */
[----:B-1----:R-:W1:Y:S02]  /*0110*/  MUFU.RCP R0, R0 ;  /* 0x0000000000007308 */ /* 0x002e640000001000 */
[----:B-1----:R-:W-:Y:S01]  /*0120*/  IADD3 R2, R0, 0xffffffe, RZ ;  /* 0x0ffffffe00027810 */ /* 0x002fe20007ffe0ff */
[----:B------:R-:W-:-:S05]  /*0130*/  IMAD.MOV R0, RZ, RZ, -R11 ;  /* 0x000000ffff007224 */ /* 0x000fca00078e0a0b */
[----:B------:R1:W2:Y:S02]  /*0140*/  F2I.FTZ.U32.TRUNC.NTZ R3, R2 ;  /* 0x0000000200037305 */ /* 0x0002a4000021f000 */
[----:B-1----:R-:W-:Y:S02]  /*0150*/  IMAD.MOV.U32 R2, RZ, RZ, RZ ;  /* 0x000000ffff027224 */ /* 0x002fe400078e00ff */
[----:B--2---:R-:W-:-:S04]  /*0160*/  IMAD.MOV R8, RZ, RZ, -R3 ;  /* 0x000000ffff087224 */ /* 0x004fc800078e0a03 */
[----:B------:R-:W-:Y:S02]  /*0170*/  IMAD R9, R8, R7, RZ ;  /* 0x0000000708097224 */ /* 0x000fe400078e02ff */
[----:B------:R-:W-:Y:S02]  /*0180*/  IMAD.MOV.U32 R8, RZ, RZ, R10 ;  /* 0x000000ffff087224 */ /* 0x000fe400078e000a */
[----:B------:R-:W-:Y:S01]  /*0190*/  IMAD.HI.U32 R3, R3, R9, R2 ;  /* 0x0000000903037227 */ /* 0x000fe200078e0002 */
[----:B------:R-:W-:-:S05]  /*01a0*/  IABS R9, c[0x0][0x178] ;  /* 0x00005e0000097a13 */ /* 0x000fca0000000000 */
[----:B------:R-:W-:-:S04]  /*01b0*/  IMAD.HI.U32 R3, R3, R8, RZ ;  /* 0x0000000803037227 */ /* 0x000fc800078e00ff */
[----:B------:R-:W-:-:S05]  /*01c0*/  IMAD R0, R3, R0, R8 ;  /* 0x0000000003007224 */ /* 0x000fca00078e0208 */
[----:B------:R-:W-:-:S13]  /*01d0*/  ISETP.GT.U32.AND P1, PT, R7, R0, PT ;  /* 0x000000000700720c */ /* 0x000fda0003f24070 */
[----:B------:R-:W-:Y:S01]  /*01e0*/  @!P1 IMAD.IADD R0, R0, 0x1, -R7 ;  /* 0x0000000100009824 */ /* 0x000fe200078e0a07 */
[----:B------:R-:W-:Y:S02]  /*01f0*/  @!P1 IADD3 R3, R3, 0x1, RZ ;  /* 0x0000000103039810 */ /* 0x000fe40007ffe0ff */
[----:B------:R-:W-:Y:S02]  /*0200*/  ISETP.NE.AND P1, PT, R4, RZ, PT ;  /* 0x000000ff0400720c */ /* 0x000fe40003f25270 */
[----:B------:R-:W-:Y:S02]  /*0210*/  ISETP.GE.U32.AND P0, PT, R0, R7, PT ;  /* 0x000000070000720c */ /* 0x000fe40003f06070 */
[----:B------:R-:W-:-:S04]  /*0220*/  LOP3.LUT R0, R5, R4, RZ, 0x3c, !PT ;  /* 0x0000000405007212 */ /* 0x000fc800078e3cff */
[----:B------:R-:W-:Y:S02]  /*0230*/  ISETP.GE.AND P2, PT, R0, RZ, PT ;  /* 0x000000ff0000720c */ /* 0x000fe40003f46270 */
[----:B------:R-:W-:-:S05]  /*0240*/  IADD3 R0, R6, c[0x0][0x178], RZ ;  /* 0x00005e0006007a10 */ /* 0x000fca0007ffe0ff */
[----:B------:R-:W-:-:S05]  /*0250*/  @P0 IADD3 R3, R3, 0x1, RZ ;  /* 0x0000000103030810 */ /* 0x000fca0007ffe0ff */
[----:B------:R-:W-:Y:S01]  /*0260*/  IMAD.MOV.U32 R2, RZ, RZ, R3 ;  /* 0x000000ffff027224 */ /* 0x000fe200078e0003 */
[----:B------:R-:W-:-:S03]  /*0270*/  SHF.R.S32.HI R3, RZ, 0x1f, R0 ;  /* 0x0000001fff037819 */ /* 0x000fc60000011400 */
[----:B------:R-:W-:Y:S01]  /*0280*/  @!P2 IMAD.MOV R2, RZ, RZ, -R2 ;  /* 0x000000ffff02a224 */ /* 0x000fe200078e0a02 */
[----:B------:R-:W-:Y:S02]  /*0290*/  @!P1 LOP3.LUT R2, RZ, R4, RZ, 0x33, !PT ;  /* 0x00000004ff029212 */ /* 0x000fe400078e33ff */
[----:B------:R-:W-:-:S03]  /*02a0*/  LEA.HI R3, R3, R0, RZ, 0x9 ;  /* 0x0000000003037211 */ /* 0x000fc600078f48ff */
[----:B------:R-:W-:Y:S02]  /*02b0*/  IMAD.SHL.U32 R10, R2, 0x8, RZ ;  /* 0x00000008020a7824 */ /* 0x000fe400078e00ff */
[----:B------:R-:W-:-:S03]  /*02c0*/  IMAD.MOV R2, RZ, RZ, -R2 ;  /* 0x000000ffff027224 */ /* 0x000fc600078e0a02 */
[----:B------:R-:W-:Y:S01]  /*02d0*/  LEA.HI.SX32 R3, R3, -R10, 0x17 ;  /* 0x8000000a03037211 */ /* 0x000fe200078fbaff */
[----:B------:R-:W-:Y:S02]  /*02e0*/  IMAD R12, R4, R2, R5 ;  /* 0x00000002040c7224 */ /* 0x000fe400078e0205 */
[----:B------:R-:W-:Y:S01]  /*02f0*/  IMAD.MOV.U32 R2, RZ, RZ, RZ ;  /* 0x000000ffff027224 */ /* 0x000fe200078e00ff */
[----:B------:R-:W-:Y:S02]  /*0300*/  IMNMX R11, R3, 0x8, PT ;  /* 0x00000008030b7817 */ /* 0x000fe40003800200 */
[----:B------:R-:W-:Y:S02]  /*0310*/  IABS R7, R12 ;  /* 0x0000000c00077213 */ /* 0x000fe40000000000 */
[-C--:B------:R-:W-:Y:S02]  /*0320*/  IABS R8, R11.reuse ;  /* 0x0000000b00087213 */ /* 0x080fe40000000000 */
[----:B------:R-:W-:-:S02]  /*0330*/  IABS R4, R11 ;  /* 0x0000000b00047213 */ /* 0x000fc40000000000 */
[----:B------:R-:W1:Y:S08]  /*0340*/  I2F.RP R0, R8 ;  /* 0x0000000800007306 */ /* 0x000e700000209400 */
[----:B-1----:R-:W1:Y:S02]  /*0350*/  MUFU.RCP R0, R0 ;  /* 0x0000000000007308 */ /* 0x002e640000001000 */
[----:B-1----:R-:W-:-:S02]  /*0360*/  IADD3 R3, R0, 0xffffffe, RZ ;  /* 0x0ffffffe00037810 */ /* 0x002fc40007ffe0ff */
[----:B------:R-:W-:-:S04]  /*0370*/  IABS R0, c[0x0][0x17c] ;  /* 0x00005f0000007a13 */ /* 0x000fc80000000000 */
[----:B------:R-:W1:Y:S02]  /*0380*/  F2I.FTZ.U32.TRUNC.NTZ R3, R3 ;  /* 0x0000000300037305 */ /* 0x000e64000021f000 */
[----:B-1----:R-:W-:-:S04]  /*0390*/  IMAD.MOV R6, RZ, RZ, -R3 ;  /* 0x000000ffff067224 */ /* 0x002fc800078e0a03 */
[----:B------:R-:W-:Y:S02]  /*03a0*/  IMAD.MOV.U32 R5, RZ, RZ, R6 ;  /* 0x000000ffff057224 */ /* 0x000fe400078e0006 */
[----:B------:R-:W1:Y:S02]  /*03b0*/  I2F.RP R6, R9 ;  /* 0x0000000900067306 */ /* 0x000e640000209400 */
[----:B------:R-:W-:-:S04]  /*03c0*/  IMAD R5, R5, R8, RZ ;  /* 0x0000000805057224 */ /* 0x000fc800078e02ff */
[----:B------:R-:W-:-:S04]  /*03d0*/  IMAD.HI.U32 R2, R3, R5, R2 ;  /* 0x0000000503027227 */ /* 0x000fc800078e0002 */
[----:B------:R-:W-:Y:S02]  /*03e0*/  IMAD.MOV R3, RZ, RZ, -R4 ;  /* 0x000000ffff037224 */ /* 0x000fe400078e0a04 */
[----:B------:R-:W-:Y:S01]  /*03f0*/  IMAD.HI.U32 R2, R2, R7, RZ ;  /* 0x0000000702027227 */ /* 0x000fe200078e00ff */
[----:B------:R-:W2:Y:S03]  /*0400*/  I2F.RP R4, R0 ;  /* 0x0000000000047306 */ /* 0x000ea60000209400 */
[----:B------:R-:W-:Y:S01]  /*0410*/  IMAD R3, R2, R3, R7 ;  /* 0x0000000302037224 */ /* 0x000fe200078e0207 */
[----:B------:R-:W-:Y:S02]  /*0420*/  SHF.R.U32.HI R7, RZ, 0x5, R20 ;  /* 0x00000005ff077819 */ /* 0x000fe40000011614 */
[----:B------:R-:W-:Y:S02]  /*0430*/  LOP3.LUT R20, R20, 0x1f, RZ, 0xc0, !PT ;  /* 0x0000001f14147812 */ /* 0x000fe400078ec0ff */
[----:B------:R-:W-:Y:S01]  /*0440*/  ISETP.GT.U32.AND P1, PT, R8, R3, PT ;  /* 0x000000030800720c */ /* 0x000fe20003f24070 */
[----:B-1----:R-:W-:Y:S01]  /*0450*/  MUFU.RCP R6, R6 ;  /* 0x0000000600067308 */ /* 0x002fe20000001000 */
[----:B------:R-:W-:-:S07]  /*0460*/  SGXT.U32 R7, R7, 0x2 ;  /* 0x000000020707781a */ /* 0x000fce0000000000 */
[----:B--2---:R-:W1:Y:S04]  /*0470*/  MUFU.RCP R4, R4 ;  /* 0x0000000400047308 */ /* 0x004e680000001000 */
[----:B------:R-:W-:Y:S01]  /*0480*/  @!P1 IMAD.IADD R3, R3, 0x1, -R8 ;  /* 0x0000000103039824 */ /* 0x000fe200078e0a08 */
[----:B------:R-:W-:Y:S02]  /*0490*/  @!P1 IADD3 R2, R2, 0x1, RZ ;  /* 0x0000000102029810 */ /* 0x000fe40007ffe0ff */
[----:B------:R-:W-:Y:S02]  /*04a0*/  ISETP.NE.AND P1, PT, R11, RZ, PT ;  /* 0x000000ff0b00720c */ /* 0x000fe40003f25270 */
[----:B------:R-:W-:Y:S02]  /*04b0*/  ISETP.GE.U32.AND P0, PT, R3, R8, PT ;  /* 0x000000080300720c */ /* 0x000fe40003f06070 */
[----:B------:R-:W-:-:S04]  /*04c0*/  LOP3.LUT R3, R12, R11, RZ, 0x3c, !PT ;  /* 0x0000000b0c037212 */ /* 0x000fc800078e3cff */
[----:B------:R-:W-:Y:S02]  /*04d0*/  ISETP.GE.AND P2, PT, R3, RZ, PT ;  /* 0x000000ff0300720c */ /* 0x000fe40003f46270 */
[----:B-1----:R-:W-:Y:S02]  /*04e0*/  IADD3 R5, R4, 0xffffffe, RZ ;  /* 0x0ffffffe04057810 */ /* 0x002fe40007ffe0ff */
[----:B------:R-:W-:-:S03]  /*04f0*/  IADD3 R3, R6, 0xffffffe, RZ ;  /* 0x0ffffffe06037810 */ /* 0x000fc60007ffe0ff */
[----:B------:R-:W-:Y:S01]  /*0500*/  @P0 IADD3 R2, R2, 0x1, RZ ;  /* 0x0000000102020810 */ /* 0x000fe20007ffe0ff */
[----:B------:R-:W1:Y:S04]  /*0510*/  F2I.FTZ.U32.TRUNC.NTZ R5, R5 ;  /* 0x0000000500057305 */ /* 0x000e68000021f000 */
[----:B------:R-:W-:-:S04]  /*0520*/  IMAD.MOV.U32 R242, RZ, RZ, R2 ;  /* 0x000000fffff27224 */ /* 0x000fc800078e0002 */
[----:B------:R-:W-:Y:S01]  /*0530*/  @!P2 IMAD.MOV R242, RZ, RZ, -R242 ;  /* 0x000000fffff2a224 */ /* 0x000fe200078e0af2 */
[----:B------:R-:W2:Y:S01]  /*0540*/  F2I.FTZ.U32.TRUNC.NTZ R3, R3 ;  /* 0x0000000300037305 */ /* 0x000ea2000021f000 */
[----:B------:R-:W-:-:S05]  /*0550*/  @!P1 LOP3.LUT R242, RZ, R11, RZ, 0x33, !PT ;  /* 0x0000000bfff29212 */ /* 0x000fca00078e33ff */
[----:B------:R-:W-:Y:S02]  /*0560*/  IMAD.MOV R2, RZ, RZ, -R242 ;  /* 0x000000ffff027224 */ /* 0x000fe400078e0af2 */
[----:B-1----:R-:W-:Y:S02]  /*0570*/  IMAD.MOV R4, RZ, RZ, -R5 ;  /* 0x000000ffff047224 */ /* 0x002fe400078e0a05 */
[----:B------:R-:W-:Y:S02]  /*0580*/  IMAD.SHL.U32 R242, R242, 0x200, RZ ;  /* 0x00000200f2f27824 */ /* 0x000fe400078e00ff */
[----:B------:R-:W-:Y:S02]  /*0590*/  IMAD R2, R11, R2, R12 ;  /* 0x000000020b027224 */ /* 0x000fe400078e020c */
[----:B------:R-:W-:Y:S01]  /*05a0*/  IMAD.MOV.U32 R11, RZ, RZ, R4 ;  /* 0x000000ffff0b7224 */ /* 0x000fe200078e0004 */
[----:B------:R-:W-:Y:S01]  /*05b0*/  LOP3.LUT R6, R242, R7, RZ, 0xfc, !PT ;  /* 0x00000007f2067212 */ /* 0x000fe200078efcff */
[----:B------:R-:W-:-:S02]  /*05c0*/  IMAD.IADD R2, R10, 0x1, R2 ;  /* 0x000000010a027824 */ /* 0x000fc400078e0202 */
[----:B------:R-:W-:Y:S01]  /*05d0*/  IMAD R7, R11, R0, RZ ;  /* 0x000000000b077224 */ /* 0x000fe200078e02ff */
[C---:B------:R-:W-:Y:S01]  /*05e0*/  LOP3.LUT R14, R6.reuse, 0x1fc, RZ, 0xfc, !PT ;  /* 0x000001fc060e7812 */ /* 0x040fe200078efcff */
[----:B------:R-:W-:Y:S01]  /*05f0*/  IMAD.MOV.U32 R4, RZ, RZ, RZ ;  /* 0x000000ffff047224 */ /* 0x000fe200078e00ff */
[----:B------:R-:W-:Y:S01]  /*0600*/  LOP3.LUT R17, R6, 0x70, RZ, 0xfc, !PT ;  /* 0x0000007006117812 */ /* 0x000fe200078efcff */
[----:B--2---:R-:W-:Y:S01]  /*0610*/  IMAD.MOV R8, RZ, RZ, -R3 ;  /* 0x000000ffff087224 */ /* 0x004fe200078e0a03 */
[----:B------:R-:W-:Y:S01]  /*0620*/  IABS R21, R14 ;  /* 0x0000000e00157213 */ /* 0x000fe20000000000 */
[----:B------:R-:W-:Y:S01]  /*0630*/  IMAD R243, R2, 0x200, R122 ;  /* 0x0000020002f37824 */ /* 0x000fe200078e027a */
[----:B------:R-:W-:Y:S01]  /*0640*/  ISETP.GE.AND P2, PT, R14, RZ, PT ;  /* 0x000000ff0e00720c */ /* 0x000fe20003f46270 */
[----:B------:R-:W-:Y:S01]  /*0650*/  IMAD.HI.U32 R7, R5, R7, R4 ;  /* 0x0000000705077227 */ /* 0x000fe200078e0004 */
[----:B------:R-:W-:Y:S02]  /*0660*/  LOP3.LUT R14, R6, 0x18, RZ, 0xfc, !PT ;  /* 0x00000018060e7812 */ /* 0x000fe400078efcff */
[----:B------:R-:W-:Y:S01]  /*0670*/  IADD3 R252, R243, 0x80, RZ ;  /* 0x00000080f3fc7810 */ /* 0x000fe20007ffe0ff */
[----:B------:R-:W-:Y:S01]  /*0680*/  IMAD R5, R8, R9, RZ ;  /* 0x0000000908057224 */ /* 0x000fe200078e02ff */
[----:B------:R-:W-:Y:S01]  /*0690*/  IABS R8, R243 ;  /* 0x000000f300087213 */ /* 0x000fe20000000000 */
[----:B------:R-:W-:Y:S01]  /*06a0*/  IMAD.MOV.U32 R2, RZ, RZ, RZ ;  /* 0x000000ffff027224 */ /* 0x000fe200078e00ff */
[----:B------:R-:W-:-:S02]  /*06b0*/  IABS R10, R252 ;  /* 0x000000fc000a7213 */ /* 0x000fc40000000000 */
[----:B------:R-:W-:Y:S01]  /*06c0*/  IADD3 R16, R243, 0x100, RZ ;  /* 0x00000100f3107810 */ /* 0x000fe20007ffe0ff */
[----:B------:R-:W-:Y:S01]  /*06d0*/  IMAD.HI.U32 R2, R3, R5, R2 ;  /* 0x0000000503027227 */ /* 0x000fe200078e0002 */
[----:B------:R-:W-:Y:S02]  /*06e0*/  IADD3 R15, R243, 0x180, RZ ;  /* 0x00000180f30f7810 */ /* 0x000fe40007ffe0ff */
[----:B------:R-:W-:Y:S01]  /*06f0*/  IABS R12, R16 ;  /* 0x00000010000c7213 */ /* 0x000fe20000000000 */
[----:B------:R-:W-:Y:S01]  /*0700*/  IMAD.HI.U32 R5, R7, R21, RZ ;  /* 0x0000001507057227 */ /* 0x000fe200078e00ff */
[----:B------:R-:W-:Y:S01]  /*0710*/  IABS R13, R15 ;  /* 0x0000000f000d7213 */ /* 0x000fe20000000000 */
[----:B------:R-:W-:Y:S01]  /*0720*/  STL [R1+0x18a4], R16 ;  /* 0x0018a41001007387 */ /* 0x000fe20000100800 */
[----:B------:R-:W-:Y:S01]  /*0730*/  IABS R35, R14 ;  /* 0x0000000e00237213 */ /* 0x000fe20000000000 */
[----:B------:R-:W-:Y:S01]  /*0740*/  IMAD.HI.U32 R3, R2, R8, RZ ;  /* 0x0000000802037227 */ /* 0x000fe200078e00ff */
[----:B------:R-:W-:Y:S01]  /*0750*/  IABS R95, R17 ;  /* 0x00000011005f7213 */ /* 0x000fe20000000000 */
[----:B------:R1:W-:Y:S01]  /*0760*/  STL [R1+0x18a0], R15 ;  /* 0x0018a00f01007387 */ /* 0x0003e20000100800 */
[----:B------:R-:W-:Y:S01]  /*0770*/  LOP3.LUT R18, R6, 0x1f4, RZ, 0xfc, !PT ;  /* 0x000001f406127812 */ /* 0x000fe200078efcff */
[----:B------:R-:W-:-:S02]  /*0780*/  IMAD.HI.U32 R4, R2, R10, RZ ;  /* 0x0000000a02047227 */ /* 0x000fc400078e00ff */
[----:B------:R2:W-:Y:S01]  /*0790*/  STL.64 [R1+0x35f0], R242 ;  /* 0x0035f0f201007387 */ /* 0x0005e20000100a00 */
[----:B------:R-:W-:Y:S01]  /*07a0*/  IABS R55, R18 ;  /* 0x0000001200377213 */ /* 0x000fe20000000000 */
[----:B------:R-:W-:Y:S02]  /*07b0*/  IMAD.MOV R5, RZ, RZ, -R5 ;  /* 0x000000ffff057224 */ /* 0x000fe400078e0a05 */
[----:B------:R-:W-:Y:S02]  /*07c0*/  IMAD.MOV R3, RZ, RZ, -R3 ;  /* 0x000000ffff037224 */ /* 0x000fe400078e0a03 */
[----:B------:R-:W-:Y:S02]  /*07d0*/  IMAD.MOV R11, RZ, RZ, -R4 ;  /* 0x000000ffff0b7224 */ /* 0x000fe400078e0a04 */
[----:B------:R-:W-:Y:S02]  /*07e0*/  IMAD R21, R0, R5, R21 ;  /* 0x0000000500157224 */ /* 0x000fe400078e0215 */
[----:B------:R-:W-:-:S03]  /*07f0*/  IMAD.HI.U32 R4, R2, R12, RZ ;  /* 0x0000000c02047227 */ /* 0x000fc600078e00ff */
[----:B------:R-:W-:Y:S01]  /*0800*/  ISETP.GT.U32.AND P4, PT, R0, R21, PT ;  /* 0x000000150000720c */ /* 0x000fe20003f84070 */
[----:B------:R-:W-:-:S04]  /*0810*/  IMAD.HI.U32 R5, R2, R13, RZ ;  /* 0x0000000d02057227 */ /* 0x000fc800078e00ff */
[C---:B------:R-:W-:Y:S02]  /*0820*/  IMAD R2, R9.reuse, R3, R8 ;  /* 0x0000000309027224 */ /* 0x040fe400078e0208 */
[----:B------:R-:W-:Y:S02]  /*0830*/  IMAD.MOV R8, RZ, RZ, -R5 ;  /* 0x000000ffff087224 */ /* 0x000fe400078e0a05 */
[C---:B------:R-:W-:Y:S01]  /*0840*/  IMAD R3, R9.reuse, R11, R10 ;  /* 0x0000000b09037224 */ /* 0x040fe200078e020a */
[C---:B------:R-:W-:Y:S01]  /*0850*/  ISETP.GT.U32.AND P1, PT, R9.reuse, R2, PT ;  /* 0x000000020900720c */ /* 0x040fe20003f24070 */
[----:B------:R-:W-:Y:S01]  /*0860*/  IMAD R5, R9, R8, R13 ;  /* 0x0000000809057224 */ /* 0x000fe200078e020d */
[----:B------:R-:W-:Y:S01]  /*0870*/  IABS R11, R6 ;  /* 0x00000006000b7213 */ /* 0x000fe20000000000 */
[----:B------:R-:W-:Y:S01]  /*0880*/  IMAD.MOV R4, RZ, RZ, -R4 ;  /* 0x000000ffff047224 */ /* 0x000fe200078e0a04 */
[----:B------:R-:W-:Y:S01]  /*0890*/  LOP3.LUT R10, R6, 0x4, RZ, 0xfc, !PT ;  /* 0x00000004060a7812 */ /* 0x000fe200078efcff */
[----:B------:R-:W-:Y:S01]  /*08a0*/  @!P4 IMAD.IADD R21, R21, 0x1, -R0 ;  /* 0x000000011515c824 */ /* 0x000fe200078e0a00 */
[----:B------:R-:W-:Y:S01]  /*08b0*/  ISETP.GT.U32.AND P5, PT, R9, R5, PT ;  /* 0x000000050900720c */ /* 0x000fe20003fa4070 */
[----:B------:R-:W-:Y:S01]  /*08c0*/  IMAD.HI.U32 R8, R7, R11, RZ ;  /* 0x0000000b07087227 */ /* 0x000fe200078e00ff */
[----:B------:R-:W-:-:S02]  /*08d0*/  IABS R25, R10 ;  /* 0x0000000a00197213 */ /* 0x000fc40000000000 */
[C---:B------:R-:W-:Y:S01]  /*08e0*/  ISETP.GT.U32.AND P0, PT, R9.reuse, R3, PT ;  /* 0x000000030900720c */ /* 0x040fe20003f04070 */
[C---:B------:R-:W-:Y:S01]  /*08f0*/  IMAD R4, R9.reuse, R4, R12 ;  /* 0x0000000409047224 */ /* 0x040fe200078e020c */
[----:B------:R-:W-:Y:S01]  /*0900*/  ISETP.GT.U32.AND P4, PT, R0, R21, PT ;  /* 0x000000150000720c */ /* 0x000fe20003f84070 */
[--C-:B------:R-:W-:Y:S01]  /*0910*/  @!P1 IMAD.IADD R2, R2, 0x1, -R9.reuse ;  /* 0x0000000102029824 */ /* 0x100fe200078e0a09 */
[----:B------:R-:W-:Y:S01]  /*0920*/  ISETP.GE.AND P1, PT, R10, RZ, PT ;  /* 0x000000ff0a00720c */ /* 0x000fe20003f26270 */
[----:B------:R-:W-:Y:S01]  /*0930*/  IMAD.MOV R8, RZ, RZ, -R8 ;  /* 0x000000ffff087224 */ /* 0x000fe200078e0a08 */
[C---:B------:R-:W-:Y:S02]  /*0940*/  ISETP.GT.U32.AND P3, PT, R9.reuse, R4, PT ;  /* 0x000000040900720c */ /* 0x040fe40003f64070 */
[----:B------:R-:W-:Y:S01]  /*0950*/  ISETP.GT.U32.AND P6, PT, R9, R2, PT ;  /* 0x000000020900720c */ /* 0x000fe20003fc4070 */
[----:B------:R-:W-:Y:S01]  /*0960*/  @!P5 IMAD.IADD R5, R5, 0x1, -R9 ;  /* 0x000000010505d824 */ /* 0x000fe200078e0a09 */
[----:B------:R-:W-:Y:S01]  /*0970*/  LOP3.LUT R10, R6, 0x8, RZ, 0xfc, !PT ;  /* 0x00000008060a7812 */ /* 0x000fe200078efcff */
[----:B------:R-:W-:Y:S01]  /*0980*/  IMAD R11, R0, R8, R11 ;  /* 0x00000008000b7224 */ /* 0x000fe200078e020b */
[----:B------:R-:W-:Y:S01]  /*0990*/  LOP3.LUT R12, R6, 0xc, RZ, 0xfc, !PT ;  /* 0x0000000c060c7812 */ /* 0x000fe200078efcff */
[----:B------:R-:W-:Y:S01]  /*09a0*/  IMAD.HI.U32 R8, R7, R25, RZ ;  /* 0x0000001907087227 */ /* 0x000fe200078e00ff */
[----:B------:R-:W-:-:S02]  /*09b0*/  ISETP.GT.U32.AND P5, PT, R9, R5, PT ;  /* 0x000000050900720c */ /* 0x000fc40003fa4070 */
[----:B------:R-:W-:Y:S01]  /*09c0*/  IABS R23, R10 ;  /* 0x0000000a00177213 */ /* 0x000fe20000000000 */
[----:B------:R-:W-:Y:S01]  /*09d0*/  IMAD.MOV R8, RZ, RZ, -R8 ;  /* 0x000000ffff087224 */ /* 0x000fe200078e0a08 */
[----:B------:R-:W-:Y:S01]  /*09e0*/  IABS R27, R12 ;  /* 0x0000000c001b7213 */ /* 0x000fe20000000000 */
[--C-:B------:R-:W-:Y:S01]  /*09f0*/  @!P0 IMAD.IADD R3, R3, 0x1, -R9.reuse ;  /* 0x0000000103038824 */ /* 0x100fe200078e0a09 */
[----:B------:R-:W-:Y:S01]  /*0a00*/  LOP3.LUT R13, R6, 0x14, RZ, 0xfc, !PT ;  /* 0x00000014060d7812 */ /* 0x000fe200078efcff */
[----:B------:R-:W-:Y:S01]  /*0a10*/  @!P6 IMAD.IADD R2, R2, 0x1, -R9 ;  /* 0x000000010202e824 */ /* 0x000fe200078e0a09 */
[----:B------:R-:W-:Y:S01]  /*0a20*/  ISETP.GE.AND P6, PT, R243, RZ, PT ;  /* 0x000000fff300720c */ /* 0x000fe20003fc6270 */
[C---:B------:R-:W-:Y:S01]  /*0a30*/  IMAD R25, R0.reuse, R8, R25 ;  /* 0x0000000800197224 */ /* 0x040fe200078e0219 */
[----:B------:R-:W-:Y:S01]  /*0a40*/  ISETP.GT.U32.AND P0, PT, R9, R3, PT ;  /* 0x000000030900720c */ /* 0x000fe20003f04070 */
[----:B------:R-:W-:Y:S01]  /*0a50*/  @!P4 IMAD.IADD R21, R21, 0x1, -R0 ;  /* 0x000000011515c824 */ /* 0x000fe200078e0a00 */
[----:B------:R-:W-:Y:S01]  /*0a60*/  ISETP.GT.U32.AND P4, PT, R0, R11, PT ;  /* 0x0000000b0000720c */ /* 0x000fe20003f84070 */
[--C-:B------:R-:W-:Y:S01]  /*0a70*/  @!P3 IMAD.IADD R4, R4, 0x1, -R9.reuse ;  /* 0x000000010404b824 */ /* 0x100fe200078e0a09 */
[----:B------:R-:W-:Y:S01]  /*0a80*/  IABS R29, R13 ;  /* 0x0000000d001d7213 */ /* 0x000fe20000000000 */
[----:B------:R-:W-:Y:S01]  /*0a90*/  @!P5 IMAD.IADD R5, R5, 0x1, -R9 ;  /* 0x000000010505d824 */ /* 0x000fe200078e0a09 */
[----:B------:R-:W-:Y:S01]  /*0aa0*/  ISETP.GE.AND P5, PT, R15, RZ, PT ;  /* 0x000000ff0f00720c */ /* 0x000fe20003fa6270 */
[----:B------:R-:W-:Y:S01]  /*0ab0*/  IMAD.HI.U32 R8, R7, R23, RZ ;  /* 0x0000001707087227 */ /* 0x000fe200078e00ff */
[----:B------:R-:W-:-:S02]  /*0ac0*/  ISETP.GT.U32.AND P3, PT, R9, R4, PT ;  /* 0x000000040900720c */ /* 0x000fc40003f64070 */
[----:B-1----:R-:W-:Y:S01]  /*0ad0*/  LOP3.LUT R15, R6, 0x1c, RZ, 0xfc, !PT ;  /* 0x0000001c060f7812 */ /* 0x002fe200078efcff */
[----:B------:R-:W-:Y:S01]  /*0ae0*/  @!P6 IMAD.MOV R2, RZ, RZ, -R2 ;  /* 0x000000ffff02e224 */ /* 0x000fe200078e0a02 */
[C---:B------:R-:W-:Y:S01]  /*0af0*/  ISETP.GT.U32.AND P6, PT, R0.reuse, R25, PT ;  /* 0x000000190000720c */ /* 0x040fe20003fc4070 */
[----:B------:R-:W-:Y:S01]  /*0b00*/  IMAD.MOV R8, RZ, RZ, -R8 ;  /* 0x000000ffff087224 */ /* 0x000fe200078e0a08 */
[----:B------:R-:W-:Y:S01]  /*0b10*/  IABS R31, R15 ;  /* 0x0000000f001f7213 */ /* 0x000fe20000000000 */
[----:B------:R-:W-:Y:S01]  /*0b20*/  @!P4 IMAD.IADD R11, R11, 0x1, -R0 ;  /* 0x000000010b0bc824 */ /* 0x000fe200078e0a00 */
[----:B------:R-:W-:Y:S01]  /*0b30*/  ISETP.NE.AND P4, PT, RZ, c[0x0][0x178], PT ;  /* 0x00005e00ff007a0c */ /* 0x000fe20003f85270 */
[----:B------:R-:W-:Y:S02]  /*0b40*/  IMAD R23, R0, R8, R23 ;  /* 0x0000000800177224 */ /* 0x000fe400078e0217 */
[----:B------:R-:W-:Y:S02]  /*0b50*/  IMAD.MOV.U32 R8, RZ, RZ, R5 ;  /* 0x000000ffff087224 */ /* 0x000fe400078e0005 */
[--C-:B------:R-:W-:Y:S01]  /*0b60*/  @!P0 IMAD.IADD R3, R3, 0x1, -R9.reuse ;  /* 0x0000000103038824 */ /* 0x100fe200078e0a09 */
[----:B------:R-:W-:Y:S01]  /*0b70*/  ISETP.GE.AND P0, PT, R16, RZ, PT ;  /* 0x000000ff1000720c */ /* 0x000fe20003f06270 */
[----:B------:R-:W-:Y:S01]  /*0b80*/  @!P5 IMAD.MOV R8, RZ, RZ, -R8 ;  /* 0x000000ffff08d224 */ /* 0x000fe200078e0a08 */
[----:B------:R-:W-:Y:S01]  /*0b90*/  ISETP.GT.U32.AND P5, PT, R0, R11, PT ;  /* 0x0000000b0000720c */ /* 0x000fe20003fa4070 */
[----:B------:R-:W-:Y:S01]  /*0ba0*/  @!P6 IMAD.IADD R25, R25, 0x1, -R0 ;  /* 0x000000011919e824 */ /* 0x000fe200078e0a00 */
[----:B------:R-:W-:Y:S01]  /*0bb0*/  LOP3.LUT R16, R6, 0x20, RZ, 0xfc, !PT ;  /* 0x0000002006107812 */ /* 0x000fe200078efcff */
[----:B------:R-:W-:Y:S01]  /*0bc0*/  @!P3 IMAD.IADD R4, R4, 0x1, -R9 ;  /* 0x000000010404b824 */ /* 0x000fe200078e0a09 */
[----:B------:R-:W-:Y:S01]  /*0bd0*/  ISETP.GE.AND P3, PT, R252, RZ, PT ;  /* 0x000000fffc00720c */ /* 0x000fe20003f66270 */
[----:B------:R-:W-:Y:S01]  /*0be0*/  IMAD.HI.U32 R9, R7, R27, RZ ;  /* 0x0000001b07097227 */ /* 0x000fe200078e00ff */
[----:B------:R-:W-:-:S02]  /*0bf0*/  ISETP.GT.U32.AND P6, PT, R0, R25, PT ;  /* 0x000000190000720c */ /* 0x000fc40003fc4070 */
[----:B------:R-:W-:Y:S01]  /*0c00*/  IABS R37, R16 ;  /* 0x0000001000257213 */ /* 0x000fe20000000000 */
[----:B------:R-:W-:Y:S02]  /*0c10*/  IMAD.MOV R9, RZ, RZ, -R9 ;  /* 0x000000ffff097224 */ /* 0x000fe400078e0a09 */
[----:B------:R-:W-:Y:S01]  /*0c20*/  @!P0 IMAD.MOV R4, RZ, RZ, -R4 ;  /* 0x000000ffff048224 */ /* 0x000fe200078e0a04 */
[----:B------:R-:W-:Y:S01]  /*0c30*/  ISETP.GE.AND P0, PT, R12, RZ, PT ;  /* 0x000000ff0c00720c */ /* 0x000fe20003f06270 */
[----:B------:R-:W-:Y:S01]  /*0c40*/  IMAD R27, R0, R9, R27 ;  /* 0x00000009001b7224 */ /* 0x000fe200078e021b */
[----:B------:R-:W-:Y:S01]  /*0c50*/  LOP3.LUT R12, R6, 0x10, RZ, 0xfc, !PT ;  /* 0x00000010060c7812 */ /* 0x000fe200078efcff */
[--C-:B------:R-:W-:Y:S01]  /*0c60*/  @!P5 IMAD.IADD R11, R11, 0x1, -R0.reuse ;  /* 0x000000010b0bd824 */ /* 0x100fe200078e0a00 */
[C---:B------:R-:W-:Y:S01]  /*0c70*/  ISETP.GT.U32.AND P5, PT, R0.reuse, R23, PT ;  /* 0x000000170000720c */ /* 0x040fe20003fa4070 */
[----:B------:R-:W-:Y:S01]  /*0c80*/  @!P3 IMAD.MOV R3, RZ, RZ, -R3 ;  /* 0x000000ffff03b224 */ /* 0x000fe200078e0a03 */
[----:B------:R-:W-:Y:S01]  /*0c90*/  LOP3.LUT R9, RZ, c[0x0][0x178], RZ, 0x33, !PT ;  /* 0x00005e00ff097a12 */ /* 0x000fe200078e33ff */
[----:B------:R-:W-:Y:S01]  /*0ca0*/  @!P6 IMAD.IADD R25, R25, 0x1, -R0 ;  /* 0x000000011919e824 */ /* 0x000fe200078e0a00 */
[----:B------:R-:W-:Y:S01]  /*0cb0*/  ISETP.GT.U32.AND P6, PT, R0, R27, PT ;  /* 0x0000001b0000720c */ /* 0x000fe20003fc4070 */
[----:B------:R-:W-:Y:S01]  /*0cc0*/  @!P2 IMAD.MOV R21, RZ, RZ, -R21 ;  /* 0x000000ffff15a224 */ /* 0x000fe200078e0a15 */
[----:B------:R-:W-:Y:S01]  /*0cd0*/  IABS R33, R12 ;  /* 0x0000000c00217213 */ /* 0x000fe20000000000 */
[----:B------:R-:W-:Y:S01]  /*0ce0*/  @!P1 IMAD.MOV R25, RZ, RZ, -R25 ;  /* 0x000000ffff199224 */ /* 0x000fe200078e0a19 */
[----:B------:R-:W-:-:S02]  /*0cf0*/  SEL R5, R9, R2, !P4 ;  /* 0x0000000209057207 */ /* 0x000fc40006000000 */
[C---:B------:R-:W-:Y:S02]  /*0d00*/  SEL R2, R9.reuse, R3, !P4 ;  /* 0x0000000309027207 */ /* 0x040fe40006000000 */
[----:B------:R-:W-:Y:S01]  /*0d10*/  SEL R3, R9, R4, !P4 ;  /* 0x0000000409037207 */ /* 0x000fe20006000000 */
[----:B------:R-:W-:Y:S01]  /*0d20*/  @!P5 IMAD.IADD R23, R23, 0x1, -R0 ;  /* 0x000000011717d824 */ /* 0x000fe200078e0a00 */
[----:B------:R-:W-:Y:S01]  /*0d30*/  SEL R4, R9, R8, !P4 ;  /* 0x0000000809047207 */ /* 0x000fe20006000000 */
[----:B------:R-:W-:Y:S01]  /*0d40*/  IMAD.HI.U32 R8, R7, R33, RZ ;  /* 0x0000002107087227 */ /* 0x000fe200078e00ff */
[----:B------:R-:W-:Y:S02]  /*0d50*/  ISETP.GE.AND P4, PT, R6, RZ, PT ;  /* 0x000000ff0600720c */ /* 0x000fe40003f86270 */
[----:B------:R-:W-:Y:S01]  /*0d60*/  ISETP.GE.AND P3, PT, R10, RZ, PT ;  /* 0x000000ff0a00720c */ /* 0x000fe20003f66270 */
[----:B------:R-:W-:Y:S01]  /*0d70*/  IMAD.MOV R8, RZ, RZ, -R8 ;  /* 0x000000ffff087224 */ /* 0x000fe200078e0a08 */
[----:B------:R-:W-:Y:S01]  /*0d80*/  ISETP.GE.AND P1, PT, R13, RZ, PT ;  /* 0x000000ff0d00720c */ /* 0x000fe20003f26270 */
[----:B------:R-:W-:Y:S01]  /*0d90*/  @!P6 IMAD.IADD R27, R27, 0x1, -R0 ;  /* 0x000000011b1be824 */ /* 0x000fe200078e0a00 */
[C---:B------:R-:W-:Y:S01]  /*0da0*/  ISETP.GT.U32.AND P6, PT, R0.reuse, R23, PT ;  /* 0x000000170000720c */ /* 0x040fe20003fc4070 */
[----:B------:R-:W-:Y:S01]  /*0db0*/  IMAD R33, R0, R8, R33 ;  /* 0x0000000800217224 */ /* 0x000fe200078e0221 */
[----:B------:R-:W-:Y:S01]  /*0dc0*/  LOP3.LUT R13, R6, 0x28, RZ, 0xfc, !PT ;  /* 0x00000028060d7812 */ /* 0x000fe200078efcff */
[----:B------:R-:W-:Y:S01]  /*0dd0*/  IMAD.HI.U32 R8, R7, R29, RZ ;  /* 0x0000001d07087227 */ /* 0x000fe200078e00ff */
[----:B------:R-:W-:-:S02]  /*0de0*/  ISETP.GT.U32.AND P2, PT, R0, R27, PT ;  /* 0x0000001b0000720c */ /* 0x000fc40003f44070 */
[C---:B------:R-:W-:Y:S01]  /*0df0*/  ISETP.GT.U32.AND P5, PT, R0.reuse, R33, PT ;  /* 0x000000210000720c */ /* 0x040fe20003fa4070 */
[----:B------:R-:W-:Y:S01]  /*0e00*/  IMAD.MOV R8, RZ, RZ, -R8 ;  /* 0x000000ffff087224 */ /* 0x000fe200078e0a08 */
[----:B------:R-:W-:Y:S01]  /*0e10*/  IABS R41, R13 ;  /* 0x0000000d00297213 */ /* 0x000fe20000000000 */
[----:B------:R-:W-:Y:S02]  /*0e20*/  IMAD.MOV.U32 R9, RZ, RZ, R11 ;  /* 0x000000ffff097224 */ /* 0x000fe400078e000b */
[C---:B------:R-:W-:Y:S02]  /*0e30*/  IMAD R29, R0.reuse, R8, R29 ;  /* 0x00000008001d7224 */ /* 0x040fe400078e021d */
[----:B------:R-:W-:Y:S02]  /*0e40*/  @!P6 IMAD.IADD R23, R23, 0x1, -R0 ;  /* 0x000000011717e824 */ /* 0x000fe400078e0a00 */
[----:B------:R-:W-:Y:S01]  /*0e50*/  IMAD.HI.U32 R8, R7, R31, RZ ;  /* 0x0000001f07087227 */ /* 0x000fe200078e00ff */
[----:B------:R-:W-:-:S03]  /*0e60*/  ISETP.GT.U32.AND P6, PT, R0, R29, PT ;  /* 0x0000001d0000720c */ /* 0x000fc60003fc4070 */
[----:B------:R-:W-:Y:S02]  /*0e70*/  IMAD.MOV R8, RZ, RZ, -R8 ;  /* 0x000000ffff087224 */ /* 0x000fe400078e0a08 */
[----:B------:R-:W-:-:S04]  /*0e80*/  IMAD.HI.U32 R10, R7, R35, RZ ;  /* 0x00000023070a7227 */ /* 0x000fc800078e00ff */
[----:B------:R-:W-:Y:S02]  /*0e90*/  IMAD R31, R0, R8, R31 ;  /* 0x00000008001f7224 */ /* 0x000fe400078e021f */
[----:B------:R-:W-:Y:S01]  /*0ea0*/  @!P4 IMAD.MOV R9, RZ, RZ, -R9 ;  /* 0x000000ffff09c224 */ /* 0x000fe200078e0a09 */
[----:B------:R-:W-:Y:S01]  /*0eb0*/  ISETP.GE.AND P4, PT, R12, RZ, PT ;  /* 0x000000ff0c00720c */ /* 0x000fe20003f86270 */
[--C-:B------:R-:W-:Y:S01]  /*0ec0*/  @!P6 IMAD.IADD R29, R29, 0x1, -R0.reuse ;  /* 0x000000011d1de824 */ /* 0x100fe200078e0a00 */
[----:B------:R-:W-:Y:S01]  /*0ed0*/  ISETP.GT.U32.AND P6, PT, R0, R31, PT ;  /* 0x0000001f0000720c */ /* 0x000fe20003fc4070 */
[----:B------:R-:W-:Y:S01]  /*0ee0*/  @!P2 IMAD.IADD R27, R27, 0x1, -R0 ;  /* 0x000000011b1ba824 */ /* 0x000fe200078e0a00 */
[----:B------:R-:W-:Y:S01]  /*0ef0*/  LOP3.LUT R12, R6, 0x24, RZ, 0xfc, !PT ;  /* 0x00000024060c7812 */ /* 0x000fe200078efcff */
[----:B------:R-:W-:Y:S01]  /*0f00*/  IMAD.MOV R10, RZ, RZ, -R10 ;  /* 0x000000ffff0a7224 */ /* 0x000fe200078e0a0a */
[----:B------:R-:W-:Y:S01]  /*0f10*/  ISETP.GE.AND P2, PT, R14, RZ, PT ;  /* 0x000000ff0e00720c */ /* 0x000fe20003f46270 */
[----:B------:R-:W-:Y:S01]  /*0f20*/  @!P0 IMAD.MOV R27, RZ, RZ, -R27 ;  /* 0x000000ffff1b8224 */ /* 0x000fe200078e0a1b */
[----:B------:R-:W-:Y:S01]  /*0f30*/  IABS R39, R12 ;  /* 0x0000000c00277213 */ /* 0x000fe20000000000 */
[C---:B------:R-:W-:Y:S01]  /*0f40*/  IMAD R35, R0.reuse, R10, R35 ;  /* 0x0000000a00237224 */ /* 0x040fe200078e0223 */
[----:B------:R-:W-:Y:S01]  /*0f50*/  ISETP.GT.U32.AND P0, PT, R0, R29, PT ;  /* 0x0000001d0000720c */ /* 0x000fe20003f04070 */
[----:B------:R-:W-:Y:S01]  /*0f60*/  IMAD.HI.U32 R10, R7, R37, RZ ;  /* 0x00000025070a7227 */ /* 0x000fe200078e00ff */
[----:B------:R-:W-:-:S03]  /*0f70*/  LOP3.LUT R14, R6, 0x2c, RZ, 0xfc, !PT ;  /* 0x0000002c060e7812 */ /* 0x000fc600078efcff */
[--C-:B------:R-:W-:Y:S01]  /*0f80*/  @!P6 IMAD.IADD R31, R31, 0x1, -R0.reuse ;  /* 0x000000011f1fe824 */ /* 0x100fe200078e0a00 */
[----:B------:R-:W-:Y:S01]  /*0f90*/  IABS R43, R14 ;  /* 0x0000000e002b7213 */ /* 0x000fe20000000000 */
[----:B------:R-:W-:Y:S02]  /*0fa0*/  @!P5 IMAD.IADD R33, R33, 0x1, -R0 ;  /* 0x000000012121d824 */ /* 0x000fe400078e0a00 */
[----:B------:R-:W-:Y:S01]  /*0fb0*/  IMAD.MOV R10, RZ, RZ, -R10 ;  /* 0x000000ffff0a7224 */ /* 0x000fe200078e0a0a */
[C---:B------:R-:W-:Y:S01]  /*0fc0*/  ISETP.GT.U32.AND P6, PT, R0.reuse, R31, PT ;  /* 0x0000001f0000720c */ /* 0x040fe20003fc4070 */
[----:B------:R-:W-:Y:S01]  /*0fd0*/  IMAD.HI.U32 R8, R7, R39, RZ ;  /* 0x0000002707087227 */ /* 0x000fe200078e00ff */
[----:B------:R-:W-:-:S03]  /*0fe0*/  ISETP.GT.U32.AND P5, PT, R0, R33, PT ;  /* 0x000000210000720c */ /* 0x000fc60003fa4070 */
[C---:B------:R-:W-:Y:S02]  /*0ff0*/  IMAD R37, R0.reuse, R10, R37 ;  /* 0x0000000a00257224 */ /* 0x040fe400078e0225 */
[----:B------:R-:W-:Y:S02]  /*1000*/  IMAD.MOV R8, RZ, RZ, -R8 ;  /* 0x000000ffff087224 */ /* 0x000fe400078e0a08 */
[--C-:B------:R-:W-:Y:S01]  /*1010*/  @!P0 IMAD.IADD R29, R29, 0x1, -R0.reuse ;  /* 0x000000011d1d8824 */ /* 0x100fe200078e0a00 */
[C---:B------:R-:W-:Y:S01]  /*1020*/  ISETP.GT.U32.AND P0, PT, R0.reuse, R37, PT ;  /* 0x000000250000720c */ /* 0x040fe20003f04070 */
[C---:B------:R-:W-:Y:S02]  /*1030*/  IMAD R39, R0.reuse, R8, R39 ;  /* 0x0000000800277224 */ /* 0x040fe400078e0227 */
[----:B------:R-:W-:Y:S01]  /*1040*/  @!P3 IMAD.MOV R23, RZ, RZ, -R23 ;  /* 0x000000ffff17b224 */ /* 0x000fe200078e0a17 */
[C---:B------:R-:W-:Y:S01]  /*1050*/  ISETP.GT.U32.AND P3, PT, R0.reuse, R35, PT ;  /* 0x000000230000720c */ /* 0x040fe20003f64070 */
[--C-:B------:R-:W-:Y:S01]  /*1060*/  @!P6 IMAD.IADD R31, R31, 0x1, -R0.reuse ;  /* 0x000000011f1fe824 */ /* 0x100fe200078e0a00 */
[----:B------:R-:W-:Y:S01]  /*1070*/  ISETP.GT.U32.AND P6, PT, R0, R39, PT ;  /* 0x000000270000720c */ /* 0x000fe20003fc4070 */
[----:B------:R-:W-:Y:S01]  /*1080*/  @!P5 IMAD.IADD R33, R33, 0x1, -R0 ;  /* 0x000000012121d824 */ /* 0x000fe200078e0a00 */
[----:B------:R-:W-:Y:S01]  /*1090*/  ISETP.GE.AND P5, PT, R15, RZ, PT ;  /* 0x000000ff0f00720c */ /* 0x000fe20003fa6270 */
[----:B------:R-:W-:Y:S01]  /*10a0*/  IMAD.HI.U32 R8, R7, R41, RZ ;  /* 0x0000002907087227 */ /* 0x000fe200078e00ff */
[----:B------:R-:W-:-:S03]  /*10b0*/  LOP3.LUT R15, R6, 0x30, RZ, 0xfc, !PT ;  /* 0x00000030060f7812 */ /* 0x000fc600078efcff */
[--C-:B------:R-:W-:Y:S01]  /*10c0*/  @!P0 IMAD.IADD R37, R37, 0x1, -R0.reuse ;  /* 0x0000000125258824 */ /* 0x100fe200078e0a00 */
[----:B------:R-:W-:Y:S01]  /*10d0*/  IABS R45, R15 ;  /* 0x0000000f002d7213 */ /* 0x000fe20000000000 */
[----:B------:R-:W-:Y:S01]  /*10e0*/  IMAD.HI.U32 R10, R7, R43, RZ ;  /* 0x0000002b070a7227 */ /* 0x000fe200078e00ff */
[----:B------:R-:W-:Y:S02]  /*10f0*/  ISETP.GE.AND P0, PT, R12, RZ, PT ;  /* 0x000000ff0c00720c */ /* 0x000fe40003f06270 */
[----:B------:R-:W-:Y:S01]  /*1100*/  LOP3.LUT R12, R6, 0x34, RZ, 0xfc, !PT ;  /* 0x00000034060c7812 */ /* 0x000fe200078efcff */
[--C-:B------:R-:W-:Y:S02]  /*1110*/  @!P3 IMAD.IADD R35, R35, 0x1, -R0.reuse ;  /* 0x000000012323b824 */ /* 0x100fe400078e0a00 */
[----:B------:R-:W-:Y:S01]  /*1120*/  @!P6 IMAD.IADD R39, R39, 0x1, -R0 ;  /* 0x000000012727e824 */ /* 0x000fe200078e0a00 */
[C---:B------:R-:W-:Y:S01]  /*1130*/  ISETP.GT.U32.AND P6, PT, R0.reuse, R37, PT ;  /* 0x000000250000720c */ /* 0x040fe20003fc4070 */
[----:B------:R-:W-:Y:S01]  /*1140*/  IMAD.HI.U32 R11, R7, R45, RZ ;  /* 0x0000002d070b7227 */ /* 0x000fe200078e00ff */
[----:B------:R-:W-:-:S02]  /*1150*/  ISETP.GT.U32.AND P3, PT, R0, R35, PT ;  /* 0x000000230000720c */ /* 0x000fc40003f64070 */
[----:B------:R-:W-:Y:S01]  /*1160*/  IABS R47, R12 ;  /* 0x0000000c002f7213 */ /* 0x000fe20000000000 */
[----:B------:R-:W-:Y:S02]  /*1170*/  IMAD.MOV R11, RZ, RZ, -R11 ;  /* 0x000000ffff0b7224 */ /* 0x000fe400078e0a0b */
[----:B------:R-:W-:Y:S02]  /*1180*/  IMAD.MOV R8, RZ, RZ, -R8 ;  /* 0x000000ffff087224 */ /* 0x000fe400078e0a08 */
[----:B------:R-:W-:Y:S01]  /*1190*/  IMAD R45, R0, R11, R45 ;  /* 0x0000000b002d7224 */ /* 0x000fe200078e022d */
[----:B------:R-:W-:Y:S01]  /*11a0*/  LOP3.LUT R11, R6, 0x38, RZ, 0xfc, !PT ;  /* 0x00000038060b7812 */ /* 0x000fe200078efcff */
[----:B------:R-:W-:Y:S02]  /*11b0*/  IMAD.MOV R10, RZ, RZ, -R10 ;  /* 0x000000ffff0a7224 */ /* 0x000fe400078e0a0a */
[C---:B------:R-:W-:Y:S01]  /*11c0*/  IMAD R41, R0.reuse, R8, R41 ;  /* 0x0000000800297224 */ /* 0x040fe200078e0229 */
[----:B------:R-:W-:Y:S01]  /*11d0*/  IABS R73, R11 ;  /* 0x0000000b00497213 */ /* 0x000fe20000000000 */
[--C-:B------:R-:W-:Y:S01]  /*11e0*/  @!P6 IMAD.IADD R37, R37, 0x1, -R0.reuse ;  /* 0x000000012525e824 */ /* 0x100fe200078e0a00 */
[----:B------:R-:W-:Y:S01]  /*11f0*/  ISETP.GT.U32.AND P6, PT, R0, R45, PT ;  /* 0x0000002d0000720c */ /* 0x000fe20003fc4070 */
[----:B------:R-:W-:Y:S01]  /*1200*/  @!P3 IMAD.IADD R35, R35, 0x1, -R0 ;  /* 0x000000012323b824 */ /* 0x000fe200078e0a00 */
[----:B------:R-:W-:Y:S01]  /*1210*/  ISETP.GE.AND P3, PT, R16, RZ, PT ;  /* 0x000000ff1000720c */ /* 0x000fe20003f66270 */
[----:B------:R-:W-:Y:S01]  /*1220*/  IMAD R43, R0, R10, R43 ;  /* 0x0000000a002b7224 */ /* 0x000fe200078e022b */
[----:B------:R-:W-:Y:S01]  /*1230*/  LOP3.LUT R16, R6, 0x6c, RZ, 0xfc, !PT ;  /* 0x0000006c06107812 */ /* 0x000fe200078efcff */
[----:B------:R-:W-:Y:S01]  /*1240*/  @!P4 IMAD.MOV R33, RZ, RZ, -R33 ;  /* 0x000000ffff21c224 */ /* 0x000fe200078e0a21 */
[C---:B------:R-:W-:Y:S01]  /*1250*/  ISETP.GT.U32.AND P4, PT, R0.reuse, R41, PT ;  /* 0x000000290000720c */ /* 0x040fe20003f84070 */
[----:B------:R-:W-:Y:S01]  /*1260*/  @!P1 IMAD.MOV R29, RZ, RZ, -R29 ;  /* 0x000000ffff1d9224 */ /* 0x000fe200078e0a1d */
[C---:B------:R-:W-:Y:S01]  /*1270*/  ISETP.GT.U32.AND P1, PT, R0.reuse, R39, PT ;  /* 0x000000270000720c */ /* 0x040fe20003f24070 */
[----:B------:R-:W-:Y:S01]  /*1280*/  @!P2 IMAD.MOV R35, RZ, RZ, -R35 ;  /* 0x000000ffff23a224 */ /* 0x000fe200078e0a23 */
[----:B------:R-:W-:Y:S01]  /*1290*/  ISETP.GT.U32.AND P2, PT, R0, R43, PT ;  /* 0x0000002b0000720c */ /* 0x000fe20003f44070 */
[----:B------:R-:W-:Y:S01]  /*12a0*/  IMAD.HI.U32 R8, R7, R47, RZ ;  /* 0x0000002f07087227 */ /* 0x000fe200078e00ff */
[----:B------:R-:W-:-:S03]  /*12b0*/  IABS R99, R16 ;  /* 0x0000001000637213 */ /* 0x000fc60000000000 */
[----:B------:R-:W-:Y:S02]  /*12c0*/  IMAD.MOV R10, RZ, RZ, -R8 ;  /* 0x000000ffff0a7224 */ /* 0x000fe400078e0a08 */
[--C-:B------:R-:W-:Y:S02]  /*12d0*/  @!P6 IMAD.IADD R45, R45, 0x1, -R0.reuse ;  /* 0x000000012d2de824 */ /* 0x100fe400078e0a00 */
[--C-:B------:R-:W-:Y:S01]  /*12e0*/  @!P4 IMAD.IADD R41, R41, 0x1, -R0.reuse ;  /* 0x000000012929c824 */ /* 0x100fe200078e0a00 */
[----:B------:R-:W-:Y:S01]  /*12f0*/  ISETP.GE.AND P4, PT, R15, RZ, PT ;  /* 0x000000ff0f00720c */ /* 0x000fe20003f86270 */
[--C-:B------:R-:W-:Y:S01]  /*1300*/  @!P1 IMAD.IADD R39, R39, 0x1, -R0.reuse ;  /* 0x0000000127279824 */ /* 0x100fe200078e0a00 */
[----:B------:R-:W-:Y:S01]  /*1310*/  ISETP.GE.AND P1, PT, R14, RZ, PT ;  /* 0x000000ff0e00720c */ /* 0x000fe20003f26270 */
[----:B------:R-:W-:Y:S01]  /*1320*/  IMAD R47, R0, R10, R47 ;  /* 0x0000000a002f7224 */ /* 0x000fe200078e022f */
[----:B------:R-:W-:Y:S01]  /*1330*/  LOP3.LUT R14, R6, 0x40, RZ, 0xfc, !PT ;  /* 0x00000040060e7812 */ /* 0x000fe200078efcff */
[----:B------:R-:W-:Y:S01]  /*1340*/  @!P3 IMAD.MOV R37, RZ, RZ, -R37 ;  /* 0x000000ffff25b224 */ /* 0x000fe200078e0a25 */
[C---:B------:R-:W-:Y:S01]  /*1350*/  ISETP.GT.U32.AND P3, PT, R0.reuse, R45, PT ;  /* 0x0000002d0000720c */ /* 0x040fe20003f64070 */
[----:B------:R-:W-:Y:S01]  /*1360*/  @!P2 IMAD.IADD R43, R43, 0x1, -R0 ;  /* 0x000000012b2ba824 */ /* 0x000fe200078e0a00 */
[C---:B------:R-:W-:Y:S01]  /*1370*/  ISETP.GT.U32.AND P2, PT, R0.reuse, R41, PT ;  /* 0x000000290000720c */ /* 0x040fe20003f44070 */
[----:B------:R-:W-:Y:S01]  /*1380*/  @!P0 IMAD.MOV R39, RZ, RZ, -R39 ;  /* 0x000000ffff278224 */ /* 0x000fe200078e0a27 */
[C---:B------:R-:W-:Y:S01]  /*1390*/  ISETP.GT.U32.AND P0, PT, R0.reuse, R47, PT ;  /* 0x0000002f0000720c */ /* 0x040fe20003f04070 */
[----:B------:R-:W-:Y:S01]  /*13a0*/  @!P5 IMAD.MOV R31, RZ, RZ, -R31 ;  /* 0x000000ffff1fd224 */ /* 0x000fe200078e0a1f */
[----:B------:R-:W-:Y:S01]  /*13b0*/  ISETP.GE.AND P5, PT, R13, RZ, PT ;  /* 0x000000ff0d00720c */ /* 0x000fe20003fa6270 */
[----:B------:R-:W-:Y:S01]  /*13c0*/  IMAD.HI.U32 R8, R7, R73, RZ ;  /* 0x0000004907087227 */ /* 0x000fe200078e00ff */
[----:B------:R-:W-:-:S02]  /*13d0*/  ISETP.GT.U32.AND P6, PT, R0, R43, PT ;  /* 0x0000002b0000720c */ /* 0x000fc40003fc4070 */
[----:B------:R-:W-:Y:S01]  /*13e0*/  LOP3.LUT R13, R6, 0x3c, RZ, 0xfc, !PT ;  /* 0x0000003c060d7812 */ /* 0x000fe200078efcff */
[----:B------:R-:W-:Y:S01]  /*13f0*/  IMAD.MOV R8, RZ, RZ, -R8 ;  /* 0x000000ffff087224 */ /* 0x000fe200078e0a08 */
[----:B------:R-:W-:Y:S01]  /*1400*/  IABS R79, R14 ;  /* 0x0000000e004f7213 */ /* 0x000fe20000000000 */
[--C-:B------:R-:W-:Y:S01]  /*1410*/  @!P3 IMAD.IADD R45, R45, 0x1, -R0.reuse ;  /* 0x000000012d2db824 */ /* 0x100fe200078e0a00 */
[----:B------:R-:W-:Y:S01]  /*1420*/  IABS R77, R13 ;  /* 0x0000000d004d7213 */ /* 0x000fe20000000000 */
[----:B------:R-:W-:Y:S01]  /*1430*/  IMAD R73, R0, R8, R73 ;  /* 0x0000000800497224 */ /* 0x000fe200078e0249 */
[----:B------:R-:W-:Y:S01]  /*1440*/  ISETP.GE.AND P3, PT, R11, RZ, PT ;  /* 0x000000ff0b00720c */ /* 0x000fe20003f66270 */
[--C-:B------:R-:W-:Y:S01]  /*1450*/  @!P2 IMAD.IADD R41, R41, 0x1, -R0.reuse ;  /* 0x000000012929a824 */ /* 0x100fe200078e0a00 */
[----:B------:R-:W-:Y:S01]  /*1460*/  LOP3.LUT R11, R6, 0x44, RZ, 0xfc, !PT ;  /* 0x00000044060b7812 */ /* 0x000fe200078efcff */
[----:B------:R-:W-:Y:S01]  /*1470*/  @!P0 IMAD.IADD R47, R47, 0x1, -R0 ;  /* 0x000000012f2f8824 */ /* 0x000fe200078e0a00 */
[----:B------:R-:W-:Y:S01]  /*1480*/  ISETP.GE.AND P2, PT, R12, RZ, PT ;  /* 0x000000ff0c00720c */ /* 0x000fe20003f46270 */
[----:B------:R-:W-:Y:S01]  /*1490*/  IMAD.HI.U32 R8, R7, R77, RZ ;  /* 0x0000004d07087227 */ /* 0x000fe200078e00ff */
[----:B------:R-:W-:-:S02]  /*14a0*/  IABS R81, R11 ;  /* 0x0000000b00517213 */ /* 0x000fc40000000000 */
[----:B------:R-:W-:Y:S01]  /*14b0*/  LOP3.LUT R12, R6, 0x4c, RZ, 0xfc, !PT ;  /* 0x0000004c060c7812 */ /* 0x000fe200078efcff */
[----:B------:R-:W-:Y:S01]  /*14c0*/  @!P6 IMAD.IADD R43, R43, 0x1, -R0 ;  /* 0x000000012b2be824 */ /* 0x000fe200078e0a00 */
[C---:B------:R-:W-:Y:S01]  /*14d0*/  ISETP.GT.U32.AND P6, PT, R0.reuse, R73, PT ;  /* 0x000000490000720c */ /* 0x040fe20003fc4070 */
[----:B------:R-:W-:Y:S01]  /*14e0*/  @!P5 IMAD.MOV R41, RZ, RZ, -R41 ;  /* 0x000000ffff29d224 */ /* 0x000fe200078e0a29 */
[----:B------:R-:W-:Y:S01]  /*14f0*/  ISETP.GT.U32.AND P5, PT, R0, R47, PT ;  /* 0x0000002f0000720c */ /* 0x000fe20003fa4070 */
[----:B------:R-:W-:Y:S01]  /*1500*/  IMAD.MOV R8, RZ, RZ, -R8 ;  /* 0x000000ffff087224 */ /* 0x000fe200078e0a08 */
[----:B------:R-:W-:Y:S01]  /*1510*/  IABS R83, R12 ;  /* 0x0000000c00537213 */ /* 0x000fe20000000000 */
[----:B------:R-:W-:Y:S01]  /*1520*/  IMAD.HI.U32 R10, R7, R79, RZ ;  /* 0x0000004f070a7227 */ /* 0x000fe200078e00ff */
[----:B------:R-:W-:Y:S02]  /*1530*/  ISETP.GE.AND P0, PT, R13, RZ, PT ;  /* 0x000000ff0d00720c */ /* 0x000fe40003f06270 */
[----:B------:R-:W-:Y:S01]  /*1540*/  LOP3.LUT R13, R6, 0x50, RZ, 0xfc, !PT ;  /* 0x00000050060d7812 */ /* 0x000fe200078efcff */
[----:B------:R-:W-:Y:S01]  /*1550*/  IMAD R77, R0, R8, R77 ;  /* 0x00000008004d7224 */ /* 0x000fe200078e024d */
[----:B------:R-:W-:Y:S01]  /*1560*/  LOP3.LUT R15, R6, 0x60, RZ, 0xfc, !PT ;  /* 0x00000060060f7812 */ /* 0x000fe200078efcff */
[----:B------:R-:W-:Y:S01]  /*1570*/  IMAD.HI.U32 R8, R7, R81, RZ ;  /* 0x0000005107087227 */ /* 0x000fe200078e00ff */
[----:B------:R-:W-:-:S02]  /*1580*/  IABS R87, R13 ;  /* 0x0000000d00577213 */ /* 0x000fc40000000000 */
[----:B------:R-:W-:Y:S01]  /*1590*/  IABS R103, R15 ;  /* 0x0000000f00677213 */ /* 0x000fe20000000000 */
[----:B------:R-:W-:Y:S02]  /*15a0*/  IMAD.MOV R8, RZ, RZ, -R8 ;  /* 0x000000ffff087224 */ /* 0x000fe400078e0a08 */
[--C-:B------:R-:W-:Y:S02]  /*15b0*/  @!P6 IMAD.IADD R73, R73, 0x1, -R0.reuse ;  /* 0x000000014949e824 */ /* 0x100fe400078e0a00 */
[----:B------:R-:W-:Y:S02]  /*15c0*/  @!P5 IMAD.IADD R47, R47, 0x1, -R0 ;  /* 0x000000012f2fd824 */ /* 0x000fe400078e0a00 */
[C---:B------:R-:W-:Y:S01]  /*15d0*/  IMAD R81, R0.reuse, R8, R81 ;  /* 0x0000000800517224 */ /* 0x040fe200078e0251 */
[C---:B------:R-:W-:Y:S01]  /*15e0*/  ISETP.GT.U32.AND P6, PT, R0.reuse, R73, PT ;  /* 0x000000490000720c */ /* 0x040fe20003fc4070 */
[----:B------:R-:W-:Y:S02]  /*15f0*/  @!P2 IMAD.MOV R47, RZ, RZ, -R47 ;  /* 0x000000ffff2fa224 */ /* 0x000fe400078e0a2f */
[----:B------:R-:W-:Y:S01]  /*1600*/  IMAD.MOV R10, RZ, RZ, -R10 ;  /* 0x000000ffff0a7224 */ /* 0x000fe200078e0a0a */
[C---:B------:R-:W-:Y:S01]  /*1610*/  ISETP.GT.U32.AND P2, PT, R0.reuse, R81, PT ;  /* 0x000000510000720c */ /* 0x040fe20003f44070 */
[----:B------:R-:W-:Y:S01]  /*1620*/  @!P1 IMAD.MOV R43, RZ, RZ, -R43 ;  /* 0x000000ffff2b9224 */ /* 0x000fe200078e0a2b */
[C---:B------:R-:W-:Y:S01]  /*1630*/  ISETP.GT.U32.AND P1, PT, R0.reuse, R77, PT ;  /* 0x0000004d0000720c */ /* 0x040fe20003f24070 */
[----:B------:R-:W-:Y:S01]  /*1640*/  IMAD R79, R0, R10, R79 ;  /* 0x0000000a004f7224 */ /* 0x000fe200078e024f */
[----:B------:R-:W-:Y:S01]  /*1650*/  LOP3.LUT R10, R6, 0x48, RZ, 0xfc, !PT ;  /* 0x00000048060a7812 */ /* 0x000fe200078efcff */
[----:B------:R-:W-:Y:S01]  /*1660*/  @!P4 IMAD.MOV R45, RZ, RZ, -R45 ;  /* 0x000000ffff2dc224 */ /* 0x000fe200078e0a2d */
[----:B------:R-:W-:Y:S01]  /*1670*/  ISETP.GE.AND P4, PT, R14, RZ, PT ;  /* 0x000000ff0e00720c */ /* 0x000fe20003f86270 */
[----:B------:R-:W-:Y:S01]  /*1680*/  IMAD R2, R2, c[0x0][0x184], RZ ;  /* 0x0000610002027a24 */ /* 0x000fe200078e02ff */
[----:B------:R-:W-:Y:S01]  /*1690*/  ISETP.GT.U32.AND P5, PT, R0, R79, PT ;  /* 0x0000004f0000720c */ /* 0x000fe20003fa4070 */
[--C-:B------:R-:W-:Y:S01]  /*16a0*/  @!P6 IMAD.IADD R73, R73, 0x1, -R0.reuse ;  /* 0x000000014949e824 */ /* 0x100fe200078e0a00 */
[----:B------:R-:W-:Y:S01]  /*16b0*/  IABS R85, R10 ;  /* 0x0000000a00557213 */ /* 0x000fe20000000000 */
[----:B------:R-:W-:Y:S01]  /*16c0*/  IMAD R4, R4, c[0x0][0x184], RZ ;  /* 0x0000610004047a24 */ /* 0x000fe200078e02ff */
[----:B------:R-:W-:Y:S01]  /*16d0*/  ISETP.GE.AND P6, PT, R11, RZ, PT ;  /* 0x000000ff0b00720c */ /* 0x000fe20003fc6270 */
[--C-:B------:R-:W-:Y:S01]  /*16e0*/  @!P2 IMAD.IADD R81, R81, 0x1, -R0.reuse ;  /* 0x000000015151a824 */ /* 0x100fe200078e0a00 */
[----:B------:R-:W-:Y:S01]  /*16f0*/  LOP3.LUT R14, R6, 0x5c, RZ, 0xfc, !PT ;  /* 0x0000005c060e7812 */ /* 0x000fe200078efcff */
[----:B------:R-:W-:Y:S01]  /*1700*/  @!P3 IMAD.MOV R73, RZ, RZ, -R73 ;  /* 0x000000ffff49b224 */ /* 0x000fe200078e0a49 */
[----:B------:R-:W-:Y:S01]  /*1710*/  ISETP.GE.AND P3, PT, R10, RZ, PT ;  /* 0x000000ff0a00720c */ /* 0x000fe20003f66270 */
[----:B------:R-:W-:Y:S01]  /*1720*/  @!P1 IMAD.IADD R77, R77, 0x1, -R0 ;  /* 0x000000014d4d9824 */ /* 0x000fe200078e0a00 */
[----:B------:R-:W-:Y:S01]  /*1730*/  ISETP.GT.U32.AND P2, PT, R0, R81, PT ;  /* 0x000000510000720c */ /* 0x000fe20003f44070 */
[----:B------:R-:W-:Y:S01]  /*1740*/  IMAD.HI.U32 R10, R7, R83, RZ ;  /* 0x00000053070a7227 */ /* 0x000fe200078e00ff */
[----:B------:R-:W-:-:S02]  /*1750*/  IABS R93, R14 ;  /* 0x0000000e005d7213 */ /* 0x000fc40000000000 */
[C---:B------:R-:W-:Y:S01]  /*1760*/  ISETP.GT.U32.AND P1, PT, R0.reuse, R77, PT ;  /* 0x0000004d0000720c */ /* 0x040fe20003f24070 */
[----:B------:R-:W-:Y:S02]  /*1770*/  @!P5 IMAD.IADD R79, R79, 0x1, -R0 ;  /* 0x000000014f4fd824 */ /* 0x000fe400078e0a00 */
[----:B------:R-:W-:Y:S02]  /*1780*/  IMAD.MOV R10, RZ, RZ, -R10 ;  /* 0x000000ffff0a7224 */ /* 0x000fe400078e0a0a */
[----:B------:R-:W-:Y:S01]  /*1790*/  IMAD.HI.U32 R8, R7, R85, RZ ;  /* 0x0000005507087227 */ /* 0x000fe200078e00ff */
[----:B------:R-:W-:-:S03]  /*17a0*/  ISETP.GT.U32.AND P5, PT, R0, R79, PT ;  /* 0x0000004f0000720c */ /* 0x000fc60003fa4070 */
[C---:B------:R-:W-:Y:S02]  /*17b0*/  IMAD R83, R0.reuse, R10, R83 ;  /* 0x0000000a00537224 */ /* 0x040fe400078e0253 */
[----:B------:R-:W-:Y:S02]  /*17c0*/  @!P2 IMAD.IADD R81, R81, 0x1, -R0 ;  /* 0x000000015151a824 */ /* 0x000fe400078e0a00 */
[----:B------:R-:W-:Y:S01]  /*17d0*/  IMAD.MOV R8, RZ, RZ, -R8 ;  /* 0x000000ffff087224 */ /* 0x000fe200078e0a08 */
[----:B------:R-:W-:Y:S01]  /*17e0*/  ISETP.GT.U32.AND P2, PT, R0, R83, PT ;  /* 0x000000530000720c */ /* 0x000fe20003f44070 */
[----:B------:R-:W-:Y:S01]  /*17f0*/  @!P1 IMAD.IADD R77, R77, 0x1, -R0 ;  /* 0x000000014d4d9824 */ /* 0x000fe200078e0a00 */
[----:B------:R-:W-:Y:S01]  /*1800*/  ISETP.GE.AND P1, PT, R12, RZ, PT ;  /* 0x000000ff0c00720c */ /* 0x000fe20003f26270 */
[----:B------:R-:W-:Y:S01]  /*1810*/  IMAD R85, R0, R8, R85 ;  /* 0x0000000800557224 */ /* 0x000fe200078e0255 */
[----:B------:R-:W-:Y:S01]  /*1820*/  LOP3.LUT R8, R6, 0x54, RZ, 0xfc, !PT ;  /* 0x0000005406087812 */ /* 0x000fe200078efcff */
[----:B------:R-:W-:-:S03]  /*1830*/  IMAD.HI.U32 R11, R7, R87, RZ ;  /* 0x00000057070b7227 */ /* 0x000fc600078e00ff */
[----:B------:R-:W-:Y:S01]  /*1840*/  IABS R89, R8 ;  /* 0x0000000800597213 */ /* 0x000fe20000000000 */
[--C-:B------:R-:W-:Y:S01]  /*1850*/  @!P5 IMAD.IADD R79, R79, 0x1, -R0.reuse ;  /* 0x000000014f4fd824 */ /* 0x100fe200078e0a00 */
[----:B------:R-:W-:Y:S01]  /*1860*/  ISETP.GE.AND P5, PT, R13, RZ, PT ;  /* 0x000000ff0d00720c */ /* 0x000fe20003fa6270 */
[----:B------:R-:W-:Y:S01]  /*1870*/  @!P0 IMAD.MOV R77, RZ, RZ, -R77 ;  /* 0x000000ffff4d8224 */ /* 0x000fe200078e0a4d */
[----:B------:R-:W-:Y:S01]  /*1880*/  ISETP.GT.U32.AND P0, PT, R0, R85, PT ;  /* 0x000000550000720c */ /* 0x000fe20003f04070 */
[----:B------:R-:W-:Y:S01]  /*1890*/  IMAD.MOV R11, RZ, RZ, -R11 ;  /* 0x000000ffff0b7224 */ /* 0x000fe200078e0a0b */
[----:B------:R-:W-:Y:S01]  /*18a0*/  LOP3.LUT R13, R6, 0x58, RZ, 0xfc, !PT ;  /* 0x00000058060d7812 */ /* 0x000fe200078efcff */
[----:B------:R-:W-:Y:S02]  /*18b0*/  @!P2 IMAD.IADD R83, R83, 0x1, -R0 ;  /* 0x000000015353a824 */ /* 0x000fe400078e0a00 */
[----:B------:R-:W-:Y:S01]  /*18c0*/  IMAD R87, R0, R11, R87 ;  /* 0x0000000b00577224 */ /* 0x000fe200078e0257 */
[----:B------:R-:W-:Y:S01]  /*18d0*/  IABS R91, R13 ;  /* 0x0000000d005b7213 */ /* 0x000fe20000000000 */
[----:B------:R-:W-:Y:S01]  /*18e0*/  @!P4 IMAD.MOV R79, RZ, RZ, -R79 ;  /* 0x000000ffff4fc224 */ /* 0x000fe200078e0a4f */
[----:B------:R-:W-:Y:S01]  /*18f0*/  ISETP.GE.AND P4, PT, R8, RZ, PT ;  /* 0x000000ff0800720c */ /* 0x000fe20003f86270 */
[----:B------:R-:W-:Y:S01]  /*1900*/  @!P6 IMAD.MOV R81, RZ, RZ, -R81 ;  /* 0x000000ffff51e224 */ /* 0x000fe200078e0a51 */
[C---:B------:R-:W-:Y:S01]  /*1910*/  ISETP.GT.U32.AND P2, PT, R0.reuse, R83, PT ;  /* 0x000000530000720c */ /* 0x040fe20003f44070 */
[----:B------:R-:W-:Y:S01]  /*1920*/  IMAD.HI.U32 R8, R7, R89, RZ ;  /* 0x0000005907087227 */ /* 0x000fe200078e00ff */
[----:B------:R-:W-:-:S03]  /*1930*/  ISETP.GT.U32.AND P6, PT, R0, R87, PT ;  /* 0x000000570000720c */ /* 0x000fc60003fc4070 */
[----:B------:R-:W-:-:S04]  /*1940*/  IMAD.HI.U32 R10, R7, R91, RZ ;  /* 0x0000005b070a7227 */ /* 0x000fc800078e00ff */
[----:B------:R-:W-:Y:S02]  /*1950*/  @!P0 IMAD.IADD R85, R85, 0x1, -R0 ;  /* 0x0000000155558824 */ /* 0x000fe400078e0a00 */
[----:B------:R-:W-:Y:S02]  /*1960*/  IMAD.MOV R8, RZ, RZ, -R8 ;  /* 0x000000ffff087224 */ /* 0x000fe400078e0a08 */
[----:B------:R-:W-:Y:S01]  /*1970*/  IMAD.MOV R10, RZ, RZ, -R10 ;  /* 0x000000ffff0a7224 */ /* 0x000fe200078e0a0a */
[C---:B------:R-:W-:Y:S01]  /*1980*/  ISETP.GT.U32.AND P0, PT, R0.reuse, R85, PT ;  /* 0x000000550000720c */ /* 0x040fe20003f04070 */
[C---:B------:R-:W-:Y:S02]  /*1990*/  IMAD R89, R0.reuse, R8, R89 ;  /* 0x0000000800597224 */ /* 0x040fe400078e0259 */
[C---:B------:R-:W-:Y:S02]  /*19a0*/  IMAD R91, R0.reuse, R10, R91 ;  /* 0x0000000a005b7224 */ /* 0x040fe400078e025b */
[--C-:B------:R-:W-:Y:S01]  /*19b0*/  @!P2 IMAD.IADD R83, R83, 0x1, -R0.reuse ;  /* 0x000000015353a824 */ /* 0x100fe200078e0a00 */
[C---:B------:R-:W-:Y:S01]  /*19c0*/  ISETP.GT.U32.AND P2, PT, R0.reuse, R89, PT ;  /* 0x000000590000720c */ /* 0x040fe20003f44070 */
[----:B------:R-:W-:Y:S01]  /*19d0*/  @!P6 IMAD.IADD R87, R87, 0x1, -R0 ;  /* 0x000000015757e824 */ /* 0x000fe200078e0a00 */
[----:B------:R-:W-:Y:S01]  /*19e0*/  ISETP.GT.U32.AND P6, PT, R0, R91, PT ;  /* 0x0000005b0000720c */ /* 0x000fe20003fc4070 */
[----:B------:R-:W-:-:S04]  /*19f0*/  IMAD.HI.U32 R12, R7, R103, RZ ;  /* 0x00000067070c7227 */ /* 0x000fc800078e00ff */
[----:B------:R-:W-:Y:S02]  /*1a00*/  IMAD.MOV R12, RZ, RZ, -R12 ;  /* 0x000000ffff0c7224 */ /* 0x000fe400078e0a0c */
[--C-:B------:R-:W-:Y:S01]  /*1a10*/  @!P0 IMAD.IADD R85, R85, 0x1, -R0.reuse ;  /* 0x0000000155558824 */ /* 0x100fe200078e0a00 */
[----:B------:R-:W-:Y:S01]  /*1a20*/  ISETP.GE.AND P0, PT, R13, RZ, PT ;  /* 0x000000ff0d00720c */ /* 0x000fe20003f06270 */
[----:B------:R-:W-:Y:S01]  /*1a30*/  IMAD R103, R0, R12, R103 ;  /* 0x0000000c00677224 */ /* 0x000fe200078e0267 */
[C---:B------:R-:W-:Y:S01]  /*1a40*/  LOP3.LUT R12, R6.reuse, 0x64, RZ, 0xfc, !PT ;  /* 0x00000064060c7812 */ /* 0x040fe200078efcff */
[--C-:B------:R-:W-:Y:S01]  /*1a50*/  @!P2 IMAD.IADD R89, R89, 0x1, -R0.reuse ;  /* 0x000000015959a824 */ /* 0x100fe200078e0a00 */
[----:B------:R-:W-:Y:S01]  /*1a60*/  LOP3.LUT R13, R6, 0x68, RZ, 0xfc, !PT ;  /* 0x00000068060d7812 */ /* 0x000fe200078efcff */
[----:B------:R-:W-:Y:S01]  /*1a70*/  @!P6 IMAD.IADD R91, R91, 0x1, -R0 ;  /* 0x000000015b5be824 */ /* 0x000fe200078e0a00 */
[----:B------:R-:W-:Y:S01]  /*1a80*/  IABS R97, R12 ;  /* 0x0000000c00617213 */ /* 0x000fe20000000000 */
[----:B------:R-:W-:Y:S01]  /*1a90*/  IMAD.HI.U32 R11, R7, R93, RZ ;  /* 0x0000005d070b7227 */ /* 0x000fe200078e00ff */
[----:B------:R-:W-:-:S02]  /*1aa0*/  IABS R101, R13 ;  /* 0x0000000d00657213 */ /* 0x000fc40000000000 */
[C---:B------:R-:W-:Y:S01]  /*1ab0*/  ISETP.GT.U32.AND P2, PT, R0.reuse, R87, PT ;  /* 0x000000570000720c */ /* 0x040fe20003f44070 */
[----:B------:R-:W-:Y:S01]  /*1ac0*/  @!P3 IMAD.MOV R85, RZ, RZ, -R85 ;  /* 0x000000ffff55b224 */ /* 0x000fe200078e0a55 */
[C---:B------:R-:W-:Y:S01]  /*1ad0*/  ISETP.GT.U32.AND P3, PT, R0.reuse, R89, PT ;  /* 0x000000590000720c */ /* 0x040fe20003f64070 */
[----:B------:R-:W-:Y:S01]  /*1ae0*/  IMAD.MOV R11, RZ, RZ, -R11 ;  /* 0x000000ffff0b7224 */ /* 0x000fe200078e0a0b */
[----:B------:R-:W-:Y:S01]  /*1af0*/  ISETP.GT.U32.AND P6, PT, R0, R91, PT ;  /* 0x0000005b0000720c */ /* 0x000fe20003fc4070 */
[----:B------:R-:W-:-:S04]  /*1b00*/  IMAD.HI.U32 R8, R7, R97, RZ ;  /* 0x0000006107087227 */ /* 0x000fc800078e00ff */
[----:B------:R-:W-:-:S04]  /*1b10*/  IMAD.HI.U32 R10, R7, R101, RZ ;  /* 0x00000065070a7227 */ /* 0x000fc800078e00ff */
[C---:B------:R-:W-:Y:S02]  /*1b20*/  IMAD R93, R0.reuse, R11, R93 ;  /* 0x0000000b005d7224 */ /* 0x040fe400078e025d */
[----:B------:R-:W-:Y:S02]  /*1b30*/  IMAD.MOV R8, RZ, RZ, -R8 ;  /* 0x000000ffff087224 */ /* 0x000fe400078e0a08 */
[----:B------:R-:W-:Y:S02]  /*1b40*/  IMAD.MOV R11, RZ, RZ, -R10 ;  /* 0x000000ffff0b7224 */ /* 0x000fe400078e0a0a */
[----:B------:R-:W-:Y:S01]  /*1b50*/  @!P1 IMAD.MOV R83, RZ, RZ, -R83 ;  /* 0x000000ffff539224 */ /* 0x000fe200078e0a53 */
[C---:B------:R-:W-:Y:S01]  /*1b60*/  ISETP.GT.U32.AND P1, PT, R0.reuse, R93, PT ;  /* 0x0000005d0000720c */ /* 0x040fe20003f24070 */
[----:B------:R-:W-:Y:S01]  /*1b70*/  @!P2 IMAD.IADD R87, R87, 0x1, -R0 ;  /* 0x000000015757a824 */ /* 0x000fe200078e0a00 */
[C---:B------:R-:W-:Y:S01]  /*1b80*/  ISETP.GT.U32.AND P2, PT, R0.reuse, R103, PT ;  /* 0x000000670000720c */ /* 0x040fe20003f44070 */
[----:B------:R-:W-:-:S02]  /*1b90*/  IMAD R97, R0, R8, R97 ;  /* 0x0000000800617224 */ /* 0x000fc400078e0261 */
[----:B------:R-:W-:Y:S01]  /*1ba0*/  IMAD R101, R0, R11, R101 ;  /* 0x0000000b00657224 */ /* 0x000fe200078e0265 */
[----:B------:R-:W-:Y:S01]  /*1bb0*/  LOP3.LUT R11, R6, 0x74, RZ, 0xfc, !PT ;  /* 0x00000074060b7812 */ /* 0x000fe200078efcff */
[--C-:B------:R-:W-:Y:S01]  /*1bc0*/  @!P3 IMAD.IADD R89, R89, 0x1, -R0.reuse ;  /* 0x000000015959b824 */ /* 0x100fe200078e0a00 */
[C---:B------:R-:W-:Y:S01]  /*1bd0*/  ISETP.GT.U32.AND P3, PT, R0.reuse, R97, PT ;  /* 0x000000610000720c */ /* 0x040fe20003f64070 */
[----:B------:R-:W-:Y:S01]  /*1be0*/  @!P6 IMAD.IADD R91, R91, 0x1, -R0 ;  /* 0x000000015b5be824 */ /* 0x000fe200078e0a00 */
[----:B------:R-:W-:Y:S01]  /*1bf0*/  ISETP.GT.U32.AND P6, PT, R0, R101, PT ;  /* 0x000000650000720c */ /* 0x000fe20003fc4070 */
[----:B------:R-:W-:Y:S01]  /*1c00*/  IMAD.HI.U32 R10, R7, R95, RZ ;  /* 0x0000005f070a7227 */ /* 0x000fe200078e00ff */
[----:B------:R-:W-:-:S03]  /*1c10*/  IABS R105, R11 ;  /* 0x0000000b00697213 */ /* 0x000fc60000000000 */
[--C-:B------:R-:W-:Y:S01]  /*1c20*/  @!P1 IMAD.IADD R93, R93, 0x1, -R0.reuse ;  /* 0x000000015d5d9824 */ /* 0x100fe200078e0a00 */
[----:B------:R-:W-:Y:S01]  /*1c30*/  ISETP.GE.AND P1, PT, R14, RZ, PT ;  /* 0x000000ff0e00720c */ /* 0x000fe20003f26270 */
[--C-:B------:R-:W-:Y:S01]  /*1c40*/  @!P2 IMAD.IADD R103, R103, 0x1, -R0.reuse ;  /* 0x000000016767a824 */ /* 0x100fe200078e0a00 */
[----:B------:R-:W-:Y:S01]  /*1c50*/  LOP3.LUT R14, R6, 0x78, RZ, 0xfc, !PT ;  /* 0x00000078060e7812 */ /* 0x000fe200078efcff */
[----:B------:R-:W-:Y:S01]  /*1c60*/  @!P5 IMAD.MOV R87, RZ, RZ, -R87 ;  /* 0x000000ffff57d224 */ /* 0x000fe200078e0a57 */
[----:B------:R-:W-:Y:S01]  /*1c70*/  ISETP.GE.AND P2, PT, R15, RZ, PT ;  /* 0x000000ff0f00720c */ /* 0x000fe20003f46270 */
[--C-:B------:R-:W-:Y:S01]  /*1c80*/  @!P3 IMAD.IADD R97, R97, 0x1, -R0.reuse ;  /* 0x000000016161b824 */ /* 0x100fe200078e0a00 */
[C---:B------:R-:W-:Y:S01]  /*1c90*/  ISETP.GT.U32.AND P3, PT, R0.reuse, R93, PT ;  /* 0x0000005d0000720c */ /* 0x040fe20003f64070 */
[----:B------:R-:W-:Y:S01]  /*1ca0*/  @!P6 IMAD.IADD R101, R101, 0x1, -R0 ;  /* 0x000000016565e824 */ /* 0x000fe200078e0a00 */
[C---:B------:R-:W-:Y:S01]  /*1cb0*/  ISETP.GT.U32.AND P6, PT, R0.reuse, R103, PT ;  /* 0x000000670000720c */ /* 0x040fe20003fc4070 */
[----:B------:R-:W-:Y:S01]  /*1cc0*/  IMAD.MOV R10, RZ, RZ, -R10 ;  /* 0x000000ffff0a7224 */ /* 0x000fe200078e0a0a */
[----:B------:R-:W-:Y:S01]  /*1cd0*/  ISETP.GT.U32.AND P5, PT, R0, R97, PT ;  /* 0x000000610000720c */ /* 0x000fe20003fa4070 */
[----:B------:R-:W-:Y:S01]  /*1ce0*/  IMAD.HI.U32 R8, R7, R99, RZ ;  /* 0x0000006307087227 */ /* 0x000fe200078e00ff */
[----:B------:R-:W-:-:S02]  /*1cf0*/  IABS R107, R14 ;  /* 0x0000000e006b7213 */ /* 0x000fc40000000000 */
[----:B------:R-:W-:Y:S01]  /*1d00*/  LOP3.LUT R15, R6, 0xa0, RZ, 0xfc, !PT ;  /* 0x000000a0060f7812 */ /* 0x000fe200078efcff */
[C---:B------:R-:W-:Y:S02]  /*1d10*/  IMAD R95, R0.reuse, R10, R95 ;  /* 0x0000000a005f7224 */ /* 0x040fe400078e025f */
[----:B------:R-:W-:Y:S01]  /*1d20*/  IMAD.MOV R8, RZ, RZ, -R8 ;  /* 0x000000ffff087224 */ /* 0x000fe200078e0a08 */
[----:B------:R-:W-:Y:S01]  /*1d30*/  IABS R165, R15 ;  /* 0x0000000f00a57213 */ /* 0x000fe20000000000 */
[----:B------:R-:W-:Y:S01]  /*1d40*/  @!P4 IMAD.MOV R89, RZ, RZ, -R89 ;  /* 0x000000ffff59c224 */ /* 0x000fe200078e0a59 */
[----:B------:R-:W-:Y:S01]  /*1d50*/  ISETP.GT.U32.AND P4, PT, R0, R101, PT ;  /* 0x000000650000720c */ /* 0x000fe20003f84070 */
[--C-:B------:R-:W-:Y:S01]  /*1d60*/  @!P3 IMAD.IADD R93, R93, 0x1, -R0.reuse ;  /* 0x000000015d5db824 */ /* 0x100fe200078e0a00 */
[----:B------:R-:W-:Y:S01]  /*1d70*/  ISETP.GE.AND P3, PT, R12, RZ, PT ;  /* 0x000000ff0c00720c */ /* 0x000fe20003f66270 */
[----:B------:R-:W-:Y:S01]  /*1d80*/  @!P6 IMAD.IADD R103, R103, 0x1, -R0 ;  /* 0x000000016767e824 */ /* 0x000fe200078e0a00 */
[C---:B------:R-:W-:Y:S01]  /*1d90*/  ISETP.GT.U32.AND P6, PT, R0.reuse, R95, PT ;  /* 0x0000005f0000720c */ /* 0x040fe20003fc4070 */
[----:B------:R-:W-:Y:S01]  /*1da0*/  IMAD R99, R0, R8, R99 ;  /* 0x0000000800637224 */ /* 0x000fe200078e0263 */
[----:B------:R-:W-:Y:S01]  /*1db0*/  LOP3.LUT R12, R6, 0x90, RZ, 0xfc, !PT ;  /* 0x00000090060c7812 */ /* 0x000fe200078efcff */
[----:B------:R-:W-:-:S03]  /*1dc0*/  IMAD.HI.U32 R8, R7, R105, RZ ;  /* 0x0000006907087227 */ /* 0x000fc600078e00ff */
[----:B------:R-:W-:Y:S01]  /*1dd0*/  IABS R173, R12 ;  /* 0x0000000c00ad7213 */ /* 0x000fe20000000000 */
[----:B------:R-:W-:Y:S01]  /*1de0*/  @!P5 IMAD.IADD R97, R97, 0x1, -R0 ;  /* 0x000000016161d824 */ /* 0x000fe200078e0a00 */
[----:B------:R-:W-:Y:S01]  /*1df0*/  ISETP.GE.AND P5, PT, R13, RZ, PT ;  /* 0x000000ff0d00720c */ /* 0x000fe20003fa6270 */
[----:B------:R-:W-:Y:S01]  /*1e00*/  IMAD.HI.U32 R10, R7, R107, RZ ;  /* 0x0000006b070a7227 */ /* 0x000fe200078e00ff */
[----:B------:R-:W-:-:S03]  /*1e10*/  LOP3.LUT R13, R6, 0x98, RZ, 0xfc, !PT ;  /* 0x00000098060d7812 */ /* 0x000fc600078efcff */
[----:B------:R-:W-:Y:S01]  /*1e20*/  IMAD.MOV R8, RZ, RZ, -R8 ;  /* 0x000000ffff087224 */ /* 0x000fe200078e0a08 */
[----:B------:R-:W-:Y:S01]  /*1e30*/  IABS R169, R13 ;  /* 0x0000000d00a97213 */ /* 0x000fe20000000000 */
[----:B------:R-:W-:Y:S01]  /*1e40*/  @!P0 IMAD.MOV R91, RZ, RZ, -R91 ;  /* 0x000000ffff5b8224 */ /* 0x000fe200078e0a5b */
[C---:B------:R-:W-:Y:S01]  /*1e50*/  ISETP.GT.U32.AND P0, PT, R0.reuse, R99, PT ;  /* 0x000000630000720c */ /* 0x040fe20003f04070 */
[----:B------:R-:W-:Y:S02]  /*1e60*/  IMAD.MOV R10, RZ, RZ, -R10 ;  /* 0x000000ffff0a7224 */ /* 0x000fe400078e0a0a */
[----:B------:R-:W-:Y:S01]  /*1e70*/  IMAD R105, R0, R8, R105 ;  /* 0x0000000800697224 */ /* 0x000fe200078e0269 */
[----:B------:R-:W-:Y:S01]  /*1e80*/  LOP3.LUT R8, R6, 0x7c, RZ, 0xfc, !PT ;  /* 0x0000007c06087812 */ /* 0x000fe200078efcff */
[--C-:B------:R-:W-:Y:S01]  /*1e90*/  @!P4 IMAD.IADD R101, R101, 0x1, -R0.reuse ;  /* 0x000000016565c824 */ /* 0x100fe200078e0a00 */
[----:B------:R-:W-:Y:S01]  /*1ea0*/  ISETP.GE.AND P4, PT, R16, RZ, PT ;  /* 0x000000ff1000720c */ /* 0x000fe20003f86270 */
[--C-:B------:R-:W-:Y:S01]  /*1eb0*/  @!P6 IMAD.IADD R95, R95, 0x1, -R0.reuse ;  /* 0x000000015f5fe824 */ /* 0x100fe200078e0a00 */
[----:B------:R-:W-:Y:S01]  /*1ec0*/  IABS R109, R8 ;  /* 0x00000008006d7213 */ /* 0x000fe20000000000 */
[----:B------:R-:W-:Y:S01]  /*1ed0*/  IMAD R107, R0, R10, R107 ;  /* 0x0000000a006b7224 */ /* 0x000fe200078e026b */
[----:B------:R-:W-:Y:S01]  /*1ee0*/  LOP3.LUT R10, R6, 0x80, RZ, 0xfc, !PT ;  /* 0x00000080060a7812 */ /* 0x000fe200078efcff */
[----:B------:R-:W-:Y:S01]  /*1ef0*/  @!P3 IMAD.MOV R97, RZ, RZ, -R97 ;  /* 0x000000ffff61b224 */ /* 0x000fe200078e0a61 */
[C---:B------:R-:W-:Y:S01]  /*1f00*/  ISETP.GT.U32.AND P3, PT, R0.reuse, R105, PT ;  /* 0x000000690000720c */ /* 0x040fe20003f64070 */
[----:B------:R-:W-:Y:S01]  /*1f10*/  @!P2 IMAD.MOV R103, RZ, RZ, -R103 ;  /* 0x000000ffff67a224 */ /* 0x000fe200078e0a67 */
[C---:B------:R-:W-:Y:S01]  /*1f20*/  ISETP.GT.U32.AND P2, PT, R0.reuse, R95, PT ;  /* 0x0000005f0000720c */ /* 0x040fe20003f44070 */
[----:B------:R-:W-:Y:S01]  /*1f30*/  @!P5 IMAD.MOV R101, RZ, RZ, -R101 ;  /* 0x000000ffff65d224 */ /* 0x000fe200078e0a65 */
[C---:B------:R-:W-:Y:S01]  /*1f40*/  ISETP.GT.U32.AND P5, PT, R0.reuse, R107, PT ;  /* 0x0000006b0000720c */ /* 0x040fe20003fa4070 */
[--C-:B------:R-:W-:Y:S01]  /*1f50*/  @!P0 IMAD.IADD R99, R99, 0x1, -R0.reuse ;  /* 0x0000000163638824 */ /* 0x100fe200078e0a00 */
[----:B------:R-:W-:Y:S01]  /*1f60*/  IABS R111, R10 ;  /* 0x0000000a006f7213 */ /* 0x000fe20000000000 */
[----:B------:R-:W-:Y:S01]  /*1f70*/  @!P1 IMAD.MOV R93, RZ, RZ, -R93 ;  /* 0x000000ffff5d9224 */ /* 0x000fe200078e0a5d */
[----:B------:R-:W-:Y:S01]  /*1f80*/  ISETP.GE.AND P6, PT, R11, RZ, PT ;  /* 0x000000ff0b00720c */ /* 0x000fe20003fc6270 */
[----:B------:R-:W-:Y:S01]  /*1f90*/  IMAD R5, R5, c[0x0][0x184], RZ ;  /* 0x0000610005057a24 */ /* 0x000fe200078e02ff */
[----:B------:R-:W-:Y:S01]  /*1fa0*/  ISETP.GT.U32.AND P1, PT, R0, R99, PT ;  /* 0x000000630000720c */ /* 0x000fe20003f24070 */
[----:B------:R-:W-:Y:S01]  /*1fb0*/  IMAD R3, R3, c[0x0][0x184], RZ ;  /* 0x0000610003037a24 */ /* 0x000fe200078e02ff */
[----:B------:R-:W-:Y:S01]  /*1fc0*/  ISETP.GE.AND P0, PT, R17, RZ, PT ;  /* 0x000000ff1100720c */ /* 0x000fe20003f06270 */
[--C-:B------:R-:W-:Y:S01]  /*1fd0*/  @!P3 IMAD.IADD R105, R105, 0x1, -R0.reuse ;  /* 0x000000016969b824 */ /* 0x100fe200078e0a00 */
[----:B------:R-:W-:Y:S01]  /*1fe0*/  ISETP.GE.AND P3, PT, R10, RZ, PT ;  /* 0x000000ff0a00720c */ /* 0x000fe20003f66270 */
[--C-:B------:R-:W-:Y:S01]  /*1ff0*/  @!P2 IMAD.IADD R95, R95, 0x1, -R0.reuse ;  /* 0x000000015f5fa824 */ /* 0x100fe200078e0a00 */
[----:B------:R-:W-:Y:S01]  /*2000*/  ISETP.GE.AND P2, PT, R8, RZ, PT ;  /* 0x000000ff0800720c */ /* 0x000fe20003f46270 */
[----:B------:R-:W-:Y:S01]  /*2010*/  @!P5 IMAD.IADD R107, R107, 0x1, -R0 ;  /* 0x000000016b6bd824 */ /* 0x000fe200078e0a00 */
[----:B------:R-:W-:Y:S01]  /*2020*/  ISETP.GT.U32.AND P5, PT, R0, R105, PT ;  /* 0x000000690000720c */ /* 0x000fe20003fa4070 */
[----:B------:R-:W-:Y:S01]  /*2030*/  IMAD.HI.U32 R8, R7, R109, RZ ;  /* 0x0000006d07087227 */ /* 0x000fe200078e00ff */
[----:B------:R-:W-:-:S02]  /*2040*/  LOP3.LUT R11, R6, 0x84, RZ, 0xfc, !PT ;  /* 0x00000084060b7812 */ /* 0x000fc400078efcff */
[----:B------:R-:W-:Y:S01]  /*2050*/  LOP3.LUT R17, R6, 0x118, RZ, 0xfc, !PT ;  /* 0x0000011806117812 */ /* 0x000fe200078efcff */
[----:B------:R-:W-:Y:S01]  /*2060*/  IMAD.MOV R8, RZ, RZ, -R8 ;  /* 0x000000ffff087224 */ /* 0x000fe200078e0a08 */
[----:B------:R-:W-:Y:S01]  /*2070*/  IABS R113, R11 ;  /* 0x0000000b00717213 */ /* 0x000fe20000000000 */
[--C-:B------:R-:W-:Y:S01]  /*2080*/  @!P1 IMAD.IADD R99, R99, 0x1, -R0.reuse ;  /* 0x0000000163639824 */ /* 0x100fe200078e0a00 */
[----:B------:R-:W-:Y:S01]  /*2090*/  ISETP.GE.AND P1, PT, R14, RZ, PT ;  /* 0x000000ff0e00720c */ /* 0x000fe20003f26270 */
[----:B------:R-:W-:Y:S01]  /*20a0*/  IMAD R109, R0, R8, R109 ;  /* 0x00000008006d7224 */ /* 0x000fe200078e026d */
[C---:B------:R-:W-:Y:S01]  /*20b0*/  LOP3.LUT R8, R6.reuse, 0x88, RZ, 0xfc, !PT ;  /* 0x0000008806087812 */ /* 0x040fe200078efcff */
[----:B------:R-:W-:Y:S01]  /*20c0*/  IMAD.HI.U32 R10, R7, R111, RZ ;  /* 0x0000006f070a7227 */ /* 0x000fe200078e00ff */
[----:B------:R-:W-:Y:S02]  /*20d0*/  LOP3.LUT R14, R6, 0x9c, RZ, 0xfc, !PT ;  /* 0x0000009c060e7812 */ /* 0x000fe400078efcff */
[----:B------:R-:W-:Y:S01]  /*20e0*/  IABS R177, R8 ;  /* 0x0000000800b17213 */ /* 0x000fe20000000000 */
[----:B------:R-:W-:Y:S01]  /*20f0*/  @!P4 IMAD.MOV R99, RZ, RZ, -R99 ;  /* 0x000000ffff63c224 */ /* 0x000fe200078e0a63 */
[C---:B------:R-:W-:Y:S01]  /*2100*/  ISETP.GT.U32.AND P4, PT, R0.reuse, R107, PT ;  /* 0x0000006b0000720c */ /* 0x040fe20003f84070 */
[----:B------:R-:W-:Y:S01]  /*2110*/  @!P5 IMAD.IADD R105, R105, 0x1, -R0 ;  /* 0x000000016969d824 */ /* 0x000fe200078e0a00 */
[----:B------:R-:W-:Y:S01]  /*2120*/  ISETP.GT.U32.AND P5, PT, R0, R109, PT ;  /* 0x0000006d0000720c */ /* 0x000fe20003fa4070 */
[----:B------:R-:W-:Y:S01]  /*2130*/  IMAD.MOV R10, RZ, RZ, -R10 ;  /* 0x000000ffff0a7224 */ /* 0x000fe200078e0a0a */
[----:B------:R-:W-:Y:S01]  /*2140*/  IABS R167, R14 ;  /* 0x0000000e00a77213 */ /* 0x000fe20000000000 */
[----:B------:R-:W-:Y:S01]  /*2150*/  @!P6 IMAD.MOV R105, RZ, RZ, -R105 ;  /* 0x000000ffff69e224 */ /* 0x000fe200078e0a69 */
[----:B------:R-:W-:Y:S01]  /*2160*/  LOP3.LUT R16, R6, 0x114, RZ, 0xfc, !PT ;  /* 0x0000011406107812 */ /* 0x000fe200078efcff */
[----:B------:R-:W-:Y:S01]  /*2170*/  IMAD R111, R0, R10, R111 ;  /* 0x0000000a006f7224 */ /* 0x000fe200078e026f */
[----:B------:R-:W-:Y:S01]  /*2180*/  IABS R199, R17 ;  /* 0x0000001100c77213 */ /* 0x000fe20000000000 */
[----:B------:R-:W-:Y:S01]  /*2190*/  @!P0 IMAD.MOV R95, RZ, RZ, -R95 ;  /* 0x000000ffff5f8224 */ /* 0x000fe200078e0a5f */
[----:B------:R-:W-:-:S02]  /*21a0*/  ISETP.GE.AND P0, PT, R11, RZ, PT ;  /* 0x000000ff0b00720c */ /* 0x000fc40003f06270 */
[----:B------:R-:W-:Y:S01]  /*21b0*/  ISETP.GT.U32.AND P6, PT, R0, R111, PT ;  /* 0x0000006f0000720c */ /* 0x000fe20003fc4070 */
[--C-:B------:R-:W-:Y:S01]  /*21c0*/  @!P4 IMAD.IADD R107, R107, 0x1, -R0.reuse ;  /* 0x000000016b6bc824 */ /* 0x100fe200078e0a00 */
[----:B------:R-:W-:Y:S01]  /*21d0*/  ISETP.GE.AND P4, PT, R8, RZ, PT ;  /* 0x000000ff0800720c */ /* 0x000fe20003f86270 */
[----:B------:R-:W-:Y:S01]  /*21e0*/  @!P5 IMAD.IADD R109, R109, 0x1, -R0 ;  /* 0x000000016d6dd824 */ /* 0x000fe200078e0a00 */
[----:B------:R-:W-:Y:S01]  /*21f0*/  LOP3.LUT R11, R6, 0x8c, RZ, 0xfc, !PT ;  /* 0x0000008c060b7812 */ /* 0x000fe200078efcff */
[C---:B------:R-:W-:Y:S01]  /*2200*/  IMAD.HI.U32 R8, R7.reuse, R113, RZ ;  /* 0x0000007107087227 */ /* 0x040fe200078e00ff */
[----:B------:R-:W-:Y:S02]  /*2210*/  IABS R193, R16 ;  /* 0x0000001000c17213 */ /* 0x000fe40000000000 */
[----:B------:R-:W-:Y:S01]  /*2220*/  ISETP.GT.U32.AND P5, PT, R0, R109, PT ;  /* 0x0000006d0000720c */ /* 0x000fe20003fa4070 */
[----:B------:R-:W-:Y:S01]  /*2230*/  IMAD.MOV R10, RZ, RZ, -R8 ;  /* 0x000000ffff0a7224 */ /* 0x000fe200078e0a08 */
[----:B------:R-:W-:Y:S01]  /*2240*/  IABS R175, R11 ;  /* 0x0000000b00af7213 */ /* 0x000fe20000000000 */
[----:B------:R-:W-:-:S04]  /*2250*/  IMAD.HI.U32 R8, R7, R177, RZ ;  /* 0x000000b107087227 */ /* 0x000fc800078e00ff */
[----:B------:R-:W-:Y:S02]  /*2260*/  @!P6 IMAD.IADD R111, R111, 0x1, -R0 ;  /* 0x000000016f6fe824 */ /* 0x000fe400078e0a00 */
[----:B------:R-:W-:Y:S02]  /*2270*/  IMAD.MOV R8, RZ, RZ, -R8 ;  /* 0x000000ffff087224 */ /* 0x000fe400078e0a08 */
[C---:B------:R-:W-:Y:S01]  /*2280*/  IMAD R113, R0.reuse, R10, R113 ;  /* 0x0000000a00717224 */ /* 0x040fe200078e0271 */
[C---:B------:R-:W-:Y:S01]  /*2290*/  ISETP.GT.U32.AND P6, PT, R0.reuse, R111, PT ;  /* 0x0000006f0000720c */ /* 0x040fe20003fc4070 */
[----:B------:R-:W-:Y:S02]  /*22a0*/  IMAD R177, R0, R8, R177 ;  /* 0x0000000800b17224 */ /* 0x000fe400078e02b1 */
[----:B------:R-:W-:-:S04]  /*22b0*/  IMAD.HI.U32 R8, R7, R175, RZ ;  /* 0x000000af07087227 */ /* 0x000fc800078e00ff */
[----:B------:R-:W-:Y:S01]  /*22c0*/  @!P5 IMAD.IADD R109, R109, 0x1, -R0 ;  /* 0x000000016d6dd824 */ /* 0x000fe200078e0a00 */
[----:B------:R-:W-:Y:S01]  /*22d0*/  ISETP.GT.U32.AND P5, PT, R0, R113, PT ;  /* 0x000000710000720c */ /* 0x000fe20003fa4070 */
[----:B------:R-:W-:-:S04]  /*22e0*/  IMAD.HI.U32 R10, R7, R173, RZ ;  /* 0x000000ad070a7227 */ /* 0x000fc800078e00ff */
[----:B------:R-:W-:Y:S02]  /*22f0*/  IMAD.MOV R8, RZ, RZ, -R8 ;  /* 0x000000ffff087224 */ /* 0x000fe400078e0a08 */
[----:B------:R-:W-:Y:S02]  /*2300*/  IMAD.MOV R10, RZ, RZ, -R10 ;  /* 0x000000ffff0a7224 */ /* 0x000fe400078e0a0a */
[C---:B------:R-:W-:Y:S02]  /*2310*/  IMAD R175, R0.reuse, R8, R175 ;  /* 0x0000000800af7224 */ /* 0x040fe400078e02af */
[----:B------:R-:W-:Y:S01]  /*2320*/  @!P1 IMAD.MOV R107, RZ, RZ, -R107 ;  /* 0x000000ffff6b9224 */ /* 0x000fe200078e0a6b */
[----:B------:R-:W-:Y:S01]  /*2330*/  ISETP.GE.AND P1, PT, R11, RZ, PT ;  /* 0x000000ff0b00720c */ /* 0x000fe20003f26270 */
[----:B------:R-:W-:Y:S01]  /*2340*/  IMAD R173, R0, R10, R173 ;  /* 0x0000000a00ad7224 */ /* 0x000fe200078e02ad */
[----:B------:R-:W-:Y:S01]  /*2350*/  LOP3.LUT R11, R6, 0x94, RZ, 0xfc, !PT ;  /* 0x00000094060b7812 */ /* 0x000fe200078efcff */
[--C-:B------:R-:W-:Y:S01]  /*2360*/  @!P6 IMAD.IADD R111, R111, 0x1, -R0.reuse ;  /* 0x000000016f6fe824 */ /* 0x100fe200078e0a00 */
[C---:B------:R-:W-:Y:S01]  /*2370*/  ISETP.GT.U32.AND P6, PT, R0.reuse, R175, PT ;  /* 0x000000af0000720c */ /* 0x040fe20003fc4070 */
[----:B------:R-:W-:Y:S01]  /*2380*/  @!P5 IMAD.IADD R113, R113, 0x1, -R0 ;  /* 0x000000017171d824 */ /* 0x000fe200078e0a00 */
[C---:B------:R-:W-:Y:S01]  /*2390*/  ISETP.GT.U32.AND P5, PT, R0.reuse, R173, PT ;  /* 0x000000ad0000720c */ /* 0x040fe20003fa4070 */
[----:B------:R-:W-:Y:S01]  /*23a0*/  @!P2 IMAD.MOV R109, RZ, RZ, -R109 ;  /* 0x000000ffff6da224 */ /* 0x000fe200078e0a6d */
[----:B------:R-:W-:Y:S01]  /*23b0*/  IABS R171, R11 ;  /* 0x0000000b00ab7213 */ /* 0x000fe20000000000 */
[----:B------:R-:W-:Y:S01]  /*23c0*/  @!P3 IMAD.MOV R111, RZ, RZ, -R111 ;  /* 0x000000ffff6fb224 */ /* 0x000fe200078e0a6f */
[----:B------:R-:W-:Y:S01]  /*23d0*/  ISETP.GT.U32.AND P2, PT, R0, R177, PT ;  /* 0x000000b10000720c */ /* 0x000fe20003f44070 */
[----:B------:R-:W-:-:S04]  /*23e0*/  IMAD.HI.U32 R10, R7, R165, RZ ;  /* 0x000000a5070a7227 */ /* 0x000fc800078e00ff */
[----:B------:R-:W-:-:S04]  /*23f0*/  IMAD.HI.U32 R8, R7, R171, RZ ;  /* 0x000000ab07087227 */ /* 0x000fc800078e00ff */
[----:B------:R-:W-:Y:S02]  /*2400*/  @!P6 IMAD.IADD R175, R175, 0x1, -R0 ;  /* 0x00000001afafe824 */ /* 0x000fe400078e0a00 */
[----:B------:R-:W-:Y:S02]  /*2410*/  IMAD.MOV R8, RZ, RZ, -R8 ;  /* 0x000000ffff087224 */ /* 0x000fe400078e0a08 */
[----:B------:R-:W-:Y:S01]  /*2420*/  @!P5 IMAD.IADD R173, R173, 0x1, -R0 ;  /* 0x00000001adadd824 */ /* 0x000fe200078e0a00 */
[C---:B------:R-:W-:Y:S01]  /*2430*/  ISETP.GT.U32.AND P5, PT, R0.reuse, R175, PT ;  /* 0x000000af0000720c */ /* 0x040fe20003fa4070 */
[C---:B------:R-:W-:Y:S02]  /*2440*/  IMAD R171, R0.reuse, R8, R171 ;  /* 0x0000000800ab7224 */ /* 0x040fe400078e02ab */
[----:B------:R-:W-:Y:S01]  /*2450*/  IMAD.HI.U32 R8, R7, R169, RZ ;  /* 0x000000a907087227 */ /* 0x000fe200078e00ff */
[----:B------:R-:W-:-:S03]  /*2460*/  ISETP.GT.U32.AND P3, PT, R0, R173, PT ;  /* 0x000000ad0000720c */ /* 0x000fc60003f64070 */
[----:B------:R-:W-:Y:S01]  /*2470*/  @!P2 IMAD.IADD R177, R177, 0x1, -R0 ;  /* 0x00000001b1b1a824 */ /* 0x000fe200078e0a00 */
[C---:B------:R-:W-:Y:S01]  /*2480*/  ISETP.GT.U32.AND P2, PT, R0.reuse, R113, PT ;  /* 0x000000710000720c */ /* 0x040fe20003f44070 */
[----:B------:R-:W-:Y:S02]  /*2490*/  IMAD.MOV R8, RZ, RZ, -R8 ;  /* 0x000000ffff087224 */ /* 0x000fe400078e0a08 */
[----:B------:R-:W-:Y:S01]  /*24a0*/  IMAD.MOV R10, RZ, RZ, -R10 ;  /* 0x000000ffff0a7224 */ /* 0x000fe200078e0a0a */
[C---:B------:R-:W-:Y:S01]  /*24b0*/  ISETP.GT.U32.AND P6, PT, R0.reuse, R177, PT ;  /* 0x000000b10000720c */ /* 0x040fe20003fc4070 */
[C---:B------:R-:W-:Y:S02]  /*24c0*/  IMAD R169, R0.reuse, R8, R169 ;  /* 0x0000000800a97224 */ /* 0x040fe400078e02a9 */
[----:B------:R-:W-:Y:S02]  /*24d0*/  @!P5 IMAD.IADD R175, R175, 0x1, -R0 ;  /* 0x00000001afafd824 */ /* 0x000fe400078e0a00 */
[----:B------:R-:W-:Y:S01]  /*24e0*/  IMAD.HI.U32 R8, R7, R167, RZ ;  /* 0x000000a707087227 */ /* 0x000fe200078e00ff */
[----:B------:R-:W-:-:S03]  /*24f0*/  ISETP.GT.U32.AND P5, PT, R0, R169, PT ;  /* 0x000000a90000720c */ /* 0x000fc60003fa4070 */
[----:B------:R-:W-:Y:S02]  /*2500*/  IMAD.MOV R8, RZ, RZ, -R8 ;  /* 0x000000ffff087224 */ /* 0x000fe400078e0a08 */
[--C-:B------:R-:W-:Y:S01]  /*2510*/  @!P2 IMAD.IADD R113, R113, 0x1, -R0.reuse ;  /* 0x000000017171a824 */ /* 0x100fe200078e0a00 */
[----:B------:R-:W-:Y:S01]  /*2520*/  ISETP.GT.U32.AND P2, PT, R0, R171, PT ;  /* 0x000000ab0000720c */ /* 0x000fe20003f44070 */
[--C-:B------:R-:W-:Y:S01]  /*2530*/  @!P6 IMAD.IADD R177, R177, 0x1, -R0.reuse ;  /* 0x00000001b1b1e824 */ /* 0x100fe200078e0a00 */
[----:B------:R-:W-:Y:S01]  /*2540*/  ISETP.GE.AND P6, PT, R12, RZ, PT ;  /* 0x000000ff0c00720c */ /* 0x000fe20003fc6270 */
[----:B------:R-:W-:Y:S01]  /*2550*/  IMAD R167, R0, R8, R167 ;  /* 0x0000000800a77224 */ /* 0x000fe200078e02a7 */
[----:B------:R-:W-:Y:S01]  /*2560*/  LOP3.LUT R12, R6, 0xa4, RZ, 0xfc, !PT ;  /* 0x000000a4060c7812 */ /* 0x000fe200078efcff */
[--C-:B------:R-:W-:Y:S01]  /*2570*/  @!P3 IMAD.IADD R173, R173, 0x1, -R0.reuse ;  /* 0x00000001adadb824 */ /* 0x100fe200078e0a00 */
[----:B------:R-:W-:Y:S01]  /*2580*/  ISETP.GE.AND P3, PT, R11, RZ, PT ;  /* 0x000000ff0b00720c */ /* 0x000fe20003f66270 */
[----:B------:R-:W-:Y:S01]  /*2590*/  @!P5 IMAD.IADD R169, R169, 0x1, -R0 ;  /* 0x00000001a9a9d824 */ /* 0x000fe200078e0a00 */
[----:B------:R-:W-:Y:S01]  /*25a0*/  IABS R163, R12 ;  /* 0x0000000c00a37213 */ /* 0x000fe20000000000 */
[----:B------:R-:W-:Y:S01]  /*25b0*/  IMAD R165, R0, R10, R165 ;  /* 0x0000000a00a57224 */ /* 0x000fe200078e02a5 */
[----:B------:R-:W-:Y:S01]  /*25c0*/  LOP3.LUT R11, R6, 0xa8, RZ, 0xfc, !PT ;  /* 0x000000a8060b7812 */ /* 0x000fe200078efcff */
[----:B------:R-:W-:Y:S01]  /*25d0*/  @!P4 IMAD.MOV R177, RZ, RZ, -R177 ;  /* 0x000000ffffb1c224 */ /* 0x000fe200078e0ab1 */
[C---:B------:R-:W-:Y:S01]  /*25e0*/  ISETP.GT.U32.AND P5, PT, R0.reuse, R169, PT ;  /* 0x000000a90000720c */ /* 0x040fe20003fa4070 */
[----:B------:R-:W-:Y:S01]  /*25f0*/  IMAD.HI.U32 R8, R7, R163, RZ ;  /* 0x000000a307087227 */ /* 0x000fe200078e00ff */
[----:B------:R-:W-:-:S02]  /*2600*/  ISETP.GT.U32.AND P4, PT, R0, R167, PT ;  /* 0x000000a70000720c */ /* 0x000fc40003f84070 */
[----:B------:R-:W-:Y:S01]  /*2610*/  IABS R161, R11 ;  /* 0x0000000b00a17213 */ /* 0x000fe20000000000 */
[----:B------:R-:W-:Y:S02]  /*2620*/  IMAD.MOV R8, RZ, RZ, -R8 ;  /* 0x000000ffff087224 */ /* 0x000fe400078e0a08 */
        /* <DEDUP_REMOVED lines=9> */
[----:B------:R-:W-:Y:S01]  /*26c0*/  ISETP.GT.U32.AND P0, PT, R0, R171, PT ;  /* 0x000000ab0000720c */ /* 0x000fe20003f04070 */
[----:B------:R-:W-:Y:S01]  /*26d0*/  IMAD.HI.U32 R8, R7, R161, RZ ;  /* 0x000000a107087227 */ /* 0x000fe200078e00ff */
[----:B------:R-:W-:-:S03]  /*26e0*/  IABS R153, R13 ;  /* 0x0000000d00997213 */ /* 0x000fc60000000000 */
[----:B------:R-:W-:Y:S01]  /*26f0*/  @!P4 IMAD.IADD R167, R167, 0x1, -R0 ;  /* 0x00000001a7a7c824 */ /* 0x000fe200078e0a00 */
[----:B------:R-:W-:Y:S01]  /*2700*/  ISETP.GE.AND P4, PT, R12, RZ, PT ;  /* 0x000000ff0c00720c */ /* 0x000fe20003f86270 */
[----:B------:R-:W-:Y:S01]  /*2710*/  IMAD.MOV R10, RZ, RZ, -R8 ;  /* 0x000000ffff0a7224 */ /* 0x000fe200078e0a08 */
[----:B------:R-:W-:Y:S01]  /*2720*/  LOP3.LUT R12, R6, 0xb0, RZ, 0xfc, !PT ;  /* 0x000000b0060c7812 */ /* 0x000fe200078efcff */
[--C-:B------:R-:W-:Y:S01]  /*2730*/  @!P6 IMAD.IADD R165, R165, 0x1, -R0.reuse ;  /* 0x00000001a5a5e824 */ /* 0x100fe200078e0a00 */
[----:B------:R-:W-:Y:S01]  /*2740*/  ISETP.GT.U32.AND P6, PT, R0, R167, PT ;  /* 0x000000a70000720c */ /* 0x000fe20003fc4070 */
[----:B------:R-:W-:Y:S01]  /*2750*/  @!P5 IMAD.IADD R163, R163, 0x1, -R0 ;  /* 0x00000001a3a3d824 */ /* 0x000fe200078e0a00 */
[----:B------:R-:W-:Y:S01]  /*2760*/  IABS R151, R12 ;  /* 0x0000000c00977213 */ /* 0x000fe20000000000 */
[----:B------:R-:W-:-:S03]  /*2770*/  IMAD.HI.U32 R8, R7, R153, RZ ;  /* 0x0000009907087227 */ /* 0x000fc600078e00ff */
[----:B------:R-:W-:Y:S01]  /*2780*/  ISETP.GT.U32.AND P5, PT, R0, R163, PT ;  /* 0x000000a30000720c */ /* 0x000fe20003fa4070 */
[----:B------:R-:W-:Y:S01]  /*2790*/  @!P0 IMAD.IADD R171, R171, 0x1, -R0 ;  /* 0x00000001abab8824 */ /* 0x000fe200078e0a00 */
[----:B------:R-:W-:Y:S01]  /*27a0*/  ISETP.GE.AND P0, PT, R15, RZ, PT ;  /* 0x000000ff0f00720c */ /* 0x000fe20003f06270 */
[----:B------:R-:W-:Y:S01]  /*27b0*/  IMAD.MOV R8, RZ, RZ, -R8 ;  /* 0x000000ffff087224 */ /* 0x000fe200078e0a08 */
[----:B------:R-:W-:Y:S01]  /*27c0*/  LOP3.LUT R15, R6, 0x110, RZ, 0xfc, !PT ;  /* 0x00000110060f7812 */ /* 0x000fe200078efcff */
[----:B------:R-:W-:Y:S01]  /*27d0*/  @!P3 IMAD.MOV R171, RZ, RZ, -R171 ;  /* 0x000000ffffabb224 */ /* 0x000fe200078e0aab */
[C---:B------:R-:W-:Y:S01]  /*27e0*/  ISETP.GT.U32.AND P3, PT, R0.reuse, R165, PT ;  /* 0x000000a50000720c */ /* 0x040fe20003f64070 */
[C---:B------:R-:W-:Y:S01]  /*27f0*/  IMAD R153, R0.reuse, R8, R153 ;  /* 0x0000000800997224 */ /* 0x040fe200078e0299 */
[----:B------:R-:W-:Y:S01]  /*2800*/  IABS R191, R15 ;  /* 0x0000000f00bf7213 */ /* 0x000fe20000000000 */
[----:B------:R-:W-:Y:S02]  /*2810*/  IMAD R161, R0, R10, R161 ;  /* 0x0000000a00a17224 */ /* 0x000fe400078e02a1 */
[----:B------:R-:W-:-:S02]  /*2820*/  @!P6 IMAD.IADD R167, R167, 0x1, -R0 ;  /* 0x00000001a7a7e824 */ /* 0x000fc400078e0a00 */
[--C-:B------:R-:W-:Y:S01]  /*2830*/  @!P5 IMAD.IADD R163, R163, 0x1, -R0.reuse ;  /* 0x00000001a3a3d824 */ /* 0x100fe200078e0a00 */
[C---:B------:R-:W-:Y:S01]  /*2840*/  ISETP.GT.U32.AND P5, PT, R0.reuse, R153, PT ;  /* 0x000000990000720c */ /* 0x040fe20003fa4070 */
[----:B------:R-:W-:Y:S01]  /*2850*/  @!P1 IMAD.MOV R175, RZ, RZ, -R175 ;  /* 0x000000ffffaf9224 */ /* 0x000fe200078e0aaf */
[----:B------:R-:W-:Y:S01]  /*2860*/  ISETP.GT.U32.AND P6, PT, R0, R161, PT ;  /* 0x000000a10000720c */ /* 0x000fe20003fc4070 */
[----:B------:R-:W-:Y:S01]  /*2870*/  IMAD.HI.U32 R8, R7, R151, RZ ;  /* 0x0000009707087227 */ /* 0x000fe200078e00ff */
[----:B------:R-:W-:Y:S02]  /*2880*/  ISETP.GE.AND P1, PT, R14, RZ, PT ;  /* 0x000000ff0e00720c */ /* 0x000fe40003f26270 */
[C---:B------:R-:W-:Y:S01]  /*2890*/  LOP3.LUT R14, R6.reuse, 0xb4, RZ, 0xfc, !PT ;  /* 0x000000b4060e7812 */ /* 0x040fe200078efcff */
[----:B------:R-:W-:Y:S01]  /*28a0*/  @!P3 IMAD.IADD R165, R165, 0x1, -R0 ;  /* 0x00000001a5a5b824 */ /* 0x000fe200078e0a00 */
[----:B------:R-:W-:Y:S01]  /*28b0*/  ISETP.GE.AND P3, PT, R11, RZ, PT ;  /* 0x000000ff0b00720c */ /* 0x000fe20003f66270 */
[----:B------:R-:W-:Y:S01]  /*28c0*/  IMAD.MOV R8, RZ, RZ, -R8 ;  /* 0x000000ffff087224 */ /* 0x000fe200078e0a08 */
[----:B------:R-:W-:Y:S01]  /*28d0*/  LOP3.LUT R11, R6, 0xb8, RZ, 0xfc, !PT ;  /* 0x000000b8060b7812 */ /* 0x000fe200078efcff */
[----:B------:R-:W-:Y:S01]  /*28e0*/  @!P2 IMAD.MOV R169, RZ, RZ, -R169 ;  /* 0x000000ffffa9a224 */ /* 0x000fe200078e0aa9 */
[----:B------:R-:W-:Y:S01]  /*28f0*/  IABS R149, R14 ;  /* 0x0000000e00957213 */ /* 0x000fe20000000000 */
[--C-:B------:R-:W-:Y:S01]  /*2900*/  @!P5 IMAD.IADD R153, R153, 0x1, -R0.reuse ;  /* 0x000000019999d824 */ /* 0x100fe200078e0a00 */
[----:B------:R-:W-:Y:S01]  /*2910*/  IABS R147, R11 ;  /* 0x0000000b00937213 */ /* 0x000fe20000000000 */
[----:B------:R-:W-:Y:S01]  /*2920*/  @!P6 IMAD.IADD R161, R161, 0x1, -R0 ;  /* 0x00000001a1a1e824 */ /* 0x000fe200078e0a00 */
[----:B------:R-:W-:Y:S01]  /*2930*/  ISETP.GE.AND P6, PT, R13, RZ, PT ;  /* 0x000000ff0d00720c */ /* 0x000fe20003fc6270 */
[C---:B------:R-:W-:Y:S01]  /*2940*/  IMAD R151, R0.reuse, R8, R151 ;  /* 0x0000000800977224 */ /* 0x040fe200078e0297 */
[C---:B------:R-:W-:Y:S01]  /*2950*/  ISETP.GT.U32.AND P2, PT, R0.reuse, R153, PT ;  /* 0x000000990000720c */ /* 0x040fe20003f44070 */
[----:B------:R-:W-:Y:S01]  /*2960*/  IMAD.HI.U32 R8, R7, R147, RZ ;  /* 0x0000009307087227 */ /* 0x000fe200078e00ff */
[----:B------:R-:W-:-:S02]  /*2970*/  ISETP.GT.U32.AND P5, PT, R0, R161, PT ;  /* 0x000000a10000720c */ /* 0x000fc40003fa4070 */
[----:B------:R-:W-:Y:S01]  /*2980*/  LOP3.LUT R13, R6, 0xbc, RZ, 0xfc, !PT ;  /* 0x000000bc060d7812 */ /* 0x000fe200078efcff */
[----:B------:R-:W-:Y:S01]  /*2990*/  @!P1 IMAD.MOV R167, RZ, RZ, -R167 ;  /* 0x000000ffffa79224 */ /* 0x000fe200078e0aa7 */
[----:B------:R-:W-:Y:S01]  /*29a0*/  ISETP.GT.U32.AND P1, PT, R0, R151, PT ;  /* 0x000000970000720c */ /* 0x000fe20003f24070 */
[----:B------:R-:W-:Y:S01]  /*29b0*/  IMAD.MOV R8, RZ, RZ, -R8 ;  /* 0x000000ffff087224 */ /* 0x000fe200078e0a08 */
[----:B------:R-:W-:Y:S01]  /*29c0*/  IABS R145, R13 ;  /* 0x0000000d00917213 */ /* 0x000fe20000000000 */
[----:B------:R-:W-:-:S04]  /*29d0*/  IMAD.HI.U32 R10, R7, R149, RZ ;  /* 0x00000095070a7227 */ /* 0x000fc800078e00ff */
[C---:B------:R-:W-:Y:S02]  /*29e0*/  IMAD R147, R0.reuse, R8, R147 ;  /* 0x0000000800937224 */ /* 0x040fe400078e0293 */
[----:B------:R-:W-:Y:S02]  /*29f0*/  @!P2 IMAD.IADD R153, R153, 0x1, -R0 ;  /* 0x000000019999a824 */ /* 0x000fe400078e0a00 */
[----:B------:R-:W-:Y:S01]  /*2a00*/  IMAD.MOV R10, RZ, RZ, -R10 ;  /* 0x000000ffff0a7224 */ /* 0x000fe200078e0a0a */
[----:B------:R-:W-:Y:S01]  /*2a10*/  ISETP.GT.U32.AND P2, PT, R0, R147, PT ;  /* 0x000000930000720c */ /* 0x000fe20003f44070 */
[--C-:B------:R-:W-:Y:S01]  /*2a20*/  @!P5 IMAD.IADD R161, R161, 0x1, -R0.reuse ;  /* 0x00000001a1a1d824 */ /* 0x100fe200078e0a00 */
[----:B------:R-:W-:Y:S01]  /*2a30*/  ISETP.GE.AND P5, PT, R14, RZ, PT ;  /* 0x000000ff0e00720c */ /* 0x000fe20003fa6270 */
[----:B------:R-:W-:Y:S01]  /*2a40*/  @!P1 IMAD.IADD R151, R151, 0x1, -R0 ;  /* 0x0000000197979824 */ /* 0x000fe200078e0a00 */
[----:B------:R-:W-:Y:S01]  /*2a50*/  ISETP.GE.AND P1, PT, R11, RZ, PT ;  /* 0x000000ff0b00720c */ /* 0x000fe20003f26270 */
[----:B------:R-:W-:Y:S01]  /*2a60*/  IMAD R149, R0, R10, R149 ;  /* 0x0000000a00957224 */ /* 0x000fe200078e0295 */
[----:B------:R-:W-:Y:S01]  /*2a70*/  LOP3.LUT R10, R6, 0xc0, RZ, 0xfc, !PT ;  /* 0x000000c0060a7812 */ /* 0x000fe200078efcff */
[----:B------:R-:W-:Y:S01]  /*2a80*/  @!P3 IMAD.MOV R161, RZ, RZ, -R161 ;  /* 0x000000ffffa1b224 */ /* 0x000fe200078e0aa1 */
[----:B------:R-:W-:Y:S01]  /*2a90*/  ISETP.GT.U32.AND P3, PT, R0, R151, PT ;  /* 0x000000970000720c */ /* 0x000fe20003f64070 */
[----:B------:R-:W-:Y:S01]  /*2aa0*/  IMAD.HI.U32 R8, R7, R145, RZ ;  /* 0x0000009107087227 */ /* 0x000fe200078e00ff */
[----:B------:R-:W-:-:S02]  /*2ab0*/  IABS R143, R10 ;  /* 0x0000000a008f7213 */ /* 0x000fc40000000000 */
[----:B------:R-:W-:Y:S01]  /*2ac0*/  LOP3.LUT R11, R6, 0xc4, RZ, 0xfc, !PT ;  /* 0x000000c4060b7812 */ /* 0x000fe200078efcff */
[----:B------:R-:W-:Y:S01]  /*2ad0*/  @!P4 IMAD.MOV R163, RZ, RZ, -R163 ;  /* 0x000000ffffa3c224 */ /* 0x000fe200078e0aa3 */
[----:B------:R-:W-:Y:S01]  /*2ae0*/  ISETP.GT.U32.AND P4, PT, R0, R149, PT ;  /* 0x000000950000720c */ /* 0x000fe20003f84070 */
[----:B------:R-:W-:Y:S01]  /*2af0*/  IMAD.MOV R8, RZ, RZ, -R8 ;  /* 0x000000ffff087224 */ /* 0x000fe200078e0a08 */
[----:B------:R-:W-:Y:S01]  /*2b00*/  IABS R141, R11 ;  /* 0x0000000b008d7213 */ /* 0x000fe20000000000 */
[----:B------:R-:W-:Y:S01]  /*2b10*/  @!P2 IMAD.IADD R147, R147, 0x1, -R0 ;  /* 0x000000019393a824 */ /* 0x000fe200078e0a00 */
[----:B------:R-:W-:Y:S01]  /*2b20*/  LOP3.LUT R14, R6, 0xe8, RZ, 0xfc, !PT ;  /* 0x000000e8060e7812 */ /* 0x000fe200078efcff */
[C---:B------:R-:W-:Y:S02]  /*2b30*/  IMAD R145, R0.reuse, R8, R145 ;  /* 0x0000000800917224 */ /* 0x040fe400078e0291 */
[----:B------:R-:W-:Y:S01]  /*2b40*/  IMAD.HI.U32 R8, R7, R143, RZ ;  /* 0x0000008f07087227 */ /* 0x000fe200078e00ff */
[----:B------:R-:W-:-:S02]  /*2b50*/  ISETP.GT.U32.AND P2, PT, R0, R147, PT ;  /* 0x000000930000720c */ /* 0x000fc40003f44070 */
[----:B------:R-:W-:Y:S01]  /*2b60*/  IABS R117, R14 ;  /* 0x0000000e00757213 */ /* 0x000fe20000000000 */
[--C-:B------:R-:W-:Y:S01]  /*2b70*/  @!P3 IMAD.IADD R151, R151, 0x1, -R0.reuse ;  /* 0x000000019797b824 */ /* 0x100fe200078e0a00 */
[----:B------:R-:W-:Y:S01]  /*2b80*/  ISETP.GT.U32.AND P3, PT, R0, R145, PT ;  /* 0x000000910000720c */ /* 0x000fe20003f64070 */
[----:B------:R-:W-:Y:S01]  /*2b90*/  @!P0 IMAD.MOV R165, RZ, RZ, -R165 ;  /* 0x000000ffffa58224 */ /* 0x000fe200078e0aa5 */
[----:B------:R-:W-:Y:S01]  /*2ba0*/  ISETP.GE.AND P0, PT, R12, RZ, PT ;  /* 0x000000ff0c00720c */ /* 0x000fe20003f06270 */
[----:B------:R-:W-:Y:S01]  /*2bb0*/  @!P4 IMAD.IADD R149, R149, 0x1, -R0 ;  /* 0x000000019595c824 */ /* 0x000fe200078e0a00 */
[----:B------:R-:W-:Y:S01]  /*2bc0*/  LOP3.LUT R12, R6, 0xc8, RZ, 0xfc, !PT ;  /* 0x000000c8060c7812 */ /* 0x000fe200078efcff */
[----:B------:R-:W-:Y:S02]  /*2bd0*/  IMAD.MOV R8, RZ, RZ, -R8 ;  /* 0x000000ffff087224 */ /* 0x000fe400078e0a08 */
[----:B------:R-:W-:Y:S01]  /*2be0*/  @!P6 IMAD.MOV R153, RZ, RZ, -R153 ;  /* 0x000000ffff99e224 */ /* 0x000fe200078e0a99 */
[C---:B------:R-:W-:Y:S01]  /*2bf0*/  ISETP.GT.U32.AND P4, PT, R0.reuse, R149, PT ;  /* 0x000000950000720c */ /* 0x040fe20003f84070 */
[----:B------:R-:W-:Y:S01]  /*2c00*/  IMAD R143, R0, R8, R143 ;  /* 0x00000008008f7224 */ /* 0x000fe200078e028f */
[----:B------:R-:W-:Y:S01]  /*2c10*/  ISETP.GE.AND P6, PT, R13, RZ, PT ;  /* 0x000000ff0d00720c */ /* 0x000fe20003fc6270 */
[----:B------:R-:W-:Y:S01]  /*2c20*/  @!P2 IMAD.IADD R147, R147, 0x1, -R0 ;  /* 0x000000019393a824 */ /* 0x000fe200078e0a00 */
[----:B------:R-:W-:Y:S01]  /*2c30*/  LOP3.LUT R13, R6, 0xcc, RZ, 0xfc, !PT ;  /* 0x000000cc060d7812 */ /* 0x000fe200078efcff */
[----:B------:R-:W-:Y:S01]  /*2c40*/  IMAD.HI.U32 R8, R7, R141, RZ ;  /* 0x0000008d07087227 */ /* 0x000fe200078e00ff */
[----:B------:R-:W-:-:S02]  /*2c50*/  ISETP.GT.U32.AND P2, PT, R0, R143, PT ;  /* 0x0000008f0000720c */ /* 0x000fc40003f44070 */
[----:B------:R-:W-:Y:S01]  /*2c60*/  IABS R137, R13 ;  /* 0x0000000d00897213 */ /* 0x000fe20000000000 */
[----:B------:R-:W-:Y:S01]  /*2c70*/  @!P3 IMAD.IADD R145, R145, 0x1, -R0 ;  /* 0x000000019191b824 */ /* 0x000fe200078e0a00 */
[----:B------:R-:W-:Y:S01]  /*2c80*/  IABS R139, R12 ;  /* 0x0000000c008b7213 */ /* 0x000fe20000000000 */
[----:B------:R-:W-:Y:S01]  /*2c90*/  IMAD.MOV R8, RZ, RZ, -R8 ;  /* 0x000000ffff087224 */ /* 0x000fe200078e0a08 */
[----:B------:R-:W-:Y:S01]  /*2ca0*/  ISETP.GE.AND P3, PT, R11, RZ, PT ;  /* 0x000000ff0b00720c */ /* 0x000fe20003f66270 */
[----:B------:R-:W-:Y:S01]  /*2cb0*/  @!P0 IMAD.MOV R151, RZ, RZ, -R151 ;  /* 0x000000ffff978224 */ /* 0x000fe200078e0a97 */
[----:B------:R-:W-:Y:S01]  /*2cc0*/  ISETP.GT.U32.AND P0, PT, R0, R145, PT ;  /* 0x000000910000720c */ /* 0x000fe20003f04070 */
[----:B------:R-:W-:Y:S01]  /*2cd0*/  @!P4 IMAD.IADD R149, R149, 0x1, -R0 ;  /* 0x000000019595c824 */ /* 0x000fe200078e0a00 */
[----:B------:R-:W-:Y:S01]  /*2ce0*/  ISETP.GE.AND P4, PT, R10, RZ, PT ;  /* 0x000000ff0a00720c */ /* 0x000fe20003f86270 */
[----:B------:R-:W-:Y:S01]  /*2cf0*/  IMAD R141, R0, R8, R141 ;  /* 0x00000008008d7224 */ /* 0x000fe200078e028d */
[----:B------:R-:W-:Y:S01]  /*2d00*/  LOP3.LUT R11, R6, 0xd0, RZ, 0xfc, !PT ;  /* 0x000000d0060b7812 */ /* 0x000fe200078efcff */
[----:B------:R-:W-:-:S03]  /*2d10*/  IMAD.HI.U32 R10, R7, R137, RZ ;  /* 0x00000089070a7227 */ /* 0x000fc600078e00ff */
[----:B------:R-:W-:Y:S01]  /*2d20*/  IABS R135, R11 ;  /* 0x0000000b00877213 */ /* 0x000fe20000000000 */
[----:B------:R-:W-:Y:S02]  /*2d30*/  @!P2 IMAD.IADD R143, R143, 0x1, -R0 ;  /* 0x000000018f8fa824 */ /* 0x000fe400078e0a00 */
[----:B------:R-:W-:Y:S01]  /*2d40*/  @!P5 IMAD.MOV R149, RZ, RZ, -R149 ;  /* 0x000000ffff95d224 */ /* 0x000fe200078e0a95 */
[C---:B------:R-:W-:Y:S01]  /*2d50*/  ISETP.GT.U32.AND P5, PT, R0.reuse, R141, PT ;  /* 0x0000008d0000720c */ /* 0x040fe20003fa4070 */
[----:B------:R-:W-:Y:S01]  /*2d60*/  IMAD.MOV R10, RZ, RZ, -R10 ;  /* 0x000000ffff0a7224 */ /* 0x000fe200078e0a0a */
[----:B------:R-:W-:Y:S01]  /*2d70*/  ISETP.GT.U32.AND P2, PT, R0, R143, PT ;  /* 0x0000008f0000720c */ /* 0x000fe20003f44070 */
[----:B------:R-:W-:-:S04]  /*2d80*/  IMAD.HI.U32 R8, R7, R139, RZ ;  /* 0x0000008b07087227 */ /* 0x000fc800078e00ff */
[----:B------:R-:W-:Y:S01]  /*2d90*/  @!P0 IMAD.IADD R145, R145, 0x1, -R0 ;  /* 0x0000000191918824 */ /* 0x000fe200078e0a00 */
[----:B------:R-:W-:Y:S01]  /*2da0*/  ISETP.GE.AND P0, PT, R13, RZ, PT ;  /* 0x000000ff0d00720c */ /* 0x000fe20003f06270 */
[----:B------:R-:W-:Y:S01]  /*2db0*/  IMAD R137, R0, R10, R137 ;  /* 0x0000000a00897224 */ /* 0x000fe200078e0289 */
[C---:B------:R-:W-:Y:S01]  /*2dc0*/  LOP3.LUT R10, R6.reuse, 0xd4, RZ, 0xfc, !PT ;  /* 0x000000d4060a7812 */ /* 0x040fe200078efcff */
[----:B------:R-:W-:Y:S01]  /*2dd0*/  IMAD.MOV R8, RZ, RZ, -R8 ;  /* 0x000000ffff087224 */ /* 0x000fe200078e0a08 */
[----:B------:R-:W-:Y:S01]  /*2de0*/  LOP3.LUT R13, R6, 0xe4, RZ, 0xfc, !PT ;  /* 0x000000e4060d7812 */ /* 0x000fe200078efcff */
[----:B------:R-:W-:Y:S01]  /*2df0*/  @!P6 IMAD.MOV R145, RZ, RZ, -R145 ;  /* 0x000000ffff91e224 */ /* 0x000fe200078e0a91 */
[C---:B------:R-:W-:Y:S01]  /*2e00*/  ISETP.GT.U32.AND P6, PT, R0.reuse, R137, PT ;  /* 0x000000890000720c */ /* 0x040fe20003fc4070 */
[C---:B------:R-:W-:Y:S01]  /*2e10*/  IMAD R139, R0.reuse, R8, R139 ;  /* 0x00000008008b7224 */ /* 0x040fe200078e028b */
[----:B------:R-:W-:Y:S01]  /*2e20*/  IABS R133, R10 ;  /* 0x0000000a00857213 */ /* 0x000fe20000000000 */
[--C-:B------:R-:W-:Y:S01]  /*2e30*/  @!P5 IMAD.IADD R141, R141, 0x1, -R0.reuse ;  /* 0x000000018d8dd824 */ /* 0x100fe200078e0a00 */
[----:B------:R-:W-:Y:S01]  /*2e40*/  IABS R127, R13 ;  /* 0x0000000d007f7213 */ /* 0x000fe20000000000 */
[----:B------:R-:W-:Y:S01]  /*2e50*/  @!P2 IMAD.IADD R143, R143, 0x1, -R0 ;  /* 0x000000018f8fa824 */ /* 0x000fe200078e0a00 */
[C---:B------:R-:W-:Y:S01]  /*2e60*/  ISETP.GT.U32.AND P2, PT, R0.reuse, R139, PT ;  /* 0x0000008b0000720c */ /* 0x040fe20003f44070 */
[----:B------:R-:W-:Y:S01]  /*2e70*/  @!P1 IMAD.MOV R147, RZ, RZ, -R147 ;  /* 0x000000ffff939224 */ /* 0x000fe200078e0a93 */
[----:B------:R-:W-:Y:S01]  /*2e80*/  ISETP.GT.U32.AND P5, PT, R0, R141, PT ;  /* 0x0000008d0000720c */ /* 0x000fe20003fa4070 */
[----:B------:R-:W-:Y:S01]  /*2e90*/  IMAD.HI.U32 R8, R7, R135, RZ ;  /* 0x0000008707087227 */ /* 0x000fe200078e00ff */
[----:B------:R-:W-:-:S02]  /*2ea0*/  ISETP.GE.AND P1, PT, R12, RZ, PT ;  /* 0x000000ff0c00720c */ /* 0x000fc40003f26270 */
[----:B------:R-:W-:Y:S01]  /*2eb0*/  LOP3.LUT R12, R6, 0xd8, RZ, 0xfc, !PT ;  /* 0x000000d8060c7812 */ /* 0x000fe200078efcff */
[--C-:B------:R-:W-:Y:S02]  /*2ec0*/  @!P6 IMAD.IADD R137, R137, 0x1, -R0.reuse ;  /* 0x000000018989e824 */ /* 0x100fe400078e0a00 */
[----:B------:R-:W-:Y:S01]  /*2ed0*/  @!P4 IMAD.MOV R143, RZ, RZ, -R143 ;  /* 0x000000ffff8fc224 */ /* 0x000fe200078e0a8f */
[----:B------:R-:W-:Y:S02]  /*2ee0*/  IABS R131, R12 ;  /* 0x0000000c00837213 */ /* 0x000fe40000000000 */
[----:B------:R-:W-:Y:S01]  /*2ef0*/  ISETP.GT.U32.AND P6, PT, R0, R137, PT ;  /* 0x000000890000720c */ /* 0x000fe20003fc4070 */
[--C-:B------:R-:W-:Y:S01]  /*2f00*/  @!P2 IMAD.IADD R139, R139, 0x1, -R0.reuse ;  /* 0x000000018b8ba824 */ /* 0x100fe200078e0a00 */
[----:B------:R-:W-:Y:S01]  /*2f10*/  ISETP.GE.AND P4, PT, R11, RZ, PT ;  /* 0x000000ff0b00720c */ /* 0x000fe20003f86270 */
[----:B------:R-:W-:Y:S01]  /*2f20*/  @!P5 IMAD.IADD R141, R141, 0x1, -R0 ;  /* 0x000000018d8dd824 */ /* 0x000fe200078e0a00 */
[----:B------:R-:W-:Y:S01]  /*2f30*/  ISETP.GE.AND P5, PT, R10, RZ, PT ;  /* 0x000000ff0a00720c */ /* 0x000fe20003fa6270 */
[----:B------:R-:W-:Y:S01]  /*2f40*/  IMAD.HI.U32 R10, R7, R131, RZ ;  /* 0x00000083070a7227 */ /* 0x000fe200078e00ff */
[----:B------:R-:W-:-:S03]  /*2f50*/  ISETP.GT.U32.AND P2, PT, R0, R139, PT ;  /* 0x0000008b0000720c */ /* 0x000fc60003f44070 */
[----:B------:R-:W-:Y:S02]  /*2f60*/  IMAD.MOV R10, RZ, RZ, -R10 ;  /* 0x000000ffff0a7224 */ /* 0x000fe400078e0a0a */
[----:B------:R-:W-:Y:S02]  /*2f70*/  IMAD.MOV R11, RZ, RZ, -R8 ;  /* 0x000000ffff0b7224 */ /* 0x000fe400078e0a08 */
[C---:B------:R-:W-:Y:S02]  /*2f80*/  IMAD R131, R0.reuse, R10, R131 ;  /* 0x0000000a00837224 */ /* 0x040fe400078e0283 */
[----:B------:R-:W-:Y:S02]  /*2f90*/  @!P6 IMAD.IADD R137, R137, 0x1, -R0 ;  /* 0x000000018989e824 */ /* 0x000fe400078e0a00 */
[C---:B------:R-:W-:Y:S02]  /*2fa0*/  IMAD R135, R0.reuse, R11, R135 ;  /* 0x0000000b00877224 */ /* 0x040fe400078e0287 */
[----:B------:R-:W-:Y:S01]  /*2fb0*/  @!P0 IMAD.MOV R137, RZ, RZ, -R137 ;  /* 0x000000ffff898224 */ /* 0x000fe200078e0a89 */
[----:B------:R-:W-:Y:S01]  /*2fc0*/  ISETP.GT.U32.AND P0, PT, R0, R131, PT ;  /* 0x000000830000720c */ /* 0x000fe20003f04070 */
[----:B------:R-:W-:-:S04]  /*2fd0*/  IMAD.HI.U32 R8, R7, R133, RZ ;  /* 0x0000008507087227 */ /* 0x000fc800078e00ff */
[----:B------:R-:W-:Y:S01]  /*2fe0*/  @!P3 IMAD.MOV R141, RZ, RZ, -R141 ;  /* 0x000000ffff8db224 */ /* 0x000fe200078e0a8d */
[----:B------:R-:W-:Y:S01]  /*2ff0*/  ISETP.GE.AND P3, PT, R12, RZ, PT ;  /* 0x000000ff0c00720c */ /* 0x000fe20003f66270 */
[----:B------:R-:W-:Y:S01]  /*3000*/  @!P2 IMAD.IADD R139, R139, 0x1, -R0 ;  /* 0x000000018b8ba824 */ /* 0x000fe200078e0a00 */
[----:B------:R-:W-:Y:S01]  /*3010*/  ISETP.GT.U32.AND P2, PT, R0, R135, PT ;  /* 0x000000870000720c */ /* 0x000fe20003f44070 */
[----:B------:R-:W-:Y:S01]  /*3020*/  IMAD.MOV R8, RZ, RZ, -R8 ;  /* 0x000000ffff087224 */ /* 0x000fe200078e0a08 */
[----:B------:R-:W-:Y:S01]  /*3030*/  LOP3.LUT R12, R6, 0xe0, RZ, 0xfc, !PT ;  /* 0x000000e0060c7812 */ /* 0x000fe200078efcff */
[----:B------:R-:W-:Y:S02]  /*3040*/  @!P1 IMAD.MOV R139, RZ, RZ, -R139 ;  /* 0x000000ffff8b9224 */ /* 0x000fe400078e0a8b */
[----:B------:R-:W-:Y:S01]  /*3050*/  IMAD R133, R0, R8, R133 ;  /* 0x0000000800857224 */ /* 0x000fe200078e0285 */
[----:B------:R-:W-:Y:S01]  /*3060*/  IABS R115, R12 ;  /* 0x0000000c00737213 */ /* 0x000fe20000000000 */
[----:B------:R-:W-:Y:S01]  /*3070*/  @!P0 IMAD.IADD R131, R131, 0x1, -R0 ;  /* 0x0000000183838824 */ /* 0x000fe200078e0a00 */
[----:B------:R-:W-:-:S02]  /*3080*/  LOP3.LUT R8, R6, 0xdc, RZ, 0xfc, !PT ;  /* 0x000000dc06087812 */ /* 0x000fc400078efcff */
[C---:B------:R-:W-:Y:S01]  /*3090*/  ISETP.GT.U32.AND P1, PT, R0.reuse, R133, PT ;  /* 0x000000850000720c */ /* 0x040fe20003f24070 */
[----:B------:R-:W-:Y:S01]  /*30a0*/  IMAD.HI.U32 R10, R7, R115, RZ ;  /* 0x00000073070a7227 */ /* 0x000fe200078e00ff */
[----:B------:R-:W-:Y:S02]  /*30b0*/  ISETP.GT.U32.AND P0, PT, R0, R131, PT ;  /* 0x000000830000720c */ /* 0x000fe40003f04070 */
[----:B------:R-:W-:Y:S01]  /*30c0*/  IABS R129, R8 ;  /* 0x0000000800817213 */ /* 0x000fe20000000000 */
[----:B------:R-:W-:Y:S01]  /*30d0*/  @!P2 IMAD.IADD R135, R135, 0x1, -R0 ;  /* 0x000000018787a824 */ /* 0x000fe200078e0a00 */
[----:B------:R-:W-:Y:S01]  /*30e0*/  ISETP.GE.AND P6, PT, R8, RZ, PT ;  /* 0x000000ff0800720c */ /* 0x000fe20003fc6270 */
[----:B------:R-:W-:Y:S02]  /*30f0*/  IMAD.MOV R10, RZ, RZ, -R10 ;  /* 0x000000ffff0a7224 */ /* 0x000fe400078e0a0a */
[----:B------:R-:W-:Y:S01]  /*3100*/  IMAD.HI.U32 R8, R7, R129, RZ ;  /* 0x0000008107087227 */ /* 0x000fe200078e00ff */
[----:B------:R-:W-:-:S03]  /*3110*/  ISETP.GT.U32.AND P2, PT, R0, R135, PT ;  /* 0x000000870000720c */ /* 0x000fc60003f44070 */
[----:B------:R-:W-:Y:S02]  /*3120*/  IMAD R115, R0, R10, R115 ;  /* 0x0000000a00737224 */ /* 0x000fe400078e0273 */
[----:B------:R-:W-:-:S04]  /*3130*/  IMAD.HI.U32 R10, R7, R117, RZ ;  /* 0x00000075070a7227 */ /* 0x000fc800078e00ff */
[----:B------:R-:W-:Y:S02]  /*3140*/  IMAD.MOV R10, RZ, RZ, -R10 ;  /* 0x000000ffff0a7224 */ /* 0x000fe400078e0a0a */
[--C-:B------:R-:W-:Y:S02]  /*3150*/  @!P1 IMAD.IADD R133, R133, 0x1, -R0.reuse ;  /* 0x0000000185859824 */ /* 0x100fe400078e0a00 */
[C---:B------:R-:W-:Y:S02]  /*3160*/  IMAD R117, R0.reuse, R10, R117 ;  /* 0x0000000a00757224 */ /* 0x040fe400078e0275 */
[----:B------:R-:W-:Y:S01]  /*3170*/  @!P0 IMAD.IADD R131, R131, 0x1, -R0 ;  /* 0x0000000183838824 */ /* 0x000fe200078e0a00 */
[----:B------:R-:W-:Y:S01]  /*3180*/  ISETP.GT.U32.AND P1, PT, R0, R133, PT ;  /* 0x000000850000720c */ /* 0x000fe20003f24070 */
[----:B------:R-:W-:Y:S02]  /*3190*/  IMAD.MOV R11, RZ, RZ, -R8 ;  /* 0x000000ffff0b7224 */ /* 0x000fe400078e0a08 */
[----:B------:R-:W-:Y:S01]  /*31a0*/  @!P2 IMAD.IADD R135, R135, 0x1, -R0 ;  /* 0x000000018787a824 */ /* 0x000fe200078e0a00 */
[----:B------:R-:W-:Y:S01]  /*31b0*/  ISETP.GE.AND P2, PT, R12, RZ, PT ;  /* 0x000000ff0c00720c */ /* 0x000fe20003f46270 */
[----:B------:R-:W-:Y:S01]  /*31c0*/  @!P3 IMAD.MOV R131, RZ, RZ, -R131 ;  /* 0x000000ffff83b224 */ /* 0x000fe200078e0a83 */
[C---:B------:R-:W-:Y:S01]  /*31d0*/  ISETP.GT.U32.AND P3, PT, R0.reuse, R117, PT ;  /* 0x000000750000720c */ /* 0x040fe20003f64070 */
[----:B------:R-:W-:Y:S01]  /*31e0*/  IMAD R129, R0, R11, R129 ;  /* 0x0000000b00817224 */ /* 0x000fe200078e0281 */
[C---:B------:R-:W-:Y:S01]  /*31f0*/  LOP3.LUT R11, R6.reuse, 0xec, RZ, 0xfc, !PT ;  /* 0x000000ec060b7812 */ /* 0x040fe200078efcff */
[----:B------:R-:W-:Y:S01]  /*3200*/  IMAD.HI.U32 R8, R7, R127, RZ ;  /* 0x0000007f07087227 */ /* 0x000fe200078e00ff */
[----:B------:R-:W-:-:S02]  /*3210*/  LOP3.LUT R12, R6, 0xf0, RZ, 0xfc, !PT ;  /* 0x000000f0060c7812 */ /* 0x000fc400078efcff */
[----:B------:R-:W-:Y:S01]  /*3220*/  IABS R155, R11 ;  /* 0x0000000b009b7213 */ /* 0x000fe20000000000 */
[----:B------:R-:W-:Y:S01]  /*3230*/  @!P4 IMAD.MOV R135, RZ, RZ, -R135 ;  /* 0x000000ffff87c224 */ /* 0x000fe200078e0a87 */
[C---:B------:R-:W-:Y:S01]  /*3240*/  ISETP.GT.U32.AND P4, PT, R0.reuse, R115, PT ;  /* 0x000000730000720c */ /* 0x040fe20003f84070 */
[----:B------:R-:W-:Y:S01]  /*3250*/  IMAD.MOV R8, RZ, RZ, -R8 ;  /* 0x000000ffff087224 */ /* 0x000fe200078e0a08 */
[----:B------:R-:W-:Y:S01]  /*3260*/  IABS R157, R12 ;  /* 0x0000000c009d7213 */ /* 0x000fe20000000000 */
[----:B------:R-:W-:Y:S01]  /*3270*/  @!P1 IMAD.IADD R133, R133, 0x1, -R0 ;  /* 0x0000000185859824 */ /* 0x000fe200078e0a00 */
[C---:B------:R-:W-:Y:S01]  /*3280*/  ISETP.GT.U32.AND P1, PT, R0.reuse, R129, PT ;  /* 0x000000810000720c */ /* 0x040fe20003f24070 */
[----:B------:R-:W-:Y:S02]  /*3290*/  IMAD R127, R0, R8, R127 ;  /* 0x00000008007f7224 */ /* 0x000fe400078e027f */
[----:B------:R-:W-:-:S03]  /*32a0*/  IMAD.HI.U32 R8, R7, R155, RZ ;  /* 0x0000009b07087227 */ /* 0x000fc600078e00ff */
[C---:B------:R-:W-:Y:S01]  /*32b0*/  ISETP.GT.U32.AND P0, PT, R0.reuse, R127, PT ;  /* 0x0000007f0000720c */ /* 0x040fe20003f04070 */
[----:B------:R-:W-:Y:S02]  /*32c0*/  @!P3 IMAD.IADD R117, R117, 0x1, -R0 ;  /* 0x000000017575b824 */ /* 0x000fe400078e0a00 */
[----:B------:R-:W-:Y:S02]  /*32d0*/  IMAD.MOV R8, RZ, RZ, -R8 ;  /* 0x000000ffff087224 */ /* 0x000fe400078e0a08 */
[----:B------:R-:W-:Y:S01]  /*32e0*/  @!P4 IMAD.IADD R115, R115, 0x1, -R0 ;  /* 0x000000017373c824 */ /* 0x000fe200078e0a00 */
[C---:B------:R-:W-:Y:S01]  /*32f0*/  ISETP.GT.U32.AND P3, PT, R0.reuse, R117, PT ;  /* 0x000000750000720c */ /* 0x040fe20003f64070 */
[C---:B------:R-:W-:Y:S02]  /*3300*/  IMAD R155, R0.reuse, R8, R155 ;  /* 0x00000008009b7224 */ /* 0x040fe400078e029b */
[----:B------:R-:W-:Y:S01]  /*3310*/  IMAD.HI.U32 R8, R7, R157, RZ ;  /* 0x0000009d07087227 */ /* 0x000fe200078e00ff */
[----:B------:R-:W-:-:S03]  /*3320*/  ISETP.GT.U32.AND P4, PT, R0, R115, PT ;  /* 0x000000730000720c */ /* 0x000fc60003f84070 */
[----:B------:R-:W-:Y:S02]  /*3330*/  IMAD.MOV R8, RZ, RZ, -R8 ;  /* 0x000000ffff087224 */ /* 0x000fe400078e0a08 */
[--C-:B------:R-:W-:Y:S02]  /*3340*/  @!P1 IMAD.IADD R129, R129, 0x1, -R0.reuse ;  /* 0x0000000181819824 */ /* 0x100fe400078e0a00 */
[--C-:B------:R-:W-:Y:S02]  /*3350*/  @!P0 IMAD.IADD R127, R127, 0x1, -R0.reuse ;  /* 0x000000017f7f8824 */ /* 0x100fe400078e0a00 */
[C---:B------:R-:W-:Y:S01]  /*3360*/  IMAD R157, R0.reuse, R8, R157 ;  /* 0x00000008009d7224 */ /* 0x040fe200078e029d */
[----:B------:R-:W-:Y:S01]  /*3370*/  ISETP.GT.U32.AND P1, PT, R0, R129, PT ;  /* 0x000000810000720c */ /* 0x000fe20003f24070 */
[----:B------:R-:W-:Y:S01]  /*3380*/  @!P5 IMAD.MOV R133, RZ, RZ, -R133 ;  /* 0x000000ffff85d224 */ /* 0x000fe200078e0a85 */
[----:B------:R-:W-:Y:S01]  /*3390*/  ISETP.GE.AND P5, PT, R13, RZ, PT ;  /* 0x000000ff0d00720c */ /* 0x000fe20003fa6270 */
[--C-:B------:R-:W-:Y:S01]  /*33a0*/  @!P3 IMAD.IADD R117, R117, 0x1, -R0.reuse ;  /* 0x000000017575b824 */ /* 0x100fe200078e0a00 */
[----:B------:R-:W-:Y:S01]  /*33b0*/  LOP3.LUT R13, R6, 0xf4, RZ, 0xfc, !PT ;  /* 0x000000f4060d7812 */ /* 0x000fe200078efcff */
[----:B------:R-:W-:Y:S01]  /*33c0*/  @!P4 IMAD.IADD R115, R115, 0x1, -R0 ;  /* 0x000000017373c824 */ /* 0x000fe200078e0a00 */
[----:B------:R-:W-:-:S02]  /*33d0*/  ISETP.GT.U32.AND P0, PT, R0, R127, PT ;  /* 0x0000007f0000720c */ /* 0x000fc40003f04070 */
[C---:B------:R-:W-:Y:S01]  /*33e0*/  ISETP.GT.U32.AND P3, PT, R0.reuse, R157, PT ;  /* 0x0000009d0000720c */ /* 0x040fe20003f64070 */
[----:B------:R-:W-:Y:S01]  /*33f0*/  @!P2 IMAD.MOV R115, RZ, RZ, -R115 ;  /* 0x000000ffff73a224 */ /* 0x000fe200078e0a73 */
[----:B------:R-:W-:Y:S02]  /*3400*/  IABS R159, R13 ;  /* 0x0000000d009f7213 */ /* 0x000fe40000000000 */
[----:B------:R-:W-:Y:S01]  /*3410*/  ISETP.GT.U32.AND P4, PT, R0, R155, PT ;  /* 0x0000009b0000720c */ /* 0x000fe20003f84070 */
[----:B------:R-:W-:Y:S01]  /*3420*/  @!P1 IMAD.IADD R129, R129, 0x1, -R0 ;  /* 0x0000000181819824 */ /* 0x000fe200078e0a00 */
[----:B------:R-:W-:Y:S01]  /*3430*/  LOP3.LUT R8, R6, 0xf8, RZ, 0xfc, !PT ;  /* 0x000000f806087812 */ /* 0x000fe200078efcff */
[----:B------:R-:W-:Y:S01]  /*3440*/  IMAD.HI.U32 R10, R7, R159, RZ ;  /* 0x0000009f070a7227 */ /* 0x000fe200078e00ff */
[----:B------:R-:W-:Y:S02]  /*3450*/  ISETP.GE.AND P1, PT, R14, RZ, PT ;  /* 0x000000ff0e00720c */ /* 0x000fe40003f26270 */
[----:B------:R-:W-:Y:S01]  /*3460*/  IABS R181, R8 ;  /* 0x0000000800b57213 */ /* 0x000fe20000000000 */
[----:B------:R-:W-:Y:S01]  /*3470*/  IMAD.MOV R10, RZ, RZ, -R10 ;  /* 0x000000ffff0a7224 */ /* 0x000fe200078e0a0a */
[----:B------:R-:W-:Y:S01]  /*3480*/  ISETP.GE.AND P2, PT, R12, RZ, PT ;  /* 0x000000ff0c00720c */ /* 0x000fe20003f46270 */
[--C-:B------:R-:W-:Y:S01]  /*3490*/  @!P0 IMAD.IADD R127, R127, 0x1, -R0.reuse ;  /* 0x000000017f7f8824 */ /* 0x100fe200078e0a00 */
        /* <DEDUP_REMOVED lines=8> */
[----:B------:R-:W-:Y:S01]  /*3520*/  ISETP.GE.AND P5, PT, R8, RZ, PT ;  /* 0x000000ff0800720c */ /* 0x000fe20003fa6270 */
[----:B------:R-:W-:Y:S01]  /*3530*/  IMAD.HI.U32 R8, R7, R181, RZ ;  /* 0x000000b507087227 */ /* 0x000fe200078e00ff */
[----:B------:R-:W-:-:S02]  /*3540*/  ISETP.GT.U32.AND P3, PT, R0, R157, PT ;  /* 0x0000009d0000720c */ /* 0x000fc40003f64070 */
[----:B------:R-:W-:Y:S01]  /*3550*/  ISETP.GT.U32.AND P4, PT, R0, R155, PT ;  /* 0x0000009b0000720c */ /* 0x000fe20003f84070 */
[----:B------:R-:W-:Y:S01]  /*3560*/  IMAD.MOV R8, RZ, RZ, -R8 ;  /* 0x000000ffff087224 */ /* 0x000fe200078e0a08 */
[----:B------:R-:W-:Y:S01]  /*3570*/  IABS R179, R10 ;  /* 0x0000000a00b37213 */ /* 0x000fe20000000000 */
[----:B------:R-:W-:Y:S01]  /*3580*/  @!P6 IMAD.MOV R129, RZ, RZ, -R129 ;  /* 0x000000ffff81e224 */ /* 0x000fe200078e0a81 */
[----:B------:R-:W-:Y:S01]  /*3590*/  ISETP.GE.AND P6, PT, R11, RZ, PT ;  /* 0x000000ff0b00720c */ /* 0x000fe20003fc6270 */
[----:B------:R-:W-:Y:S01]  /*35a0*/  @!P1 IMAD.MOV R117, RZ, RZ, -R117 ;  /* 0x000000ffff759224 */ /* 0x000fe200078e0a75 */
[----:B------:R-:W-:Y:S01]  /*35b0*/  ISETP.GE.AND P1, PT, R10, RZ, PT ;  /* 0x000000ff0a00720c */ /* 0x000fe20003f26270 */
[----:B------:R-:W-:Y:S01]  /*35c0*/  IMAD.HI.U32 R10, R7, R179, RZ ;  /* 0x000000b3070a7227 */ /* 0x000fe200078e00ff */
[C---:B------:R-:W-:Y:S02]  /*35d0*/  LOP3.LUT R11, R6.reuse, 0x100, RZ, 0xfc, !PT ;  /* 0x00000100060b7812 */ /* 0x040fe400078efcff */
[----:B------:R-:W-:Y:S01]  /*35e0*/  LOP3.LUT R13, R6, 0x108, RZ, 0xfc, !PT ;  /* 0x00000108060d7812 */ /* 0x000fe200078efcff */
[C---:B------:R-:W-:Y:S01]  /*35f0*/  IMAD R181, R0.reuse, R8, R181 ;  /* 0x0000000800b57224 */ /* 0x040fe200078e02b5 */
[----:B------:R-:W-:Y:S01]  /*3600*/  IABS R189, R11 ;  /* 0x0000000b00bd7213 */ /* 0x000fe20000000000 */
[----:B------:R-:W-:Y:S01]  /*3610*/  IMAD.MOV R10, RZ, RZ, -R10 ;  /* 0x000000ffff0a7224 */ /* 0x000fe200078e0a0a */
[----:B------:R-:W-:Y:S01]  /*3620*/  IABS R185, R13 ;  /* 0x0000000d00b97213 */ /* 0x000fe20000000000 */
[--C-:B------:R-:W-:Y:S01]  /*3630*/  @!P3 IMAD.IADD R157, R157, 0x1, -R0.reuse ;  /* 0x000000019d9db824 */ /* 0x100fe200078e0a00 */
[C---:B------:R-:W-:Y:S01]  /*3640*/  ISETP.GT.U32.AND P3, PT, R0.reuse, R181, PT ;  /* 0x000000b50000720c */ /* 0x040fe20003f64070 */
[----:B------:R-:W-:Y:S01]  /*3650*/  @!P4 IMAD.IADD R155, R155, 0x1, -R0 ;  /* 0x000000019b9bc824 */ /* 0x000fe200078e0a00 */
[C---:B------:R-:W-:Y:S01]  /*3660*/  ISETP.GT.U32.AND P4, PT, R0.reuse, R159, PT ;  /* 0x0000009f0000720c */ /* 0x040fe20003f84070 */
[----:B------:R-:W-:Y:S01]  /*3670*/  IMAD R179, R0, R10, R179 ;  /* 0x0000000a00b37224 */ /* 0x000fe200078e02b3 */
[----:B------:R-:W-:Y:S01]  /*3680*/  LOP3.LUT R14, R6, 0x10c, RZ, 0xfc, !PT ;  /* 0x0000010c060e7812 */ /* 0x000fe200078efcff */
[----:B------:R-:W-:-:S02]  /*3690*/  @!P6 IMAD.MOV R155, RZ, RZ, -R155 ;  /* 0x000000ffff9be224 */ /* 0x000fc400078e0a9b */
[----:B------:R-:W-:Y:S01]  /*36a0*/  IMAD.HI.U32 R8, R7, R189, RZ ;  /* 0x000000bd07087227 */ /* 0x000fe200078e00ff */
[C---:B------:R-:W-:Y:S02]  /*36b0*/  ISETP.GT.U32.AND P6, PT, R0.reuse, R179, PT ;  /* 0x000000b30000720c */ /* 0x040fe40003fc4070 */
[----:B------:R-:W-:Y:S01]  /*36c0*/  IABS R187, R14 ;  /* 0x0000000e00bb7213 */ /* 0x000fe20000000000 */
[----:B------:R-:W-:Y:S02]  /*36d0*/  IMAD.MOV R8, RZ, RZ, -R8 ;  /* 0x000000ffff087224 */ /* 0x000fe400078e0a08 */
[--C-:B------:R-:W-:Y:S02]  /*36e0*/  @!P3 IMAD.IADD R181, R181, 0x1, -R0.reuse ;  /* 0x00000001b5b5b824 */ /* 0x100fe400078e0a00 */
[----:B------:R-:W-:Y:S02]  /*36f0*/  @!P4 IMAD.IADD R159, R159, 0x1, -R0 ;  /* 0x000000019f9fc824 */ /* 0x000fe400078e0a00 */
[----:B------:R-:W-:Y:S01]  /*3700*/  IMAD.HI.U32 R10, R7, R183, RZ ;  /* 0x000000b7070a7227 */ /* 0x000fe200078e00ff */
[----:B------:R-:W-:-:S02]  /*3710*/  ISETP.GT.U32.AND P3, PT, R0, R181, PT ;  /* 0x000000b50000720c */ /* 0x000fc40003f64070 */
[C---:B------:R-:W-:Y:S01]  /*3720*/  ISETP.GT.U32.AND P4, PT, R0.reuse, R159, PT ;  /* 0x0000009f0000720c */ /* 0x040fe20003f84070 */
[----:B------:R-:W-:Y:S02]  /*3730*/  @!P6 IMAD.IADD R179, R179, 0x1, -R0 ;  /* 0x00000001b3b3e824 */ /* 0x000fe400078e0a00 */
[C---:B------:R-:W-:Y:S02]  /*3740*/  IMAD R189, R0.reuse, R8, R189 ;  /* 0x0000000800bd7224 */ /* 0x040fe400078e02bd */
[----:B------:R-:W-:Y:S01]  /*3750*/  IMAD.MOV R10, RZ, RZ, -R10 ;  /* 0x000000ffff0a7224 */ /* 0x000fe200078e0a0a */
[----:B------:R-:W-:Y:S01]  /*3760*/  ISETP.GT.U32.AND P6, PT, R0, R179, PT ;  /* 0x000000b30000720c */ /* 0x000fe20003fc4070 */
[----:B------:R-:W-:-:S04]  /*3770*/  IMAD.HI.U32 R8, R7, R185, RZ ;  /* 0x000000b907087227 */ /* 0x000fc800078e00ff */
[----:B------:R-:W-:Y:S01]  /*3780*/  @!P3 IMAD.IADD R181, R181, 0x1, -R0 ;  /* 0x00000001b5b5b824 */ /* 0x000fe200078e0a00 */
[C---:B------:R-:W-:Y:S01]  /*3790*/  ISETP.GT.U32.AND P3, PT, R0.reuse, R189, PT ;  /* 0x000000bd0000720c */ /* 0x040fe20003f64070 */
[----:B------:R-:W-:Y:S01]  /*37a0*/  @!P2 IMAD.MOV R157, RZ, RZ, -R157 ;  /* 0x000000ffff9da224 */ /* 0x000fe200078e0a9d */
[----:B------:R-:W-:Y:S01]  /*37b0*/  ISETP.GE.AND P2, PT, R11, RZ, PT ;  /* 0x000000ff0b00720c */ /* 0x000fe20003f46270 */
[C---:B------:R-:W-:Y:S02]  /*37c0*/  IMAD R183, R0.reuse, R10, R183 ;  /* 0x0000000a00b77224 */ /* 0x040fe400078e02b7 */
[----:B------:R-:W-:Y:S02]  /*37d0*/  IMAD.MOV R11, RZ, RZ, -R8 ;  /* 0x000000ffff0b7224 */ /* 0x000fe400078e0a08 */
[----:B------:R-:W-:Y:S01]  /*37e0*/  @!P6 IMAD.IADD R179, R179, 0x1, -R0 ;  /* 0x00000001b3b3e824 */ /* 0x000fe200078e0a00 */
[----:B------:R-:W-:Y:S01]  /*37f0*/  ISETP.GT.U32.AND P6, PT, R0, R183, PT ;  /* 0x000000b70000720c */ /* 0x000fe20003fc4070 */
[----:B------:R-:W-:-:S04]  /*3800*/  IMAD.HI.U32 R8, R7, R187, RZ ;  /* 0x000000bb07087227 */ /* 0x000fc800078e00ff */
[----:B------:R-:W-:Y:S02]  /*3810*/  IMAD R185, R0, R11, R185 ;  /* 0x0000000b00b97224 */ /* 0x000fe400078e02b9 */
[----:B------:R-:W-:Y:S01]  /*3820*/  @!P4 IMAD.IADD R159, R159, 0x1, -R0 ;  /* 0x000000019f9fc824 */ /* 0x000fe200078e0a00 */
[----:B------:R-:W-:Y:S01]  /*3830*/  ISETP.GE.AND P4, PT, R12, RZ, PT ;  /* 0x000000ff0c00720c */ /* 0x000fe20003f86270 */
[----:B------:R-:W-:Y:S02]  /*3840*/  IMAD.MOV R12, RZ, RZ, -R8 ;  /* 0x000000ffff0c7224 */ /* 0x000fe400078e0a08 */
[--C-:B------:R-:W-:Y:S01]  /*3850*/  @!P3 IMAD.IADD R189, R189, 0x1, -R0.reuse ;  /* 0x00000001bdbdb824 */ /* 0x100fe200078e0a00 */
[C---:B------:R-:W-:Y:S01]  /*3860*/  ISETP.GT.U32.AND P3, PT, R0.reuse, R185, PT ;  /* 0x000000b90000720c */ /* 0x040fe20003f64070 */
[----:B------:R-:W-:Y:S01]  /*3870*/  IMAD R187, R0, R12, R187 ;  /* 0x0000000c00bb7224 */ /* 0x000fe200078e02bb */
[----:B------:R-:W-:Y:S01]  /*3880*/  LOP3.LUT R12, R6, 0x120, RZ, 0xfc, !PT ;  /* 0x00000120060c7812 */ /* 0x000fe200078efcff */
[----:B------:R-:W-:-:S02]  /*3890*/  @!P6 IMAD.IADD R183, R183, 0x1, -R0 ;  /* 0x00000001b7b7e824 */ /* 0x000fc400078e0a00 */
[----:B------:R-:W-:Y:S01]  /*38a0*/  IMAD.HI.U32 R10, R7, R191, RZ ;  /* 0x000000bf070a7227 */ /* 0x000fe200078e00ff */
[C---:B------:R-:W-:Y:S02]  /*38b0*/  ISETP.GT.U32.AND P6, PT, R0.reuse, R187, PT ;  /* 0x000000bb0000720c */ /* 0x040fe40003fc4070 */
[----:B------:R-:W-:Y:S01]  /*38c0*/  IABS R195, R12 ;  /* 0x0000000c00c37213 */ /* 0x000fe20000000000 */
[----:B------:R-:W-:Y:S02]  /*38d0*/  IMAD.MOV R10, RZ, RZ, -R10 ;  /* 0x000000ffff0a7224 */ /* 0x000fe400078e0a0a */
[----:B------:R-:W-:Y:S02]  /*38e0*/  @!P5 IMAD.MOV R181, RZ, RZ, -R181 ;  /* 0x000000ffffb5d224 */ /* 0x000fe400078e0ab5 */
[----:B------:R-:W-:Y:S01]  /*38f0*/  @!P3 IMAD.IADD R185, R185, 0x1, -R0 ;  /* 0x00000001b9b9b824 */ /* 0x000fe200078e0a00 */
[C---:B------:R-:W-:Y:S01]  /*3900*/  ISETP.GT.U32.AND P3, PT, R0.reuse, R183, PT ;  /* 0x000000b70000720c */ /* 0x040fe20003f64070 */
[----:B------:R-:W-:-:S02]  /*3910*/  IMAD R191, R0, R10, R191 ;  /* 0x0000000a00bf7224 */ /* 0x000fc400078e02bf */
[----:B------:R-:W-:Y:S01]  /*3920*/  IMAD.HI.U32 R8, R7, R199, RZ ;  /* 0x000000c707087227 */ /* 0x000fe200078e00ff */
[----:B------:R-:W-:-:S03]  /*3930*/  ISETP.GT.U32.AND P5, PT, R0, R185, PT ;  /* 0x000000b90000720c */ /* 0x000fc60003fa4070 */
[----:B------:R-:W-:Y:S01]  /*3940*/  @!P0 IMAD.MOV R159, RZ, RZ, -R159 ;  /* 0x000000ffff9f8224 */ /* 0x000fe200078e0a9f */
[C---:B------:R-:W-:Y:S01]  /*3950*/  ISETP.GT.U32.AND P0, PT, R0.reuse, R189, PT ;  /* 0x000000bd0000720c */ /* 0x040fe20003f04070 */
[----:B------:R-:W-:Y:S02]  /*3960*/  @!P6 IMAD.IADD R187, R187, 0x1, -R0 ;  /* 0x00000001bbbbe824 */ /* 0x000fe400078e0a00 */
[----:B------:R-:W-:Y:S01]  /*3970*/  @!P1 IMAD.MOV R179, RZ, RZ, -R179 ;  /* 0x000000ffffb39224 */ /* 0x000fe200078e0ab3 */
[C---:B------:R-:W-:Y:S01]  /*3980*/  ISETP.GT.U32.AND P1, PT, R0.reuse, R191, PT ;  /* 0x000000bf0000720c */ /* 0x040fe20003f24070 */
[----:B------:R-:W-:Y:S01]  /*3990*/  IMAD.HI.U32 R11, R7, R193, RZ ;  /* 0x000000c1070b7227 */ /* 0x000fe200078e00ff */
[----:B------:R-:W-:-:S03]  /*39a0*/  ISETP.GT.U32.AND P6, PT, R0, R187, PT ;  /* 0x000000bb0000720c */ /* 0x000fc60003fc4070 */
[----:B------:R-:W-:Y:S02]  /*39b0*/  IMAD.MOV R8, RZ, RZ, -R8 ;  /* 0x000000ffff087224 */ /* 0x000fe400078e0a08 */
[----:B------:R-:W-:Y:S02]  /*39c0*/  IMAD.MOV R11, RZ, RZ, -R11 ;  /* 0x000000ffff0b7224 */ /* 0x000fe400078e0a0b */
[C---:B------:R-:W-:Y:S02]  /*39d0*/  IMAD R199, R0.reuse, R8, R199 ;  /* 0x0000000800c77224 */ /* 0x040fe400078e02c7 */
[----:B------:R-:W-:Y:S01]  /*39e0*/  IMAD R193, R0, R11, R193 ;  /* 0x0000000b00c17224 */ /* 0x000fe200078e02c1 */
[----:B------:R-:W-:Y:S01]  /*39f0*/  LOP3.LUT R11, R6, 0x11c, RZ, 0xfc, !PT ;  /* 0x0000011c060b7812 */ /* 0x000fe200078efcff */
[--C-:B------:R-:W-:Y:S01]  /*3a00*/  @!P5 IMAD.IADD R185, R185, 0x1, -R0.reuse ;  /* 0x00000001b9b9d824 */ /* 0x100fe200078e0a00 */
[C---:B------:R-:W-:Y:S01]  /*3a10*/  ISETP.GT.U32.AND P5, PT, R0.reuse, R199, PT ;  /* 0x000000c70000720c */ /* 0x040fe20003fa4070 */
[--C-:B------:R-:W-:Y:S01]  /*3a20*/  @!P0 IMAD.IADD R189, R189, 0x1, -R0.reuse ;  /* 0x00000001bdbd8824 */ /* 0x100fe200078e0a00 */
[----:B------:R-:W-:Y:S01]  /*3a30*/  ISETP.GT.U32.AND P0, PT, R0, R193, PT ;  /* 0x000000c10000720c */ /* 0x000fe20003f04070 */
[----:B------:R-:W-:Y:S01]  /*3a40*/  @!P1 IMAD.IADD R191, R191, 0x1, -R0 ;  /* 0x00000001bfbf9824 */ /* 0x000fe200078e0a00 */
[----:B------:R-:W-:Y:S01]  /*3a50*/  IABS R197, R11 ;  /* 0x0000000b00c57213 */ /* 0x000fe20000000000 */
[----:B------:R-:W-:Y:S01]  /*3a60*/  IMAD.HI.U32 R10, R7, R195, RZ ;  /* 0x000000c3070a7227 */ /* 0x000fe200078e00ff */
[----:B------:R-:W-:-:S02]  /*3a70*/  ISETP.GE.AND P1, PT, R15, RZ, PT ;  /* 0x000000ff0f00720c */ /* 0x000fc40003f26270 */
[----:B------:R-:W-:Y:S01]  /*3a80*/  LOP3.LUT R15, R6, 0x16c, RZ, 0xfc, !PT ;  /* 0x0000016c060f7812 */ /* 0x000fe200078efcff */
[----:B------:R-:W-:Y:S01]  /*3a90*/  @!P6 IMAD.IADD R187, R187, 0x1, -R0 ;  /* 0x00000001bbbbe824 */ /* 0x000fe200078e0a00 */
[----:B------:R-:W-:Y:S01]  /*3aa0*/  ISETP.GE.AND P6, PT, R14, RZ, PT ;  /* 0x000000ff0e00720c */ /* 0x000fe20003fc6270 */
[----:B------:R-:W-:Y:S01]  /*3ab0*/  @!P2 IMAD.MOV R189, RZ, RZ, -R189 ;  /* 0x000000ffffbda224 */ /* 0x000fe200078e0abd */
[----:B------:R-:W-:Y:S01]  /*3ac0*/  ISETP.GT.U32.AND P2, PT, R0, R191, PT ;  /* 0x000000bf0000720c */ /* 0x000fe20003f44070 */
[----:B------:R-:W-:Y:S01]  /*3ad0*/  IMAD.MOV R10, RZ, RZ, -R10 ;  /* 0x000000ffff0a7224 */ /* 0x000fe200078e0a0a */
[C---:B------:R-:W-:Y:S01]  /*3ae0*/  LOP3.LUT R14, R6.reuse, 0x144, RZ, 0xfc, !PT ;  /* 0x00000144060e7812 */ /* 0x040fe200078efcff */
[----:B------:R-:W-:Y:S01]  /*3af0*/  @!P3 IMAD.IADD R183, R183, 0x1, -R0 ;  /* 0x00000001b7b7b824 */ /* 0x000fe200078e0a00 */
[----:B------:R-:W-:Y:S01]  /*3b00*/  ISETP.GE.AND P3, PT, R13, RZ, PT ;  /* 0x000000ff0d00720c */ /* 0x000fe20003f66270 */
[----:B------:R-:W-:Y:S01]  /*3b10*/  IMAD.HI.U32 R8, R7, R197, RZ ;  /* 0x000000c507087227 */ /* 0x000fe200078e00ff */
[----:B------:R-:W-:-:S02]  /*3b20*/  LOP3.LUT R13, R6, 0x128, RZ, 0xfc, !PT ;  /* 0x00000128060d7812 */ /* 0x000fc400078efcff */
[----:B------:R-:W-:Y:S01]  /*3b30*/  IABS R219, R14 ;  /* 0x0000000e00db7213 */ /* 0x000fe20000000000 */
[----:B------:R-:W-:Y:S01]  /*3b40*/  IMAD R195, R0, R10, R195 ;  /* 0x0000000a00c37224 */ /* 0x000fe200078e02c3 */
[----:B------:R-:W-:Y:S01]  /*3b50*/  LOP3.LUT R10, R6, 0x124, RZ, 0xfc, !PT ;  /* 0x00000124060a7812 */ /* 0x000fe200078efcff */
[----:B------:R-:W-:Y:S01]  /*3b60*/  @!P5 IMAD.IADD R199, R199, 0x1, -R0 ;  /* 0x00000001c7c7d824 */ /* 0x000fe200078e0a00 */
[----:B------:R-:W-:Y:S01]  /*3b70*/  IABS R203, R13 ;  /* 0x0000000d00cb7213 */ /* 0x000fe20000000000 */
[----:B------:R-:W-:Y:S01]  /*3b80*/  IMAD.MOV R8, RZ, RZ, -R8 ;  /* 0x000000ffff087224 */ /* 0x000fe200078e0a08 */
[----:B------:R-:W-:Y:S01]  /*3b90*/  IABS R201, R10 ;  /* 0x0000000a00c97213 */ /* 0x000fe20000000000 */
[--C-:B------:R-:W-:Y:S01]  /*3ba0*/  @!P0 IMAD.IADD R193, R193, 0x1, -R0.reuse ;  /* 0x00000001c1c18824 */ /* 0x100fe200078e0a00 */
[C---:B------:R-:W-:Y:S01]  /*3bb0*/  ISETP.GT.U32.AND P5, PT, R0.reuse, R199, PT ;  /* 0x000000c70000720c */ /* 0x040fe20003fa4070 */
[----:B------:R-:W-:Y:S01]  /*3bc0*/  IMAD R197, R0, R8, R197 ;  /* 0x0000000800c57224 */ /* 0x000fe200078e02c5 */
[----:B------:R-:W-:Y:S01]  /*3bd0*/  ISETP.GE.AND P0, PT, R16, RZ, PT ;  /* 0x000000ff1000720c */ /* 0x000fe20003f06270 */
[----:B------:R-:W-:Y:S01]  /*3be0*/  @!P4 IMAD.MOV R183, RZ, RZ, -R183 ;  /* 0x000000ffffb7c224 */ /* 0x000fe200078e0ab7 */
[C---:B------:R-:W-:Y:S01]  /*3bf0*/  ISETP.GT.U32.AND P4, PT, R0.reuse, R193, PT ;  /* 0x000000c10000720c */ /* 0x040fe20003f84070 */
[----:B------:R-:W-:Y:S01]  /*3c00*/  @!P6 IMAD.MOV R187, RZ, RZ, -R187 ;  /* 0x000000ffffbbe224 */ /* 0x000fe200078e0abb */
[----:B------:R-:W-:Y:S01]  /*3c10*/  ISETP.GE.AND P6, PT, R17, RZ, PT ;  /* 0x000000ff1100720c */ /* 0x000fe20003fc6270 */
[----:B------:R-:W-:Y:S01]  /*3c20*/  @!P2 IMAD.IADD R191, R191, 0x1, -R0 ;  /* 0x00000001bfbfa824 */ /* 0x000fe200078e0a00 */
        /* <DEDUP_REMOVED lines=8> */
[--C-:B------:R-:W-:Y:S01]  /*3cb0*/  @!P5 IMAD.IADD R199, R199, 0x1, -R0.reuse ;  /* 0x00000001c7c7d824 */ /* 0x100fe200078e0a00 */
[----:B------:R-:W-:Y:S01]  /*3cc0*/  ISETP.GE.AND P5, PT, R12, RZ, PT ;  /* 0x000000ff0c00720c */ /* 0x000fe20003fa6270 */
[----:B------:R-:W-:Y:S01]  /*3cd0*/  IMAD R201, R0, R8, R201 ;  /* 0x0000000800c97224 */ /* 0x000fe200078e02c9 */
[C---:B------:R-:W-:Y:S01]  /*3ce0*/  LOP3.LUT R8, R6.reuse, 0x12c, RZ, 0xfc, !PT ;  /* 0x0000012c06087812 */ /* 0x040fe200078efcff */
[--C-:B------:R-:W-:Y:S01]  /*3cf0*/  @!P4 IMAD.IADD R193, R193, 0x1, -R0.reuse ;  /* 0x00000001c1c1c824 */ /* 0x100fe200078e0a00 */
[----:B------:R-:W-:Y:S01]  /*3d00*/  LOP3.LUT R12, R6, 0x134, RZ, 0xfc, !PT ;  /* 0x00000134060c7812 */ /* 0x000fe200078efcff */
[--C-:B------:R-:W-:Y:S01]  /*3d10*/  @!P2 IMAD.IADD R195, R195, 0x1, -R0.reuse ;  /* 0x00000001c3c3a824 */ /* 0x100fe200078e0a00 */
[----:B------:R-:W-:Y:S01]  /*3d20*/  IABS R205, R8 ;  /* 0x0000000800cd7213 */ /* 0x000fe20000000000 */
[----:B------:R-:W-:Y:S01]  /*3d30*/  @!P6 IMAD.MOV R199, RZ, RZ, -R199 ;  /* 0x000000ffffc7e224 */ /* 0x000fe200078e0ac7 */
[----:B------:R-:W-:Y:S01]  /*3d40*/  ISETP.GT.U32.AND P6, PT, R0, R201, PT ;  /* 0x000000c90000720c */ /* 0x000fe20003fc4070 */
[----:B------:R-:W-:Y:S01]  /*3d50*/  @!P3 IMAD.IADD R197, R197, 0x1, -R0 ;  /* 0x00000001c5c5b824 */ /* 0x000fe200078e0a00 */
[----:B------:R-:W-:Y:S01]  /*3d60*/  ISETP.GE.AND P3, PT, R10, RZ, PT ;  /* 0x000000ff0a00720c */ /* 0x000fe20003f66270 */
[----:B------:R-:W-:Y:S01]  /*3d70*/  @!P0 IMAD.MOV R193, RZ, RZ, -R193 ;  /* 0x000000ffffc18224 */ /* 0x000fe200078e0ac1 */
[C---:B------:R-:W-:Y:S01]  /*3d80*/  ISETP.GT.U32.AND P0, PT, R0.reuse, R195, PT ;  /* 0x000000c30000720c */ /* 0x040fe20003f04070 */
[----:B------:R-:W-:Y:S01]  /*3d90*/  IMAD.HI.U32 R10, R7, R203, RZ ;  /* 0x000000cb070a7227 */ /* 0x000fe200078e00ff */
[----:B------:R-:W-:-:S02]  /*3da0*/  ISETP.GT.U32.AND P2, PT, R0, R197, PT ;  /* 0x000000c50000720c */ /* 0x000fc40003f44070 */
[----:B------:R-:W-:Y:S01]  /*3db0*/  IABS R209, R12 ;  /* 0x0000000c00d17213 */ /* 0x000fe20000000000 */
[----:B------:R-:W-:Y:S01]  /*3dc0*/  IMAD.MOV R10, RZ, RZ, -R10 ;  /* 0x000000ffff0a7224 */ /* 0x000fe200078e0a0a */
[----:B------:R-:W-:Y:S01]  /*3dd0*/  ISETP.GE.AND P4, PT, R11, RZ, PT ;  /* 0x000000ff0b00720c */ /* 0x000fe20003f86270 */
[----:B------:R-:W-:Y:S01]  /*3de0*/  @!P1 IMAD.MOV R191, RZ, RZ, -R191 ;  /* 0x000000ffffbf9224 */ /* 0x000fe200078e0abf */
[----:B------:R-:W-:Y:S01]  /*3df0*/  ISETP.GE.AND P1, PT, R13, RZ, PT ;  /* 0x000000ff0d00720c */ /* 0x000fe20003f26270 */
[----:B------:R-:W-:Y:S01]  /*3e00*/  IMAD R203, R0, R10, R203 ;  /* 0x0000000a00cb7224 */ /* 0x000fe200078e02cb */
[C---:B------:R-:W-:Y:S01]  /*3e10*/  LOP3.LUT R10, R6.reuse, 0x130, RZ, 0xfc, !PT ;  /* 0x00000130060a7812 */ /* 0x040fe200078efcff */
[--C-:B------:R-:W-:Y:S01]  /*3e20*/  @!P6 IMAD.IADD R201, R201, 0x1, -R0.reuse ;  /* 0x00000001c9c9e824 */ /* 0x100fe200078e0a00 */
[----:B------:R-:W-:Y:S01]  /*3e30*/  LOP3.LUT R13, R6, 0x140, RZ, 0xfc, !PT ;  /* 0x00000140060d7812 */ /* 0x000fe200078efcff */
[--C-:B------:R-:W-:Y:S01]  /*3e40*/  @!P0 IMAD.IADD R195, R195, 0x1, -R0.reuse ;  /* 0x00000001c3c38824 */ /* 0x100fe200078e0a00 */
[C---:B------:R-:W-:Y:S01]  /*3e50*/  ISETP.GT.U32.AND P0, PT, R0.reuse, R203, PT ;  /* 0x000000cb0000720c */ /* 0x040fe20003f04070 */
[----:B------:R-:W-:Y:S01]  /*3e60*/  @!P2 IMAD.IADD R197, R197, 0x1, -R0 ;  /* 0x00000001c5c5a824 */ /* 0x000fe200078e0a00 */
[----:B------:R-:W-:Y:S01]  /*3e70*/  ISETP.GT.U32.AND P6, PT, R0, R201, PT ;  /* 0x000000c90000720c */ /* 0x000fe20003fc4070 */
[----:B------:R-:W-:Y:S01]  /*3e80*/  IMAD.HI.U32 R11, R7, R209, RZ ;  /* 0x000000d1070b7227 */ /* 0x000fe200078e00ff */
[----:B------:R-:W-:-:S02]  /*3e90*/  ISETP.GE.AND P2, PT, R8, RZ, PT ;  /* 0x000000ff0800720c */ /* 0x000fc40003f46270 */
[----:B------:R-:W-:Y:S01]  /*3ea0*/  IABS R207, R10 ;  /* 0x0000000a00cf7213 */ /* 0x000fe20000000000 */
[----:B------:R-:W-:Y:S01]  /*3eb0*/  IMAD.HI.U32 R8, R7, R205, RZ ;  /* 0x000000cd07087227 */ /* 0x000fe200078e00ff */
[----:B------:R-:W-:-:S03]  /*3ec0*/  IABS R215, R13 ;  /* 0x0000000d00d77213 */ /* 0x000fc60000000000 */
[----:B------:R-:W-:Y:S02]  /*3ed0*/  IMAD.MOV R8, RZ, RZ, -R8 ;  /* 0x000000ffff087224 */ /* 0x000fe400078e0a08 */
[----:B------:R-:W-:Y:S02]  /*3ee0*/  IMAD.MOV R11, RZ, RZ, -R11 ;  /* 0x000000ffff0b7224 */ /* 0x000fe400078e0a0b */
[--C-:B------:R-:W-:Y:S02]  /*3ef0*/  @!P0 IMAD.IADD R203, R203, 0x1, -R0.reuse ;  /* 0x00000001cbcb8824 */ /* 0x100fe400078e0a00 */
[C---:B------:R-:W-:Y:S02]  /*3f00*/  IMAD R205, R0.reuse, R8, R205 ;  /* 0x0000000800cd7224 */ /* 0x040fe400078e02cd */
[----:B------:R-:W-:Y:S01]  /*3f10*/  @!P6 IMAD.IADD R201, R201, 0x1, -R0 ;  /* 0x00000001c9c9e824 */ /* 0x000fe200078e0a00 */
[C---:B------:R-:W-:Y:S01]  /*3f20*/  ISETP.GT.U32.AND P0, PT, R0.reuse, R203, PT ;  /* 0x000000cb0000720c */ /* 0x040fe20003f04070 */
[C---:B------:R-:W-:Y:S01]  /*3f30*/  IMAD R209, R0.reuse, R11, R209 ;  /* 0x0000000b00d17224 */ /* 0x040fe200078e02d1 */
[----:B------:R-:W-:Y:S01]  /*3f40*/  ISETP.GT.U32.AND P6, PT, R0, R205, PT ;  /* 0x000000cd0000720c */ /* 0x000fe20003fc4070 */
[----:B------:R-:W-:Y:S01]  /*3f50*/  @!P4 IMAD.MOV R197, RZ, RZ, -R197 ;  /* 0x000000ffffc5c224 */ /* 0x000fe200078e0ac5 */
[----:B------:R-:W-:Y:S01]  /*3f60*/  ISETP.GE.AND P4, PT, R10, RZ, PT ;  /* 0x000000ff0a00720c */ /* 0x000fe20003f86270 */
[----:B------:R-:W-:Y:S01]  /*3f70*/  @!P3 IMAD.MOV R201, RZ, RZ, -R201 ;  /* 0x000000ffffc9b224 */ /* 0x000fe200078e0ac9 */
[----:B------:R-:W-:Y:S01]  /*3f80*/  ISETP.GT.U32.AND P3, PT, R0, R209, PT ;  /* 0x000000d10000720c */ /* 0x000fe20003f64070 */
[----:B------:R-:W-:-:S04]  /*3f90*/  IMAD.HI.U32 R10, R7, R207, RZ ;  /* 0x000000cf070a7227 */ /* 0x000fc800078e00ff */
[----:B------:R-:W-:Y:S02]  /*3fa0*/  IMAD.MOV R10, RZ, RZ, -R10 ;  /* 0x000000ffff0a7224 */ /* 0x000fe400078e0a0a */
[--C-:B------:R-:W-:Y:S02]  /*3fb0*/  @!P0 IMAD.IADD R203, R203, 0x1, -R0.reuse ;  /* 0x00000001cbcb8824 */ /* 0x100fe400078e0a00 */
[----:B------:R-:W-:Y:S01]  /*3fc0*/  IMAD R207, R0, R10, R207 ;  /* 0x0000000a00cf7224 */ /* 0x000fe200078e02cf */
[----:B------:R-:W-:Y:S01]  /*3fd0*/  LOP3.LUT R10, R6, 0x138, RZ, 0xfc, !PT ;  /* 0x00000138060a7812 */ /* 0x000fe200078efcff */
[--C-:B------:R-:W-:Y:S02]  /*3fe0*/  @!P6 IMAD.IADD R205, R205, 0x1, -R0.reuse ;  /* 0x00000001cdcde824 */ /* 0x100fe400078e0a00 */
[----:B------:R-:W-:Y:S01]  /*3ff0*/  @!P3 IMAD.IADD R209, R209, 0x1, -R0 ;  /* 0x00000001d1d1b824 */ /* 0x000fe200078e0a00 */
[----:B------:R-:W-:Y:S01]  /*4000*/  IABS R211, R10 ;  /* 0x0000000a00d37213 */ /* 0x000fe20000000000 */
[----:B------:R-:W-:Y:S01]  /*4010*/  @!P1 IMAD.MOV R203, RZ, RZ, -R203 ;  /* 0x000000ffffcb9224 */ /* 0x000fe200078e0acb */
[----:B------:R-:W-:Y:S01]  /*4020*/  ISETP.GT.U32.AND P6, PT, R0, R205, PT ;  /* 0x000000cd0000720c */ /* 0x000fe20003fc4070 */
[----:B------:R-:W-:Y:S01]  /*4030*/  @!P5 IMAD.MOV R195, RZ, RZ, -R195 ;  /* 0x000000ffffc3d224 */ /* 0x000fe200078e0ac3 */
[----:B------:R-:W-:Y:S01]  /*4040*/  ISETP.GE.AND P1, PT, R10, RZ, PT ;  /* 0x000000ff0a00720c */ /* 0x000fe20003f26270 */
[----:B------:R-:W-:Y:S01]  /*4050*/  IMAD.HI.U32 R8, R7, R211, RZ ;  /* 0x000000d307087227 */ /* 0x000fe200078e00ff */
[----:B------:R-:W-:-:S02]  /*4060*/  ISETP.GT.U32.AND P3, PT, R0, R209, PT ;  /* 0x000000d10000720c */ /* 0x000fc40003f64070 */
[----:B------:R-:W-:Y:S01]  /*4070*/  ISETP.GE.AND P5, PT, R12, RZ, PT ;  /* 0x000000ff0c00720c */ /* 0x000fe20003fa6270 */
[C---:B------:R-:W-:Y:S01]  /*4080*/  IMAD.HI.U32 R10, R7.reuse, R215, RZ ;  /* 0x000000d7070a7227 */ /* 0x040fe200078e00ff */
[----:B------:R-:W-:Y:S02]  /*4090*/  LOP3.LUT R12, R6, 0x13c, RZ, 0xfc, !PT ;  /* 0x0000013c060c7812 */ /* 0x000fe400078efcff */
[----:B------:R-:W-:Y:S01]  /*40a0*/  ISETP.GT.U32.AND P0, PT, R0, R207, PT ;  /* 0x000000cf0000720c */ /* 0x000fe20003f04070 */
[----:B------:R-:W-:Y:S01]  /*40b0*/  IMAD.MOV R8, RZ, RZ, -R8 ;  /* 0x000000ffff087224 */ /* 0x000fe200078e0a08 */
[----:B------:R-:W-:Y:S01]  /*40c0*/  IABS R213, R12 ;  /* 0x0000000c00d57213 */ /* 0x000fe20000000000 */
[----:B------:R-:W-:-:S04]  /*40d0*/  IMAD.HI.U32 R11, R7, R219, RZ ;  /* 0x000000db070b7227 */ /* 0x000fc800078e00ff */
[----:B------:R-:W-:Y:S02]  /*40e0*/  IMAD.MOV R10, RZ, RZ, -R10 ;  /* 0x000000ffff0a7224 */ /* 0x000fe400078e0a0a */
[C---:B------:R-:W-:Y:S02]  /*40f0*/  IMAD R211, R0.reuse, R8, R211 ;  /* 0x0000000800d37224 */ /* 0x040fe400078e02d3 */
[----:B------:R-:W-:Y:S02]  /*4100*/  IMAD.MOV R11, RZ, RZ, -R11 ;  /* 0x000000ffff0b7224 */ /* 0x000fe400078e0a0b */
[----:B------:R-:W-:Y:S01]  /*4110*/  IMAD R215, R0, R10, R215 ;  /* 0x0000000a00d77224 */ /* 0x000fe200078e02d7 */
[----:B------:R-:W-:Y:S01]  /*4120*/  LOP3.LUT R10, R6, 0x148, RZ, 0xfc, !PT ;  /* 0x00000148060a7812 */ /* 0x000fe200078efcff */
[--C-:B------:R-:W-:Y:S01]  /*4130*/  @!P6 IMAD.IADD R205, R205, 0x1, -R0.reuse ;  /* 0x00000001cdcde824 */ /* 0x100fe200078e0a00 */
[C---:B------:R-:W-:Y:S01]  /*4140*/  ISETP.GT.U32.AND P6, PT, R0.reuse, R211, PT ;  /* 0x000000d30000720c */ /* 0x040fe20003fc4070 */
[C---:B------:R-:W-:Y:S01]  /*4150*/  IMAD R219, R0.reuse, R11, R219 ;  /* 0x0000000b00db7224 */ /* 0x040fe200078e02db */
[----:B------:R-:W-:Y:S01]  /*4160*/  IABS R217, R10 ;  /* 0x0000000a00d97213 */ /* 0x000fe20000000000 */
[----:B------:R-:W-:Y:S01]  /*4170*/  @!P3 IMAD.IADD R209, R209, 0x1, -R0 ;  /* 0x00000001d1d1b824 */ /* 0x000fe200078e0a00 */
[----:B------:R-:W-:Y:S01]  /*4180*/  ISETP.GT.U32.AND P3, PT, R0, R215, PT ;  /* 0x000000d70000720c */ /* 0x000fe20003f64070 */
[----:B------:R-:W-:Y:S01]  /*4190*/  IMAD.HI.U32 R8, R7, R213, RZ ;  /* 0x000000d507087227 */ /* 0x000fe200078e00ff */
[----:B------:R-:W-:-:S03]  /*41a0*/  LOP3.LUT R11, R6, 0x14c, RZ, 0xfc, !PT ;  /* 0x0000014c060b7812 */ /* 0x000fc600078efcff */
[----:B------:R-:W-:Y:S01]  /*41b0*/  @!P5 IMAD.MOV R209, RZ, RZ, -R209 ;  /* 0x000000ffffd1d224 */ /* 0x000fe200078e0ad1 */
[C---:B------:R-:W-:Y:S01]  /*41c0*/  ISETP.GT.U32.AND P5, PT, R0.reuse, R219, PT ;  /* 0x000000db0000720c */ /* 0x040fe20003fa4070 */
[----:B------:R-:W-:Y:S01]  /*41d0*/  IMAD.MOV R8, RZ, RZ, -R8 ;  /* 0x000000ffff087224 */ /* 0x000fe200078e0a08 */
[----:B------:R-:W-:Y:S01]  /*41e0*/  IABS R221, R11 ;  /* 0x0000000b00dd7213 */ /* 0x000fe20000000000 */
[----:B------:R-:W-:Y:S02]  /*41f0*/  @!P0 IMAD.IADD R207, R207, 0x1, -R0 ;  /* 0x00000001cfcf8824 */ /* 0x000fe400078e0a00 */
[C---:B------:R-:W-:Y:S02]  /*4200*/  IMAD R213, R0.reuse, R8, R213 ;  /* 0x0000000800d57224 */ /* 0x040fe400078e02d5 */
[----:B------:R-:W-:Y:S01]  /*4210*/  IMAD.HI.U32 R8, R7, R217, RZ ;  /* 0x000000d907087227 */ /* 0x000fe200078e00ff */
[----:B------:R-:W-:-:S03]  /*4220*/  ISETP.GT.U32.AND P0, PT, R0, R207, PT ;  /* 0x000000cf0000720c */ /* 0x000fc60003f04070 */
[----:B------:R-:W-:Y:S01]  /*4230*/  @!P2 IMAD.MOV R205, RZ, RZ, -R205 ;  /* 0x000000ffffcda224 */ /* 0x000fe200078e0acd */
[C---:B------:R-:W-:Y:S01]  /*4240*/  ISETP.GT.U32.AND P2, PT, R0.reuse, R213, PT ;  /* 0x000000d50000720c */ /* 0x040fe20003f44070 */
[--C-:B------:R-:W-:Y:S02]  /*4250*/  @!P6 IMAD.IADD R211, R211, 0x1, -R0.reuse ;  /* 0x00000001d3d3e824 */ /* 0x100fe400078e0a00 */
[----:B------:R-:W-:Y:S02]  /*4260*/  @!P3 IMAD.IADD R215, R215, 0x1, -R0 ;  /* 0x00000001d7d7b824 */ /* 0x000fe400078e0a00 */
[----:B------:R-:W-:Y:S01]  /*4270*/  IMAD.MOV R8, RZ, RZ, -R8 ;  /* 0x000000ffff087224 */ /* 0x000fe200078e0a08 */
[C---:B------:R-:W-:Y:S01]  /*4280*/  ISETP.GT.U32.AND P6, PT, R0.reuse, R211, PT ;  /* 0x000000d30000720c */ /* 0x040fe20003fc4070 */
[----:B------:R-:W-:Y:S01]  /*4290*/  @!P5 IMAD.IADD R219, R219, 0x1, -R0 ;  /* 0x00000001dbdbd824 */ /* 0x000fe200078e0a00 */
[C---:B------:R-:W-:Y:S01]  /*42a0*/  ISETP.GT.U32.AND P5, PT, R0.reuse, R215, PT ;  /* 0x000000d70000720c */ /* 0x040fe20003fa4070 */
[----:B------:R-:W-:-:S02]  /*42b0*/  IMAD R217, R0, R8, R217 ;  /* 0x0000000800d97224 */ /* 0x000fc400078e02d9 */
[----:B------:R-:W-:-:S04]  /*42c0*/  IMAD.HI.U32 R8, R7, R221, RZ ;  /* 0x000000dd07087227 */ /* 0x000fc800078e00ff */
[----:B------:R-:W-:Y:S02]  /*42d0*/  IMAD.MOV R8, RZ, RZ, -R8 ;  /* 0x000000ffff087224 */ /* 0x000fe400078e0a08 */
[--C-:B------:R-:W-:Y:S01]  /*42e0*/  @!P0 IMAD.IADD R207, R207, 0x1, -R0.reuse ;  /* 0x00000001cfcf8824 */ /* 0x100fe200078e0a00 */
[----:B------:R-:W-:Y:S01]  /*42f0*/  ISETP.GE.AND P0, PT, R12, RZ, PT ;  /* 0x000000ff0c00720c */ /* 0x000fe20003f06270 */
[--C-:B------:R-:W-:Y:S01]  /*4300*/  @!P2 IMAD.IADD R213, R213, 0x1, -R0.reuse ;  /* 0x00000001d5d5a824 */ /* 0x100fe200078e0a00 */
[----:B------:R-:W-:Y:S01]  /*4310*/  LOP3.LUT R12, R6, 0x150, RZ, 0xfc, !PT ;  /* 0x00000150060c7812 */ /* 0x000fe200078efcff */
[----:B------:R-:W-:Y:S01]  /*4320*/  IMAD R221, R0, R8, R221 ;  /* 0x0000000800dd7224 */ /* 0x000fe200078e02dd */
[----:B------:R-:W-:Y:S01]  /*4330*/  ISETP.GE.AND P2, PT, R10, RZ, PT ;  /* 0x000000ff0a00720c */ /* 0x000fe20003f46270 */
[----:B------:R-:W-:Y:S01]  /*4340*/  @!P4 IMAD.MOV R207, RZ, RZ, -R207 ;  /* 0x000000ffffcfc224 */ /* 0x000fe200078e0acf */
[----:B------:R-:W-:Y:S01]  /*4350*/  ISETP.GE.AND P4, PT, R13, RZ, PT ;  /* 0x000000ff0d00720c */ /* 0x000fe20003f86270 */
[--C-:B------:R-:W-:Y:S01]  /*4360*/  @!P6 IMAD.IADD R211, R211, 0x1, -R0.reuse ;  /* 0x00000001d3d3e824 */ /* 0x100fe200078e0a00 */
[----:B------:R-:W-:Y:S01]  /*4370*/  ISETP.GT.U32.AND P3, PT, R0, R213, PT ;  /* 0x000000d50000720c */ /* 0x000fe20003f64070 */
[----:B------:R-:W-:Y:S01]  /*4380*/  @!P5 IMAD.IADD R215, R215, 0x1, -R0 ;  /* 0x00000001d7d7d824 */ /* 0x000fe200078e0a00 */
[----:B------:R-:W-:Y:S01]  /*4390*/  LOP3.LUT R13, R6, 0x154, RZ, 0xfc, !PT ;  /* 0x00000154060d7812 */ /* 0x000fe200078efcff */
[----:B------:R-:W-:Y:S01]  /*43a0*/  @!P1 IMAD.MOV R211, RZ, RZ, -R211 ;  /* 0x000000ffffd39224 */ /* 0x000fe200078e0ad3 */
[----:B------:R-:W-:-:S02]  /*43b0*/  IABS R227, R12 ;  /* 0x0000000c00e37213 */ /* 0x000fc40000000000 */
[C---:B------:R-:W-:Y:S02]  /*43c0*/  ISETP.GT.U32.AND P5, PT, R0.reuse, R221, PT ;  /* 0x000000dd0000720c */ /* 0x040fe40003fa4070 */
[----:B------:R-:W-:Y:S01]  /*43d0*/  ISETP.GT.U32.AND P1, PT, R0, R219, PT ;  /* 0x000000db0000720c */ /* 0x000fe20003f24070 */
[C---:B------:R-:W-:Y:S01]  /*43e0*/  IMAD.HI.U32 R8, R7.reuse, R227, RZ ;  /* 0x000000e307087227 */ /* 0x040fe200078e00ff */
[----:B------:R-:W-:Y:S02]  /*43f0*/  IABS R225, R13 ;  /* 0x0000000d00e17213 */ /* 0x000fe40000000000 */
[----:B------:R-:W-:Y:S01]  /*4400*/  ISETP.GE.AND P6, PT, R14, RZ, PT ;  /* 0x000000ff0e00720c */ /* 0x000fe20003fc6270 */
[----:B------:R-:W-:Y:S01]  /*4410*/  IMAD.MOV R8, RZ, RZ, -R8 ;  /* 0x000000ffff087224 */ /* 0x000fe200078e0a08 */
[----:B------:R-:W-:Y:S01]  /*4420*/  LOP3.LUT R14, R6, 0x158, RZ, 0xfc, !PT ;  /* 0x00000158060e7812 */ /* 0x000fe200078efcff */
[----:B------:R-:W-:-:S03]  /*4430*/  IMAD.HI.U32 R10, R7, R225, RZ ;  /* 0x000000e1070a7227 */ /* 0x000fc600078e00ff */
[----:B------:R-:W-:Y:S01]  /*4440*/  IABS R223, R14 ;  /* 0x0000000e00df7213 */ /* 0x000fe20000000000 */
[----:B------:R-:W-:Y:S01]  /*4450*/  @!P3 IMAD.IADD R213, R213, 0x1, -R0 ;  /* 0x00000001d5d5b824 */ /* 0x000fe200078e0a00 */
[C---:B------:R-:W-:Y:S01]  /*4460*/  ISETP.GT.U32.AND P3, PT, R0.reuse, R217, PT ;  /* 0x000000d90000720c */ /* 0x040fe20003f64070 */
[----:B------:R-:W-:Y:S02]  /*4470*/  IMAD.MOV R10, RZ, RZ, -R10 ;  /* 0x000000ffff0a7224 */ /* 0x000fe400078e0a0a */
[--C-:B------:R-:W-:Y:S02]  /*4480*/  @!P5 IMAD.IADD R221, R221, 0x1, -R0.reuse ;  /* 0x00000001ddddd824 */ /* 0x100fe400078e0a00 */
[C---:B------:R-:W-:Y:S02]  /*4490*/  IMAD R227, R0.reuse, R8, R227 ;  /* 0x0000000800e37224 */ /* 0x040fe400078e02e3 */
[----:B------:R-:W-:Y:S01]  /*44a0*/  @!P1 IMAD.IADD R219, R219, 0x1, -R0 ;  /* 0x00000001dbdb9824 */ /* 0x000fe200078e0a00 */
[----:B------:R-:W-:Y:S01]  /*44b0*/  ISETP.GE.AND P1, PT, R11, RZ, PT ;  /* 0x000000ff0b00720c */ /* 0x000fe20003f26270 */
[C---:B------:R-:W-:Y:S01]  /*44c0*/  IMAD R225, R0.reuse, R10, R225 ;  /* 0x0000000a00e17224 */ /* 0x040fe200078e02e1 */
[C---:B------:R-:W-:Y:S01]  /*44d0*/  ISETP.GT.U32.AND P5, PT, R0.reuse, R221, PT ;  /* 0x000000dd0000720c */ /* 0x040fe20003fa4070 */
[----:B------:R-:W-:Y:S01]  /*44e0*/  @!P4 IMAD.MOV R215, RZ, RZ, -R215 ;  /* 0x000000ffffd7c224 */ /* 0x000fe200078e0ad7 */
[----:B------:R-:W-:Y:S01]  /*44f0*/  ISETP.GT.U32.AND P4, PT, R0, R227, PT ;  /* 0x000000e30000720c */ /* 0x000fe20003f84070 */
[----:B------:R-:W-:-:S04]  /*4500*/  IMAD.HI.U32 R11, R7, R223, RZ ;  /* 0x000000df070b7227 */ /* 0x000fc800078e00ff */
[----:B------:R-:W-:Y:S01]  /*4510*/  @!P6 IMAD.MOV R219, RZ, RZ, -R219 ;  /* 0x000000ffffdbe224 */ /* 0x000fe200078e0adb */
[----:B------:R-:W-:Y:S01]  /*4520*/  ISETP.GT.U32.AND P6, PT, R0, R225, PT ;  /* 0x000000e10000720c */ /* 0x000fe20003fc4070 */
[----:B------:R-:W-:Y:S02]  /*4530*/  IMAD.MOV R11, RZ, RZ, -R11 ;  /* 0x000000ffff0b7224 */ /* 0x000fe400078e0a0b */
[--C-:B------:R-:W-:Y:S01]  /*4540*/  @!P3 IMAD.IADD R217, R217, 0x1, -R0.reuse ;  /* 0x00000001d9d9b824 */ /* 0x100fe200078e0a00 */
[----:B------:R-:W-:Y:S01]  /*4550*/  ISETP.GE.AND P3, PT, R12, RZ, PT ;  /* 0x000000ff0c00720c */ /* 0x000fe20003f66270 */
[----:B------:R-:W-:Y:S01]  /*4560*/  IMAD R223, R0, R11, R223 ;  /* 0x0000000b00df7224 */ /* 0x000fe200078e02df */
[----:B------:R-:W-:Y:S01]  /*4570*/  LOP3.LUT R11, R6, 0x15c, RZ, 0xfc, !PT ;  /* 0x0000015c060b7812 */ /* 0x000fe200078efcff */
[----:B------:R-:W-:Y:S01]  /*4580*/  @!P0 IMAD.MOV R213, RZ, RZ, -R213 ;  /* 0x000000ffffd58224 */ /* 0x000fe200078e0ad5 */
[C---:B------:R-:W-:Y:S01]  /*4590*/  ISETP.GT.U32.AND P0, PT, R0.reuse, R217, PT ;  /* 0x000000d90000720c */ /* 0x040fe20003f04070 */
[--C-:B------:R-:W-:Y:S01]  /*45a0*/  @!P5 IMAD.IADD R221, R221, 0x1, -R0.reuse ;  /* 0x00000001ddddd824 */ /* 0x100fe200078e0a00 */
[----:B------:R-:W-:Y:S01]  /*45b0*/  IABS R229, R11 ;  /* 0x0000000b00e57213 */ /* 0x000fe20000000000 */
[--C-:B------:R-:W-:Y:S01]  /*45c0*/  @!P4 IMAD.IADD R227, R227, 0x1, -R0.reuse ;  /* 0x00000001e3e3c824 */ /* 0x100fe200078e0a00 */
[----:B------:R-:W-:Y:S01]  /*45d0*/  ISETP.GT.U32.AND P5, PT, R0, R223, PT ;  /* 0x000000df0000720c */ /* 0x000fe20003fa4070 */
[----:B------:R-:W-:Y:S01]  /*45e0*/  @!P6 IMAD.IADD R225, R225, 0x1, -R0 ;  /* 0x00000001e1e1e824 */ /* 0x000fe200078e0a00 */
[----:B------:R-:W-:Y:S01]  /*45f0*/  LOP3.LUT R12, R6, 0x160, RZ, 0xfc, !PT ;  /* 0x00000160060c7812 */ /* 0x000fe200078efcff */
[----:B------:R-:W-:Y:S01]  /*4600*/  IMAD.HI.U32 R8, R7, R229, RZ ;  /* 0x000000e507087227 */ /* 0x000fe200078e00ff */
[----:B------:R-:W-:-:S02]  /*4610*/  ISETP.GT.U32.AND P6, PT, R0, R227, PT ;  /* 0x000000e30000720c */ /* 0x000fc40003fc4070 */
[----:B------:R-:W-:Y:S01]  /*4620*/  IABS R231, R12 ;  /* 0x0000000c00e77213 */ /* 0x000fe20000000000 */
[----:B------:R-:W-:Y:S01]  /*4630*/  IMAD.MOV R10, RZ, RZ, -R8 ;  /* 0x000000ffff0a7224 */ /* 0x000fe200078e0a08 */
[----:B------:R-:W-:Y:S01]  /*4640*/  ISETP.GE.AND P4, PT, R14, RZ, PT ;  /* 0x000000ff0e00720c */ /* 0x000fe20003f86270 */
[--C-:B------:R-:W-:Y:S01]  /*4650*/  @!P0 IMAD.IADD R217, R217, 0x1, -R0.reuse ;  /* 0x00000001d9d98824 */ /* 0x100fe200078e0a00 */
[----:B------:R-:W-:Y:S01]  /*4660*/  ISETP.GE.AND P0, PT, R13, RZ, PT ;  /* 0x000000ff0d00720c */ /* 0x000fe20003f06270 */
[----:B------:R-:W-:Y:S01]  /*4670*/  IMAD R229, R0, R10, R229 ;  /* 0x0000000a00e57224 */ /* 0x000fe200078e02e5 */
[----:B------:R-:W-:Y:S01]  /*4680*/  LOP3.LUT R13, R6, 0x164, RZ, 0xfc, !PT ;  /* 0x00000164060d7812 */ /* 0x000fe200078efcff */
[----:B------:R-:W-:Y:S01]  /*4690*/  @!P5 IMAD.IADD R223, R223, 0x1, -R0 ;  /* 0x00000001dfdfd824 */ /* 0x000fe200078e0a00 */
[----:B------:R-:W-:Y:S01]  /*46a0*/  ISETP.GT.U32.AND P5, PT, R0, R225, PT ;  /* 0x000000e10000720c */ /* 0x000fe20003fa4070 */
[----:B------:R-:W-:Y:S01]  /*46b0*/  IMAD.HI.U32 R8, R7, R231, RZ ;  /* 0x000000e707087227 */ /* 0x000fe200078e00ff */
[----:B------:R-:W-:-:S02]  /*46c0*/  IABS R233, R13 ;  /* 0x0000000d00e97213 */ /* 0x000fc40000000000 */
[----:B------:R-:W-:Y:S01]  /*46d0*/  LOP3.LUT R14, R6, 0x168, RZ, 0xfc, !PT ;  /* 0x00000168060e7812 */ /* 0x000fe200078efcff */
[----:B------:R-:W-:Y:S01]  /*46e0*/  @!P6 IMAD.IADD R227, R227, 0x1, -R0 ;  /* 0x00000001e3e3e824 */ /* 0x000fe200078e0a00 */
[C---:B------:R-:W-:Y:S01]  /*46f0*/  ISETP.GT.U32.AND P6, PT, R0.reuse, R229, PT ;  /* 0x000000e50000720c */ /* 0x040fe20003fc4070 */
[----:B------:R-:W-:Y:S01]  /*4700*/  IMAD.MOV R8, RZ, RZ, -R8 ;  /* 0x000000ffff087224 */ /* 0x000fe200078e0a08 */
[----:B------:R-:W-:Y:S01]  /*4710*/  IABS R235, R14 ;  /* 0x0000000e00eb7213 */ /* 0x000fe20000000000 */
[----:B------:R-:W-:Y:S01]  /*4720*/  @!P2 IMAD.MOV R217, RZ, RZ, -R217 ;  /* 0x000000ffffd9a224 */ /* 0x000fe200078e0ad9 */
[C---:B------:R-:W-:Y:S01]  /*4730*/  ISETP.GT.U32.AND P2, PT, R0.reuse, R223, PT ;  /* 0x000000df0000720c */ /* 0x040fe20003f44070 */
[----:B------:R-:W-:Y:S02]  /*4740*/  IMAD R231, R0, R8, R231 ;  /* 0x0000000800e77224 */ /* 0x000fe400078e02e7 */
[----:B------:R-:W-:-:S04]  /*4750*/  IMAD.HI.U32 R8, R7, R233, RZ ;  /* 0x000000e907087227 */ /* 0x000fc800078e00ff */
[----:B------:R-:W-:Y:S01]  /*4760*/  @!P5 IMAD.IADD R225, R225, 0x1, -R0 ;  /* 0x00000001e1e1d824 */ /* 0x000fe200078e0a00 */
[----:B------:R-:W-:Y:S01]  /*4770*/  ISETP.GT.U32.AND P5, PT, R0, R231, PT ;  /* 0x000000e70000720c */ /* 0x000fe20003fa4070 */
[----:B------:R-:W-:Y:S02]  /*4780*/  IMAD.MOV R10, RZ, RZ, -R8 ;  /* 0x000000ffff0a7224 */ /* 0x000fe400078e0a08 */
[----:B------:R-:W-:Y:S01]  /*4790*/  @!P6 IMAD.IADD R229, R229, 0x1, -R0 ;  /* 0x00000001e5e5e824 */ /* 0x000fe200078e0a00 */
[----:B------:R-:W-:Y:S01]  /*47a0*/  ISETP.GE.AND P6, PT, R12, RZ, PT ;  /* 0x000000ff0c00720c */ /* 0x000fe20003fc6270 */
[----:B------:R-:W-:Y:S01]  /*47b0*/  IMAD R233, R0, R10, R233 ;  /* 0x0000000a00e97224 */ /* 0x000fe200078e02e9 */
[----:B------:R-:W-:Y:S01]  /*47c0*/  LOP3.LUT R12, R6, 0x178, RZ, 0xfc, !PT ;  /* 0x00000178060c7812 */ /* 0x000fe200078efcff */
[----:B------:R-:W-:Y:S01]  /*47d0*/  @!P1 IMAD.MOV R221, RZ, RZ, -R221 ;  /* 0x000000ffffdd9224 */ /* 0x000fe200078e0add */
        /* <DEDUP_REMOVED lines=9> */
[--C-:B------:R-:W-:Y:S02]  /*4870*/  @!P5 IMAD.IADD R231, R231, 0x1, -R0.reuse ;  /* 0x00000001e7e7d824 */ /* 0x100fe400078e0a00 */
[----:B------:R-:W-:Y:S01]  /*4880*/  IMAD R235, R0, R10, R235 ;  /* 0x0000000a00eb7224 */ /* 0x000fe200078e02eb */
[----:B------:R-:W-:Y:S01]  /*4890*/  LOP3.LUT R10, R6, 0x170, RZ, 0xfc, !PT ;  /* 0x00000170060a7812 */ /* 0x000fe200078efcff */
[----:B------:R-:W-:Y:S01]  /*48a0*/  IMAD.HI.U32 R8, R7, R237, RZ ;  /* 0x000000ed07087227 */ /* 0x000fe200078e00ff */
[C---:B------:R-:W-:Y:S02]  /*48b0*/  ISETP.GT.U32.AND P5, PT, R0.reuse, R231, PT ;  /* 0x000000e70000720c */ /* 0x040fe40003fa4070 */
[----:B------:R-:W-:Y:S01]  /*48c0*/  IABS R239, R10 ;  /* 0x0000000a00ef7213 */ /* 0x000fe20000000000 */
[--C-:B------:R-:W-:Y:S01]  /*48d0*/  @!P1 IMAD.IADD R229, R229, 0x1, -R0.reuse ;  /* 0x00000001e5e59824 */ /* 0x100fe200078e0a00 */
[----:B------:R-:W-:Y:S01]  /*48e0*/  ISETP.GT.U32.AND P1, PT, R0, R235, PT ;  /* 0x000000eb0000720c */ /* 0x000fe20003f24070 */
[----:B------:R-:W-:Y:S01]  /*48f0*/  @!P3 IMAD.IADD R233, R233, 0x1, -R0 ;  /* 0x00000001e9e9b824 */ /* 0x000fe200078e0a00 */
[----:B------:R-:W-:Y:S01]  /*4900*/  IABS R241, R11 ;  /* 0x0000000b00f17213 */ /* 0x000fe20000000000 */
[----:B------:R-:W-:Y:S01]  /*4910*/  IMAD.MOV R8, RZ, RZ, -R8 ;  /* 0x000000ffff087224 */ /* 0x000fe200078e0a08 */
[----:B------:R-:W-:Y:S01]  /*4920*/  ISETP.GE.AND P3, PT, R10, RZ, PT ;  /* 0x000000ff0a00720c */ /* 0x000fe20003f66270 */
[----:B------:R-:W-:Y:S01]  /*4930*/  @!P2 IMAD.MOV R229, RZ, RZ, -R229 ;  /* 0x000000ffffe5a224 */ /* 0x000fe200078e0ae5 */
[C---:B------:R-:W-:Y:S01]  /*4940*/  ISETP.GT.U32.AND P2, PT, R0.reuse, R233, PT ;  /* 0x000000e90000720c */ /* 0x040fe20003f44070 */
[----:B------:R-:W-:-:S02]  /*4950*/  IMAD R237, R0, R8, R237 ;  /* 0x0000000800ed7224 */ /* 0x000fc400078e02ed */
[----:B------:R-:W-:-:S04]  /*4960*/  IMAD.HI.U32 R8, R7, R239, RZ ;  /* 0x000000ef07087227 */ /* 0x000fc800078e00ff */
[----:B------:R-:W-:Y:S01]  /*4970*/  @!P5 IMAD.IADD R231, R231, 0x1, -R0 ;  /* 0x00000001e7e7d824 */ /* 0x000fe200078e0a00 */
[----:B------:R-:W-:Y:S01]  /*4980*/  ISETP.GE.AND P5, PT, R15, RZ, PT ;  /* 0x000000ff0f00720c */ /* 0x000fe20003fa6270 */
[----:B------:R-:W-:Y:S01]  /*4990*/  IMAD.MOV R8, RZ, RZ, -R8 ;  /* 0x000000ffff087224 */ /* 0x000fe200078e0a08 */
[----:B------:R-:W-:Y:S01]  /*49a0*/  LOP3.LUT R15, R6, 0x188, RZ, 0xfc, !PT ;  /* 0x00000188060f7812 */ /* 0x000fe200078efcff */
[--C-:B------:R-:W-:Y:S02]  /*49b0*/  @!P1 IMAD.IADD R235, R235, 0x1, -R0.reuse ;  /* 0x00000001ebeb9824 */ /* 0x100fe400078e0a00 */
[----:B------:R-:W-:Y:S01]  /*49c0*/  @!P6 IMAD.MOV R231, RZ, RZ, -R231 ;  /* 0x000000ffffe7e224 */ /* 0x000fe200078e0ae7 */
[C---:B------:R-:W-:Y:S01]  /*49d0*/  ISETP.GT.U32.AND P6, PT, R0.reuse, R237, PT ;  /* 0x000000ed0000720c */ /* 0x040fe20003fc4070 */
[C---:B------:R-:W-:Y:S01]  /*49e0*/  IMAD R239, R0.reuse, R8, R239 ;  /* 0x0000000800ef7224 */ /* 0x040fe200078e02ef */
[C---:B------:R-:W-:Y:S01]  /*49f0*/  ISETP.GT.U32.AND P1, PT, R0.reuse, R235, PT ;  /* 0x000000eb0000720c */ /* 0x040fe20003f24070 */
[----:B------:R-:W-:Y:S01]  /*4a00*/  @!P2 IMAD.IADD R233, R233, 0x1, -R0 ;  /* 0x00000001e9e9a824 */ /* 0x000fe200078e0a00 */
[----:B------:R-:W-:Y:S01]  /*4a10*/  IABS R52, R15 ;  /* 0x0000000f00347213 */ /* 0x000fe20000000000 */
[----:B------:R-:W-:Y:S01]  /*4a20*/  @!P0 IMAD.MOV R225, RZ, RZ, -R225 ;  /* 0x000000ffffe18224 */ /* 0x000fe200078e0ae1 */
[----:B------:R-:W-:Y:S01]  /*4a30*/  ISETP.GT.U32.AND P2, PT, R0, R239, PT ;  /* 0x000000ef0000720c */ /* 0x000fe20003f44070 */
[----:B------:R-:W-:Y:S01]  /*4a40*/  @!P4 IMAD.MOV R223, RZ, RZ, -R223 ;  /* 0x000000ffffdfc224 */ /* 0x000fe200078e0adf */
[----:B------:R-:W-:Y:S01]  /*4a50*/  ISETP.GE.AND P0, PT, R13, RZ, PT ;  /* 0x000000ff0d00720c */ /* 0x000fe20003f06270 */
[----:B------:R-:W-:Y:S01]  /*4a60*/  IMAD.HI.U32 R8, R7, R241, RZ ;  /* 0x000000f107087227 */ /* 0x000fe200078e00ff */
[----:B------:R-:W-:-:S02]  /*4a70*/  ISETP.GE.AND P4, PT, R14, RZ, PT ;  /* 0x000000ff0e00720c */ /* 0x000fc40003f86270 */
[----:B------:R-:W-:Y:S01]  /*4a80*/  LOP3.LUT R13, R6, 0x17c, RZ, 0xfc, !PT ;  /* 0x0000017c060d7812 */ /* 0x000fe200078efcff */
[--C-:B------:R-:W-:Y:S01]  /*4a90*/  @!P6 IMAD.IADD R237, R237, 0x1, -R0.reuse ;  /* 0x00000001edede824 */ /* 0x100fe200078e0a00 */
[----:B------:R-:W-:Y:S01]  /*4aa0*/  ISETP.GE.AND P6, PT, R12, RZ, PT ;  /* 0x000000ff0c00720c */ /* 0x000fe20003fc6270 */
[--C-:B------:R-:W-:Y:S01]  /*4ab0*/  @!P1 IMAD.IADD R235, R235, 0x1, -R0.reuse ;  /* 0x00000001ebeb9824 */ /* 0x100fe200078e0a00 */
[----:B------:R-:W-:Y:S01]  /*4ac0*/  ISETP.GE.AND P1, PT, R11, RZ, PT ;  /* 0x000000ff0b00720c */ /* 0x000fe20003f26270 */
[----:B------:R-:W-:Y:S01]  /*4ad0*/  IMAD.HI.U32 R10, R7, R245, RZ ;  /* 0x000000f5070a7227 */ /* 0x000fe200078e00ff */
[----:B------:R-:W-:Y:S02]  /*4ae0*/  IABS R247, R13 ;  /* 0x0000000d00f77213 */ /* 0x000fe40000000000 */
[----:B------:R-:W-:Y:S01]  /*4af0*/  LOP3.LUT R12, R6, 0x180, RZ, 0xfc, !PT ;  /* 0x00000180060c7812 */ /* 0x000fe200078efcff */
[----:B------:R-:W-:Y:S01]  /*4b00*/  @!P2 IMAD.IADD R239, R239, 0x1, -R0 ;  /* 0x00000001efefa824 */ /* 0x000fe200078e0a00 */
[C---:B------:R-:W-:Y:S01]  /*4b10*/  ISETP.GT.U32.AND P2, PT, R0.reuse, R237, PT ;  /* 0x000000ed0000720c */ /* 0x040fe20003f44070 */
[----:B------:R-:W-:Y:S01]  /*4b20*/  IMAD.MOV R11, RZ, RZ, -R8 ;  /* 0x000000ffff0b7224 */ /* 0x000fe200078e0a08 */
[----:B------:R-:W-:Y:S01]  /*4b30*/  IABS R249, R12 ;  /* 0x0000000c00f97213 */ /* 0x000fe20000000000 */
[----:B------:R-:W-:Y:S01]  /*4b40*/  @!P0 IMAD.MOV R233, RZ, RZ, -R233 ;  /* 0x000000ffffe98224 */ /* 0x000fe200078e0ae9 */
[----:B------:R-:W-:Y:S01]  /*4b50*/  ISETP.GT.U32.AND P0, PT, R0, R239, PT ;  /* 0x000000ef0000720c */ /* 0x000fe20003f04070 */
[----:B------:R-:W-:Y:S01]  /*4b60*/  IMAD.MOV R10, RZ, RZ, -R10 ;  /* 0x000000ffff0a7224 */ /* 0x000fe200078e0a0a */
[----:B------:R-:W-:Y:S01]  /*4b70*/  LOP3.LUT R14, R6, 0x184, RZ, 0xfc, !PT ;  /* 0x00000184060e7812 */ /* 0x000fe200078efcff */
[----:B------:R-:W-:-:S02]  /*4b80*/  IMAD R241, R0, R11, R241 ;  /* 0x0000000b00f17224 */ /* 0x000fc400078e02f1 */
[----:B------:R-:W-:Y:S01]  /*4b90*/  IMAD.HI.U32 R8, R7, R247, RZ ;  /* 0x000000f707087227 */ /* 0x000fe200078e00ff */
[----:B------:R-:W-:-:S03]  /*4ba0*/  IABS R251, R14 ;  /* 0x0000000e00fb7213 */ /* 0x000fc60000000000 */
[C---:B------:R-:W-:Y:S02]  /*4bb0*/  IMAD R245, R0.reuse, R10, R245 ;  /* 0x0000000a00f57224 */ /* 0x040fe400078e02f5 */
[----:B------:R-:W-:Y:S01]  /*4bc0*/  @!P4 IMAD.MOV R235, RZ, RZ, -R235 ;  /* 0x000000ffffebc224 */ /* 0x000fe200078e0aeb */
[C---:B------:R-:W-:Y:S01]  /*4bd0*/  ISETP.GT.U32.AND P4, PT, R0.reuse, R241, PT ;  /* 0x000000f10000720c */ /* 0x040fe20003f84070 */
[----:B------:R-:W-:Y:S02]  /*4be0*/  IMAD.MOV R8, RZ, RZ, -R8 ;  /* 0x000000ffff087224 */ /* 0x000fe400078e0a08 */
[--C-:B------:R-:W-:Y:S01]  /*4bf0*/  @!P2 IMAD.IADD R237, R237, 0x1, -R0.reuse ;  /* 0x00000001ededa824 */ /* 0x100fe200078e0a00 */
[C---:B------:R-:W-:Y:S01]  /*4c00*/  ISETP.GT.U32.AND P2, PT, R0.reuse, R245, PT ;  /* 0x000000f50000720c */ /* 0x040fe20003f44070 */
[----:B------:R-:W-:Y:S02]  /*4c10*/  IMAD R247, R0, R8, R247 ;  /* 0x0000000800f77224 */ /* 0x000fe400078e02f7 */
[----:B------:R-:W-:-:S02]  /*4c20*/  @!P0 IMAD.IADD R239, R239, 0x1, -R0 ;  /* 0x00000001efef8824 */ /* 0x000fc400078e0a00 */
[----:B------:R-:W-:Y:S01]  /*4c30*/  IMAD.HI.U32 R8, R7, R249, RZ ;  /* 0x000000f907087227 */ /* 0x000fe200078e00ff */
[----:B------:R-:W-:-:S03]  /*4c40*/  ISETP.GT.U32.AND P0, PT, R0, R247, PT ;  /* 0x000000f70000720c */ /* 0x000fc60003f04070 */
[----:B------:R-:W-:Y:S01]  /*4c50*/  @!P4 IMAD.IADD R241, R241, 0x1, -R0 ;  /* 0x00000001f1f1c824 */ /* 0x000fe200078e0a00 */
[----:B------:R-:W-:Y:S01]  /*4c60*/  ISETP.GE.AND P4, PT, R13, RZ, PT ;  /* 0x000000ff0d00720c */ /* 0x000fe20003f86270 */
[----:B------:R-:W-:Y:S02]  /*4c70*/  IMAD.MOV R8, RZ, RZ, -R8 ;  /* 0x000000ffff087224 */ /* 0x000fe400078e0a08 */
[----:B------:R-:W-:Y:S01]  /*4c80*/  @!P2 IMAD.IADD R245, R245, 0x1, -R0 ;  /* 0x00000001f5f5a824 */ /* 0x000fe200078e0a00 */
[----:B------:R-:W-:Y:S01]  /*4c90*/  ISETP.GT.U32.AND P2, PT, R0, R241, PT ;  /* 0x000000f10000720c */ /* 0x000fe20003f44070 */
[----:B------:R-:W-:-:S04]  /*4ca0*/  IMAD.HI.U32 R10, R7, R251, RZ ;  /* 0x000000fb070a7227 */ /* 0x000fc800078e00ff */
[----:B------:R-:W-:Y:S01]  /*4cb0*/  @!P0 IMAD.IADD R247, R247, 0x1, -R0 ;  /* 0x00000001f7f78824 */ /* 0x000fe200078e0a00 */
[C---:B------:R-:W-:Y:S01]  /*4cc0*/  ISETP.GT.U32.AND P0, PT, R0.reuse, R245, PT ;  /* 0x000000f50000720c */ /* 0x040fe20003f04070 */
[----:B------:R-:W-:Y:S02]  /*4cd0*/  IMAD R249, R0, R8, R249 ;  /* 0x0000000800f97224 */ /* 0x000fe400078e02f9 */
[----:B------:R-:W-:Y:S02]  /*4ce0*/  IMAD.MOV R11, RZ, RZ, -R10 ;  /* 0x000000ffff0b7224 */ /* 0x000fe400078e0a0a */
[----:B------:R-:W-:-:S04]  /*4cf0*/  IMAD.HI.U32 R8, R7, R52, RZ ;  /* 0x0000003407087227 */ /* 0x000fc800078e00ff */
[--C-:B------:R-:W-:Y:S01]  /*4d00*/  @!P2 IMAD.IADD R241, R241, 0x1, -R0.reuse ;  /* 0x00000001f1f1a824 */ /* 0x100fe200078e0a00 */
[C---:B------:R-:W-:Y:S01]  /*4d10*/  ISETP.GT.U32.AND P2, PT, R0.reuse, R249, PT ;  /* 0x000000f90000720c */ /* 0x040fe20003f44070 */
[C---:B------:R-:W-:Y:S02]  /*4d20*/  IMAD R251, R0.reuse, R11, R251 ;  /* 0x0000000b00fb7224 */ /* 0x040fe400078e02fb */
[----:B------:R-:W-:Y:S01]  /*4d30*/  @!P5 IMAD.MOV R237, RZ, RZ, -R237 ;  /* 0x000000ffffedd224 */ /* 0x000fe200078e0aed */
[C---:B------:R-:W-:Y:S01]  /*4d40*/  ISETP.GT.U32.AND P5, PT, R0.reuse, R247, PT ;  /* 0x000000f70000720c */ /* 0x040fe20003fa4070 */
[----:B------:R-:W-:Y:S01]  /*4d50*/  @!P0 IMAD.IADD R245, R245, 0x1, -R0 ;  /* 0x00000001f5f58824 */ /* 0x000fe200078e0a00 */
[----:B------:R-:W-:Y:S01]  /*4d60*/  ISETP.GT.U32.AND P0, PT, R0, R251, PT ;  /* 0x000000fb0000720c */ /* 0x000fe20003f04070 */
[----:B------:R-:W-:Y:S02]  /*4d70*/  IMAD.MOV R11, RZ, RZ, -R8 ;  /* 0x000000ffff0b7224 */ /* 0x000fe400078e0a08 */
[----:B------:R-:W-:-:S04]  /*4d80*/  IMAD.HI.U32 R10, R7, R54, RZ ;  /* 0x00000036070a7227 */ /* 0x000fc800078e00ff */
[----:B------:R-:W-:Y:S02]  /*4d90*/  IMAD R52, R0, R11, R52 ;  /* 0x0000000b00347224 */ /* 0x000fe400078e0234 */
[----:B------:R-:W-:Y:S01]  /*4da0*/  @!P3 IMAD.MOV R239, RZ, RZ, -R239 ;  /* 0x000000ffffefb224 */ /* 0x000fe200078e0aef */
[----:B------:R-:W-:Y:S01]  /*4db0*/  ISETP.GE.AND P3, PT, R12, RZ, PT ;  /* 0x000000ff0c00720c */ /* 0x000fe20003f66270 */
[----:B------:R-:W-:Y:S01]  /*4dc0*/  @!P2 IMAD.IADD R249, R249, 0x1, -R0 ;  /* 0x00000001f9f9a824 */ /* 0x000fe200078e0a00 */
[----:B------:R-:W-:Y:S01]  /*4dd0*/  ISETP.GT.U32.AND P2, PT, R0, R52, PT ;  /* 0x000000340000720c */ /* 0x000fe20003f44070 */
[----:B------:R-:W-:Y:S01]  /*4de0*/  IMAD.MOV R13, RZ, RZ, -R10 ;  /* 0x000000ffff0d7224 */ /* 0x000fe200078e0a0a */
[----:B------:R-:W-:Y:S01]  /*4df0*/  LOP3.LUT R12, R6, 0x190, RZ, 0xfc, !PT ;  /* 0x00000190060c7812 */ /* 0x000fe200078efcff */
[----:B------:R-:W-:Y:S01]  /*4e00*/  @!P5 IMAD.IADD R247, R247, 0x1, -R0 ;  /* 0x00000001f7f7d824 */ /* 0x000fe200078e0a00 */
[----:B------:R-:W-:Y:S01]  /*4e10*/  ISETP.GE.AND P5, PT, R14, RZ, PT ;  /* 0x000000ff0e00720c */ /* 0x000fe20003fa6270 */
[C---:B------:R-:W-:Y:S01]  /*4e20*/  IMAD R54, R0.reuse, R13, R54 ;  /* 0x0000000d00367224 */ /* 0x040fe200078e0236 */
[----:B------:R-:W-:Y:S01]  /*4e30*/  IABS R78, R12 ;  /* 0x0000000c004e7213 */ /* 0x000fe20000000000 */
[----:B------:R-:W-:Y:S01]  /*4e40*/  @!P0 IMAD.IADD R251, R251, 0x1, -R0 ;  /* 0x00000001fbfb8824 */ /* 0x000fe200078e0a00 */
[----:B------:R-:W-:Y:S01]  /*4e50*/  ISETP.GT.U32.AND P0, PT, R0, R249, PT ;  /* 0x000000f90000720c */ /* 0x000fe20003f04070 */
[----:B------:R-:W-:Y:S01]  /*4e60*/  @!P6 IMAD.MOV R245, RZ, RZ, -R245 ;  /* 0x000000fffff5e224 */ /* 0x000fe200078e0af5 */
[----:B------:R-:W-:Y:S01]  /*4e70*/  LOP3.LUT R14, R6, 0x194, RZ, 0xfc, !PT ;  /* 0x00000194060e7812 */ /* 0x000fe200078efcff */
[----:B------:R-:W-:Y:S01]  /*4e80*/  @!P1 IMAD.MOV R241, RZ, RZ, -R241 ;  /* 0x000000fffff19224 */ /* 0x000fe200078e0af1 */
[----:B------:R-:W-:Y:S01]  /*4e90*/  ISETP.GT.U32.AND P6, PT, R0, R54, PT ;  /* 0x000000360000720c */ /* 0x000fe20003fc4070 */
[----:B------:R-:W-:Y:S01]  /*4ea0*/  IMAD.HI.U32 R8, R7, R78, RZ ;  /* 0x0000004e07087227 */ /* 0x000fe200078e00ff */
[----:B------:R-:W-:-:S02]  /*4eb0*/  IABS R56, R14 ;  /* 0x0000000e00387213 */ /* 0x000fc40000000000 */
[----:B------:R-:W-:Y:S01]  /*4ec0*/  ISETP.GT.U32.AND P1, PT, R0, R251, PT ;  /* 0x000000fb0000720c */ /* 0x000fe20003f24070 */
[----:B------:R-:W-:Y:S02]  /*4ed0*/  @!P2 IMAD.IADD R52, R52, 0x1, -R0 ;  /* 0x000000013434a824 */ /* 0x000fe400078e0a00 */
[----:B------:R-:W-:Y:S01]  /*4ee0*/  IMAD.MOV R11, RZ, RZ, -R8 ;  /* 0x000000ffff0b7224 */ /* 0x000fe200078e0a08 */
[----:B------:R-:W-:Y:S01]  /*4ef0*/  LOP3.LUT R8, R6, 0x198, RZ, 0xfc, !PT ;  /* 0x0000019806087812 */ /* 0x000fe200078efcff */
[----:B------:R-:W-:Y:S01]  /*4f00*/  IMAD.HI.U32 R10, R7, R56, RZ ;  /* 0x00000038070a7227 */ /* 0x000fe200078e00ff */
[----:B------:R-:W-:Y:S02]  /*4f10*/  ISETP.GT.U32.AND P2, PT, R0, R52, PT ;  /* 0x000000340000720c */ /* 0x000fe40003f44070 */
[----:B------:R-:W-:Y:S01]  /*4f20*/  IABS R76, R8 ;  /* 0x00000008004c7213 */ /* 0x000fe20000000000 */
[----:B------:R-:W-:Y:S01]  /*4f30*/  @!P0 IMAD.IADD R249, R249, 0x1, -R0 ;  /* 0x00000001f9f98824 */ /* 0x000fe200078e0a00 */
[----:B------:R-:W-:Y:S01]  /*4f40*/  ISETP.GE.AND P0, PT, R16, RZ, PT ;  /* 0x000000ff1000720c */ /* 0x000fe20003f06270 */
[----:B------:R-:W-:Y:S01]  /*4f50*/  IMAD R78, R0, R11, R78 ;  /* 0x0000000b004e7224 */ /* 0x000fe200078e024e */
[C---:B------:R-:W-:Y:S01]  /*4f60*/  LOP3.LUT R16, R6.reuse, 0x1c4, RZ, 0xfc, !PT ;  /* 0x000001c406107812 */ /* 0x040fe200078efcff */
[----:B------:R-:W-:Y:S01]  /*4f70*/  IMAD.MOV R13, RZ, RZ, -R10 ;  /* 0x000000ffff0d7224 */ /* 0x000fe200078e0a0a */
[----:B------:R-:W-:Y:S01]  /*4f80*/  LOP3.LUT R10, R6, 0x1a0, RZ, 0xfc, !PT ;  /* 0x000001a0060a7812 */ /* 0x000fe200078efcff */
[----:B------:R-:W-:Y:S01]  /*4f90*/  @!P4 IMAD.MOV R247, RZ, RZ, -R247 ;  /* 0x000000fffff7c224 */ /* 0x000fe200078e0af7 */
[----:B------:R-:W-:Y:S01]  /*4fa0*/  ISETP.GE.AND P4, PT, R15, RZ, PT ;  /* 0x000000ff0f00720c */ /* 0x000fe20003f86270 */
[--C-:B------:R-:W-:Y:S01]  /*4fb0*/  @!P6 IMAD.IADD R54, R54, 0x1, -R0.reuse ;  /* 0x000000013636e824 */ /* 0x100fe200078e0a00 */
[----:B------:R-:W-:Y:S01]  /*4fc0*/  IABS R58, R10 ;  /* 0x0000000a003a7213 */ /* 0x000fe20000000000 */
[----:B------:R-:W-:Y:S01]  /*4fd0*/  @!P3 IMAD.MOV R249, RZ, RZ, -R249 ;  /* 0x000000fffff9b224 */ /* 0x000fe200078e0af9 */
[C---:B------:R-:W-:Y:S01]  /*4fe0*/  ISETP.GT.U32.AND P3, PT, R0.reuse, R78, PT ;  /* 0x0000004e0000720c */ /* 0x040fe20003f64070 */
[----:B------:R-:W-:Y:S01]  /*4ff0*/  @!P1 IMAD.IADD R251, R251, 0x1, -R0 ;  /* 0x00000001fbfb9824 */ /* 0x000fe200078e0a00 */
[C---:B------:R-:W-:Y:S01]  /*5000*/  ISETP.GT.U32.AND P6, PT, R0.reuse, R54, PT ;  /* 0x000000360000720c */ /* 0x040fe20003fc4070 */
[----:B------:R-:W-:Y:S01]  /*5010*/  IMAD R56, R0, R13, R56 ;  /* 0x0000000d00387224 */ /* 0x000fe200078e0238 */
[----:B------:R-:W-:Y:S01]  /*5020*/  ISETP.GE.AND P1, PT, R12, RZ, PT ;  /* 0x000000ff0c00720c */ /* 0x000fe20003f26270 */
[----:B------:R-:W-:Y:S01]  /*5030*/  @!P5 IMAD.MOV R251, RZ, RZ, -R251 ;  /* 0x000000fffffbd224 */ /* 0x000fe200078e0afb */
[----:B------:R-:W-:Y:S01]  /*5040*/  LOP3.LUT R12, R6, 0x1a4, RZ, 0xfc, !PT ;  /* 0x000001a4060c7812 */ /* 0x000fe200078efcff */
[----:B------:R-:W-:Y:S01]  /*5050*/  @!P2 IMAD.IADD R52, R52, 0x1, -R0 ;  /* 0x000000013434a824 */ /* 0x000fe200078e0a00 */
[----:B------:R-:W-:-:S02]  /*5060*/  ISETP.GT.U32.AND P5, PT, R0, R56, PT ;  /* 0x000000380000720c */ /* 0x000fc40003fa4070 */
[----:B------:R-:W-:Y:S01]  /*5070*/  ISETP.GE.AND P2, PT, R14, RZ, PT ;  /* 0x000000ff0e00720c */ /* 0x000fe20003f46270 */
[----:B------:R-:W-:Y:S01]  /*5080*/  @!P4 IMAD.MOV R52, RZ, RZ, -R52 ;  /* 0x000000ffff34c224 */ /* 0x000fe200078e0a34 */
[----:B------:R-:W-:Y:S01]  /*5090*/  ISETP.GE.AND P4, PT, R8, RZ, PT ;  /* 0x000000ff0800720c */ /* 0x000fe20003f86270 */
[--C-:B------:R-:W-:Y:S01]  /*50a0*/  @!P3 IMAD.IADD R78, R78, 0x1, -R0.reuse ;  /* 0x000000014e4eb824 */ /* 0x100fe200078e0a00 */
[----:B------:R-:W-:Y:S01]  /*50b0*/  LOP3.LUT R8, R6, 0x19c, RZ, 0xfc, !PT ;  /* 0x0000019c06087812 */ /* 0x000fe200078efcff */
[----:B------:R-:W-:Y:S01]  /*50c0*/  @!P6 IMAD.IADD R54, R54, 0x1, -R0 ;  /* 0x000000013636e824 */ /* 0x000fe200078e0a00 */
[----:B------:R-:W-:Y:S02]  /*50d0*/  IABS R125, R12 ;  /* 0x0000000c007d7213 */ /* 0x000fe40000000000 */
[----:B------:R-:W-:Y:S01]  /*50e0*/  ISETP.GE.AND P6, PT, R8, RZ, PT ;  /* 0x000000ff0800720c */ /* 0x000fe20003fc6270 */
[----:B------:R-:W-:Y:S01]  /*50f0*/  @!P0 IMAD.MOV R54, RZ, RZ, -R54 ;  /* 0x000000ffff368224 */ /* 0x000fe200078e0a36 */
[----:B------:R-:W-:Y:S01]  /*5100*/  IABS R74, R8 ;  /* 0x00000008004a7213 */ /* 0x000fe20000000000 */
[----:B------:R-:W-:Y:S01]  /*5110*/  @!P5 IMAD.IADD R56, R56, 0x1, -R0 ;  /* 0x000000013838d824 */ /* 0x000fe200078e0a00 */
[----:B------:R-:W-:Y:S01]  /*5120*/  ISETP.GT.U32.AND P3, PT, R0, R78, PT ;  /* 0x0000004e0000720c */ /* 0x000fe20003f64070 */
[----:B------:R-:W-:Y:S01]  /*5130*/  IMAD.HI.U32 R8, R7, R76, RZ ;  /* 0x0000004c07087227 */ /* 0x000fe200078e00ff */
[----:B------:R-:W-:-:S02]  /*5140*/  ISETP.GE.AND P0, PT, R10, RZ, PT ;  /* 0x000000ff0a00720c */ /* 0x000fc40003f06270 */
[----:B------:R-:W-:Y:S01]  /*5150*/  ISETP.GT.U32.AND P5, PT, R0, R56, PT ;  /* 0x000000380000720c */ /* 0x000fe20003fa4070 */
[----:B------:R-:W-:Y:S01]  /*5160*/  IMAD.MOV R11, RZ, RZ, -R8 ;  /* 0x000000ffff0b7224 */ /* 0x000fe200078e0a08 */
[----:B------:R-:W-:Y:S01]  /*5170*/  LOP3.LUT R14, R6, 0x1b8, RZ, 0xfc, !PT ;  /* 0x000001b8060e7812 */ /* 0x000fe200078efcff */
[C---:B------:R-:W-:Y:S01]  /*5180*/  IMAD.HI.U32 R8, R7.reuse, R74, RZ ;  /* 0x0000004a07087227 */ /* 0x040fe200078e00ff */
[----:B------:R-:W-:Y:S02]  /*5190*/  IABS R75, R16 ;  /* 0x00000010004b7213 */ /* 0x000fe40000000000 */
[----:B------:R-:W-:Y:S01]  /*51a0*/  IABS R67, R14 ;  /* 0x0000000e00437213 */ /* 0x000fe20000000000 */
[----:B------:R-:W-:Y:S01]  /*51b0*/  IMAD R76, R0, R11, R76 ;  /* 0x0000000b004c7224 */ /* 0x000fe200078e024c */
[----:B------:R-:W-:Y:S01]  /*51c0*/  LOP3.LUT R15, R6, 0x1c0, RZ, 0xfc, !PT ;  /* 0x000001c0060f7812 */ /* 0x000fe200078efcff */
[----:B------:R-:W-:Y:S02]  /*51d0*/  @!P3 IMAD.IADD R78, R78, 0x1, -R0 ;  /* 0x000000014e4eb824 */ /* 0x000fe400078e0a00 */
[----:B------:R-:W-:Y:S01]  /*51e0*/  IMAD.MOV R11, RZ, RZ, -R8 ;  /* 0x000000ffff0b7224 */ /* 0x000fe200078e0a08 */
[----:B------:R-:W-:Y:S01]  /*51f0*/  ISETP.GT.U32.AND P3, PT, R0, R76, PT ;  /* 0x0000004c0000720c */ /* 0x000fe20003f64070 */
[----:B------:R-:W-:Y:S01]  /*5200*/  @!P5 IMAD.IADD R56, R56, 0x1, -R0 ;  /* 0x000000013838d824 */ /* 0x000fe200078e0a00 */
[----:B------:R-:W-:Y:S01]  /*5210*/  ISETP.GE.AND P5, PT, R12, RZ, PT ;  /* 0x000000ff0c00720c */ /* 0x000fe20003fa6270 */
[----:B------:R-:W-:Y:S01]  /*5220*/  IMAD R74, R0, R11, R74 ;  /* 0x0000000b004a7224 */ /* 0x000fe200078e024a */
[C---:B------:R-:W-:Y:S01]  /*5230*/  LOP3.LUT R11, R6.reuse, 0x1ac, RZ, 0xfc, !PT ;  /* 0x000001ac060b7812 */ /* 0x040fe200078efcff */
[----:B------:R-:W-:Y:S01]  /*5240*/  @!P2 IMAD.MOV R56, RZ, RZ, -R56 ;  /* 0x000000ffff38a224 */ /* 0x000fe200078e0a38 */
[----:B------:R-:W-:Y:S01]  /*5250*/  LOP3.LUT R12, R6, 0x1b0, RZ, 0xfc, !PT ;  /* 0x000001b0060c7812 */ /* 0x000fe200078efcff */
[----:B------:R-:W-:Y:S01]  /*5260*/  IMAD.HI.U32 R10, R7, R58, RZ ;  /* 0x0000003a070a7227 */ /* 0x000fe200078e00ff */
[----:B------:R-:W-:-:S02]  /*5270*/  ISETP.GT.U32.AND P2, PT, R0, R74, PT ;  /* 0x0000004a0000720c */ /* 0x000fc40003f44070 */
[----:B------:R-:W-:Y:S01]  /*5280*/  IABS R123, R11 ;  /* 0x0000000b007b7213 */ /* 0x000fe20000000000 */
[----:B------:R-:W-:Y:S01]  /*5290*/  IMAD.MOV R13, RZ, RZ, -R10 ;  /* 0x000000ffff0d7224 */ /* 0x000fe200078e0a0a */
[----:B------:R-:W-:Y:S01]  /*52a0*/  LOP3.LUT R10, R6, 0x1a8, RZ, 0xfc, !PT ;  /* 0x000001a8060a7812 */ /* 0x000fe200078efcff */
[----:B------:R-:W-:Y:S01]  /*52b0*/  @!P3 IMAD.IADD R76, R76, 0x1, -R0 ;  /* 0x000000014c4cb824 */ /* 0x000fe200078e0a00 */
[----:B------:R-:W-:Y:S01]  /*52c0*/  IABS R69, R12 ;  /* 0x0000000c00457213 */ /* 0x000fe20000000000 */
[C---:B------:R-:W-:Y:S01]  /*52d0*/  IMAD.HI.U32 R8, R7.reuse, R125, RZ ;  /* 0x0000007d07087227 */ /* 0x040fe200078e00ff */
[----:B------:R-:W-:Y:S02]  /*52e0*/  IABS R71, R10 ;  /* 0x0000000a00477213 */ /* 0x000fe40000000000 */
[C---:B------:R-:W-:Y:S01]  /*52f0*/  ISETP.GT.U32.AND P3, PT, R0.reuse, R76, PT ;  /* 0x0000004c0000720c */ /* 0x040fe20003f64070 */
[----:B------:R-:W-:Y:S01]  /*5300*/  IMAD R58, R0, R13, R58 ;  /* 0x0000000d003a7224 */ /* 0x000fe200078e023a */
[----:B------:R-:W-:Y:S01]  /*5310*/  LOP3.LUT R13, R6, 0x1b4, RZ, 0xfc, !PT ;  /* 0x000001b4060d7812 */ /* 0x000fe200078efcff */
[----:B------:R-:W-:Y:S01]  /*5320*/  @!P2 IMAD.IADD R74, R74, 0x1, -R0 ;  /* 0x000000014a4aa824 */ /* 0x000fe200078e0a00 */
[----:B------:R-:W-:Y:S01]  /*5330*/  IABS R65, R15 ;  /* 0x0000000f00417213 */ /* 0x000fe20000000000 */
[----:B------:R-:W-:Y:S01]  /*5340*/  IMAD.MOV R8, RZ, RZ, -R8 ;  /* 0x000000ffff087224 */ /* 0x000fe200078e0a08 */
[----:B------:R-:W-:Y:S01]  /*5350*/  IABS R121, R13 ;  /* 0x0000000d00797213 */ /* 0x000fe20000000000 */
[----:B------:R-:W-:Y:S01]  /*5360*/  @!P1 IMAD.MOV R78, RZ, RZ, -R78 ;  /* 0x000000ffff4e9224 */ /* 0x000fe200078e0a4e */
[C---:B------:R-:W-:Y:S01]  /*5370*/  ISETP.GT.U32.AND P2, PT, R0.reuse, R74, PT ;  /* 0x0000004a0000720c */ /* 0x040fe20003f44070 */
[----:B------:R-:W-:Y:S01]  /*5380*/  IMAD R125, R0, R8, R125 ;  /* 0x00000008007d7224 */ /* 0x000fe200078e027d */
[----:B------:R-:W-:Y:S01]  /*5390*/  ISETP.GE.AND P1, PT, R10, RZ, PT ;  /* 0x000000ff0a00720c */ /* 0x000fe20003f26270 */
[----:B------:R-:W-:-:S04]  /*53a0*/  IMAD.HI.U32 R8, R7, R71, RZ ;  /* 0x0000004707087227 */ /* 0x000fc800078e00ff */
[----:B------:R-:W-:Y:S01]  /*53b0*/  @!P3 IMAD.IADD R76, R76, 0x1, -R0 ;  /* 0x000000014c4cb824 */ /* 0x000fe200078e0a00 */
[----:B------:R-:W-:Y:S01]  /*53c0*/  ISETP.GT.U32.AND P3, PT, R0, R58, PT ;  /* 0x0000003a0000720c */ /* 0x000fe20003f64070 */
[----:B------:R-:W-:-:S04]  /*53d0*/  IMAD.HI.U32 R10, R7, R123, RZ ;  /* 0x0000007b070a7227 */ /* 0x000fc800078e00ff */
[----:B------:R-:W-:Y:S02]  /*53e0*/  IMAD.MOV R8, RZ, RZ, -R8 ;  /* 0x000000ffff087224 */ /* 0x000fe400078e0a08 */
[----:B------:R-:W-:Y:S01]  /*53f0*/  @!P2 IMAD.IADD R74, R74, 0x1, -R0 ;  /* 0x000000014a4aa824 */ /* 0x000fe200078e0a00 */
[C---:B------:R-:W-:Y:S01]  /*5400*/  ISETP.GT.U32.AND P2, PT, R0.reuse, R125, PT ;  /* 0x0000007d0000720c */ /* 0x040fe20003f44070 */
[----:B------:R-:W-:Y:S02]  /*5410*/  IMAD.MOV R10, RZ, RZ, -R10 ;  /* 0x000000ffff0a7224 */ /* 0x000fe400078e0a0a */
[----:B------:R-:W-:Y:S02]  /*5420*/  IMAD R71, R0, R8, R71 ;  /* 0x0000000800477224 */ /* 0x000fe400078e0247 */
[----:B------:R-:W-:-:S04]  /*5430*/  IMAD.HI.U32 R8, R7, R69, RZ ;  /* 0x0000004507087227 */ /* 0x000fc800078e00ff */
[----:B------:R-:W-:Y:S02]  /*5440*/  IMAD R123, R0, R10, R123 ;  /* 0x0000000a007b7224 */ /* 0x000fe400078e027b */
[----:B------:R-:W-:Y:S02]  /*5450*/  @!P3 IMAD.IADD R58, R58, 0x1, -R0 ;  /* 0x000000013a3ab824 */ /* 0x000fe400078e0a00 */
[----:B------:R-:W-:Y:S02]  /*5460*/  IMAD.MOV R10, RZ, RZ, -R8 ;  /* 0x000000ffff0a7224 */ /* 0x000fe400078e0a08 */
[----:B------:R-:W-:Y:S01]  /*5470*/  @!P4 IMAD.MOV R76, RZ, RZ, -R76 ;  /* 0x000000ffff4cc224 */ /* 0x000fe200078e0a4c */
[C---:B------:R-:W-:Y:S01]  /*5480*/  ISETP.GT.U32.AND P3, PT, R0.reuse, R58, PT ;  /* 0x0000003a0000720c */ /* 0x040fe20003f64070 */
[C---:B------:R-:W-:Y:S01]  /*5490*/  IMAD R69, R0.reuse, R10, R69 ;  /* 0x0000000a00457224 */ /* 0x040fe200078e0245 */
[----:B------:R-:W-:Y:S01]  /*54a0*/  ISETP.GT.U32.AND P4, PT, R0, R71, PT ;  /* 0x000000470000720c */ /* 0x000fe20003f84070 */
[----:B------:R-:W-:-:S02]  /*54b0*/  @!P2 IMAD.IADD R125, R125, 0x1, -R0 ;  /* 0x000000017d7da824 */ /* 0x000fc400078e0a00 */
[----:B------:R-:W-:Y:S01]  /*54c0*/  IMAD.HI.U32 R8, R7, R121, RZ ;  /* 0x0000007907087227 */ /* 0x000fe200078e00ff */
[----:B------:R-:W-:-:S03]  /*54d0*/  ISETP.GT.U32.AND P2, PT, R0, R69, PT ;  /* 0x000000450000720c */ /* 0x000fc60003f44070 */
[----:B------:R-:W-:Y:S02]  /*54e0*/  IMAD.MOV R8, RZ, RZ, -R8 ;  /* 0x000000ffff087224 */ /* 0x000fe400078e0a08 */
[----:B------:R-:W-:Y:S01]  /*54f0*/  @!P6 IMAD.MOV R74, RZ, RZ, -R74 ;  /* 0x000000ffff4ae224 */ /* 0x000fe200078e0a4a */
[----:B------:R-:W-:Y:S01]  /*5500*/  ISETP.GT.U32.AND P6, PT, R0, R123, PT ;  /* 0x0000007b0000720c */ /* 0x000fe20003fc4070 */
[--C-:B------:R-:W-:Y:S01]  /*5510*/  @!P3 IMAD.IADD R58, R58, 0x1, -R0.reuse ;  /* 0x000000013a3ab824 */ /* 0x100fe200078e0a00 */
[----:B------:R-:W-:Y:S01]  /*5520*/  ISETP.GE.AND P3, PT, R11, RZ, PT ;  /* 0x000000ff0b00720c */ /* 0x000fe20003f66270 */
[----:B------:R-:W-:Y:S01]  /*5530*/  @!P4 IMAD.IADD R71, R71, 0x1, -R0 ;  /* 0x000000014747c824 */ /* 0x000fe200078e0a00 */
[----:B------:R-:W-:Y:S01]  /*5540*/  LOP3.LUT R11, R6, 0x1bc, RZ, 0xfc, !PT ;  /* 0x000001bc060b7812 */ /* 0x000fe200078efcff */
[----:B------:R-:W-:Y:S01]  /*5550*/  @!P0 IMAD.MOV R58, RZ, RZ, -R58 ;  /* 0x000000ffff3a8224 */ /* 0x000fe200078e0a3a */
[C---:B------:R-:W-:Y:S01]  /*5560*/  ISETP.GT.U32.AND P4, PT, R0.reuse, R125, PT ;  /* 0x0000007d0000720c */ /* 0x040fe20003f84070 */
[----:B------:R-:W-:Y:S01]  /*5570*/  @!P2 IMAD.IADD R69, R69, 0x1, -R0 ;  /* 0x000000014545a824 */ /* 0x000fe200078e0a00 */
[----:B------:R-:W-:Y:S01]  /*5580*/  IABS R119, R11 ;  /* 0x0000000b00777213 */ /* 0x000fe20000000000 */
[----:B------:R-:W-:-:S02]  /*5590*/  IMAD R121, R0, R8, R121 ;  /* 0x0000000800797224 */ /* 0x000fc400078e0279 */
[----:B------:R-:W-:Y:S01]  /*55a0*/  IMAD.HI.U32 R10, R7, R67, RZ ;  /* 0x00000043070a7227 */ /* 0x000fe200078e00ff */
[----:B------:R-:W-:-:S03]  /*55b0*/  ISETP.GT.U32.AND P0, PT, R0, R69, PT ;  /* 0x000000450000720c */ /* 0x000fc60003f04070 */
[----:B------:R-:W-:-:S04]  /*55c0*/  IMAD.HI.U32 R8, R7, R119, RZ ;  /* 0x0000007707087227 */ /* 0x000fc800078e00ff */
[----:B------:R-:W-:Y:S02]  /*55d0*/  IMAD.MOV R8, RZ, RZ, -R8 ;  /* 0x000000ffff087224 */ /* 0x000fe400078e0a08 */
[--C-:B------:R-:W-:Y:S01]  /*55e0*/  @!P4 IMAD.IADD R125, R125, 0x1, -R0.reuse ;  /* 0x000000017d7dc824 */ /* 0x100fe200078e0a00 */
[C---:B------:R-:W-:Y:S01]  /*55f0*/  ISETP.GT.U32.AND P4, PT, R0.reuse, R121, PT ;  /* 0x000000790000720c */ /* 0x040fe20003f84070 */
[C---:B------:R-:W-:Y:S02]  /*5600*/  IMAD R119, R0.reuse, R8, R119 ;  /* 0x0000000800777224 */ /* 0x040fe400078e0277 */
[--C-:B------:R-:W-:Y:S02]  /*5610*/  @!P0 IMAD.IADD R69, R69, 0x1, -R0.reuse ;  /* 0x0000000145458824 */ /* 0x100fe400078e0a00 */
[----:B------:R-:W-:Y:S01]  /*5620*/  @!P6 IMAD.IADD R123, R123, 0x1, -R0 ;  /* 0x000000017b7be824 */ /* 0x000fe200078e0a00 */
[C---:B------:R-:W-:Y:S01]  /*5630*/  ISETP.GT.U32.AND P0, PT, R0.reuse, R119, PT ;  /* 0x000000770000720c */ /* 0x040fe20003f04070 */
[----:B------:R-:W-:Y:S01]  /*5640*/  IMAD.MOV R10, RZ, RZ, -R10 ;  /* 0x000000ffff0a7224 */ /* 0x000fe200078e0a0a */
[C---:B------:R-:W-:Y:S01]  /*5650*/  ISETP.GT.U32.AND P6, PT, R0.reuse, R71, PT ;  /* 0x000000470000720c */ /* 0x040fe20003fc4070 */
[----:B------:R-:W-:Y:S01]  /*5660*/  IMAD.HI.U32 R8, R7, R65, RZ ;  /* 0x0000004107087227 */ /* 0x000fe200078e00ff */
[----:B------:R-:W-:-:S03]  /*5670*/  ISETP.GT.U32.AND P2, PT, R0, R123, PT ;  /* 0x0000007b0000720c */ /* 0x000fc60003f44070 */
[----:B------:R-:W-:Y:S01]  /*5680*/  @!P4 IMAD.IADD R121, R121, 0x1, -R0 ;  /* 0x000000017979c824 */ /* 0x000fe200078e0a00 */
[----:B------:R-:W-:Y:S01]  /*5690*/  ISETP.GE.AND P4, PT, R13, RZ, PT ;  /* 0x000000ff0d00720c */ /* 0x000fe20003f86270 */
[----:B------:R-:W-:Y:S01]  /*56a0*/  IMAD R67, R0, R10, R67 ;  /* 0x0000000a00437224 */ /* 0x000fe200078e0243 */
[----:B------:R-:W-:Y:S01]  /*56b0*/  LOP3.LUT R13, R6, 0x1dc, RZ, 0xfc, !PT ;  /* 0x000001dc060d7812 */ /* 0x000fe200078efcff */
[----:B------:R-:W-:-:S03]  /*56c0*/  IMAD.HI.U32 R10, R7, R75, RZ ;  /* 0x0000004b070a7227 */ /* 0x000fc600078e00ff */
[----:B------:R-:W-:Y:S01]  /*56d0*/  IABS R57, R13 ;  /* 0x0000000d00397213 */ /* 0x000fe20000000000 */
[----:B------:R-:W-:Y:S01]  /*56e0*/  @!P0 IMAD.IADD R119, R119, 0x1, -R0 ;  /* 0x0000000177778824 */ /* 0x000fe200078e0a00 */
[C---:B------:R-:W-:Y:S01]  /*56f0*/  ISETP.GT.U32.AND P0, PT, R0.reuse, R121, PT ;  /* 0x000000790000720c */ /* 0x040fe20003f04070 */
[----:B------:R-:W-:Y:S02]  /*5700*/  IMAD.MOV R10, RZ, RZ, -R10 ;  /* 0x000000ffff0a7224 */ /* 0x000fe400078e0a0a */
[----:B------:R-:W-:Y:S01]  /*5710*/  @!P6 IMAD.IADD R71, R71, 0x1, -R0 ;  /* 0x000000014747e824 */ /* 0x000fe200078e0a00 */
[C---:B------:R-:W-:Y:S01]  /*5720*/  ISETP.GT.U32.AND P6, PT, R0.reuse, R67, PT ;  /* 0x000000430000720c */ /* 0x040fe20003fc4070 */
[----:B------:R-:W-:Y:S01]  /*5730*/  IMAD R75, R0, R10, R75 ;  /* 0x0000000a004b7224 */ /* 0x000fe200078e024b */
[----:B------:R-:W-:Y:S01]  /*5740*/  LOP3.LUT R10, R6, 0x1cc, RZ, 0xfc, !PT ;  /* 0x000001cc060a7812 */ /* 0x000fe200078efcff */
[----:B------:R-:W-:Y:S02]  /*5750*/  IMAD.MOV R8, RZ, RZ, -R8 ;  /* 0x000000ffff087224 */ /* 0x000fe400078e0a08 */
[--C-:B------:R-:W-:Y:S01]  /*5760*/  @!P2 IMAD.IADD R123, R123, 0x1, -R0.reuse ;  /* 0x000000017b7ba824 */ /* 0x100fe200078e0a00 */
[----:B------:R-:W-:Y:S01]  /*5770*/  ISETP.GE.AND P2, PT, R12, RZ, PT ;  /* 0x000000ff0c00720c */ /* 0x000fe20003f46270 */
[----:B------:R-:W-:Y:S01]  /*5780*/  IMAD R65, R0, R8, R65 ;  /* 0x0000000800417224 */ /* 0x000fe200078e0241 */
[----:B------:R-:W-:Y:S01]  /*5790*/  LOP3.LUT R12, R6, 0x1c8, RZ, 0xfc, !PT ;  /* 0x000001c8060c7812 */ /* 0x000fe200078efcff */
[--C-:B------:R-:W-:Y:S01]  /*57a0*/  @!P0 IMAD.IADD R121, R121, 0x1, -R0.reuse ;  /* 0x0000000179798824 */ /* 0x100fe200078e0a00 */
[C---:B------:R-:W-:Y:S01]  /*57b0*/  ISETP.GT.U32.AND P0, PT, R0.reuse, R75, PT ;  /* 0x0000004b0000720c */ /* 0x040fe20003f04070 */
[----:B------:R-:W-:Y:S01]  /*57c0*/  @!P3 IMAD.MOV R123, RZ, RZ, -R123 ;  /* 0x000000ffff7bb224 */ /* 0x000fe200078e0a7b */
[----:B------:R-:W-:Y:S01]  /*57d0*/  IABS R63, R12 ;  /* 0x0000000c003f7213 */ /* 0x000fe20000000000 */
[----:B------:R-:W-:Y:S01]  /*57e0*/  @!P6 IMAD.IADD R67, R67, 0x1, -R0 ;  /* 0x000000014343e824 */ /* 0x000fe200078e0a00 */
[C---:B------:R-:W-:Y:S01]  /*57f0*/  ISETP.GT.U32.AND P3, PT, R0.reuse, R65, PT ;  /* 0x000000410000720c */ /* 0x040fe20003f64070 */
[----:B------:R-:W-:Y:S01]  /*5800*/  @!P5 IMAD.MOV R125, RZ, RZ, -R125 ;  /* 0x000000ffff7dd224 */ /* 0x000fe200078e0a7d */
[----:B------:R-:W-:Y:S01]  /*5810*/  IABS R49, R10 ;  /* 0x0000000a00317213 */ /* 0x000fe20000000000 */
[----:B------:R-:W-:Y:S01]  /*5820*/  IMAD.HI.U32 R8, R7, R63, RZ ;  /* 0x0000003f07087227 */ /* 0x000fe200078e00ff */
[----:B------:R-:W-:-:S02]  /*5830*/  ISETP.GT.U32.AND P5, PT, R0, R67, PT ;  /* 0x000000430000720c */ /* 0x000fc40003fa4070 */
[----:B------:R-:W-:Y:S01]  /*5840*/  ISETP.GE.AND P6, PT, R14, RZ, PT ;  /* 0x000000ff0e00720c */ /* 0x000fe20003fc6270 */
[----:B------:R-:W-:Y:S01]  /*5850*/  IMAD.MOV R8, RZ, RZ, -R8 ;  /* 0x000000ffff087224 */ /* 0x000fe200078e0a08 */
[----:B------:R-:W-:Y:S01]  /*5860*/  LOP3.LUT R14, R6, 0x1e8, RZ, 0xfc, !PT ;  /* 0x000001e8060e7812 */ /* 0x000fe200078efcff */
[--C-:B------:R-:W-:Y:S02]  /*5870*/  @!P0 IMAD.IADD R75, R75, 0x1, -R0.reuse ;  /* 0x000000014b4b8824 */ /* 0x100fe400078e0a00 */
[----:B------:R-:W-:Y:S01]  /*5880*/  @!P2 IMAD.MOV R69, RZ, RZ, -R69 ;  /* 0x000000ffff45a224 */ /* 0x000fe200078e0a45 */
[----:B------:R-:W-:Y:S01]  /*5890*/  ISETP.GE.AND P2, PT, R11, RZ, PT ;  /* 0x000000ff0b00720c */ /* 0x000fe20003f46270 */
[----:B------:R-:W-:Y:S01]  /*58a0*/  @!P4 IMAD.MOV R121, RZ, RZ, -R121 ;  /* 0x000000ffff79c224 */ /* 0x000fe200078e0a79 */
[----:B------:R-:W-:Y:S01]  /*58b0*/  ISETP.GT.U32.AND P4, PT, R0, R75, PT ;  /* 0x0000004b0000720c */ /* 0x000fe20003f84070 */
[----:B------:R-:W-:Y:S01]  /*58c0*/  @!P3 IMAD.IADD R65, R65, 0x1, -R0 ;  /* 0x000000014141b824 */ /* 0x000fe200078e0a00 */
[----:B------:R-:W-:Y:S01]  /*58d0*/  LOP3.LUT R11, R6, 0x1d0, RZ, 0xfc, !PT ;  /* 0x000001d0060b7812 */ /* 0x000fe200078efcff */
[----:B------:R-:W-:Y:S01]  /*58e0*/  IMAD R63, R0, R8, R63 ;  /* 0x00000008003f7224 */ /* 0x000fe200078e023f */
[----:B------:R-:W-:Y:S01]  /*58f0*/  ISETP.GE.AND P3, PT, R12, RZ, PT ;  /* 0x000000ff0c00720c */ /* 0x000fe20003f66270 */
[----:B------:R-:W-:Y:S01]  /*5900*/  IMAD.HI.U32 R8, R7, R49, RZ ;  /* 0x0000003107087227 */ /* 0x000fe200078e00ff */
[----:B------:R-:W-:-:S02]  /*5910*/  ISETP.GT.U32.AND P0, PT, R0, R65, PT ;  /* 0x000000410000720c */ /* 0x000fc40003f04070 */
[----:B------:R-:W-:Y:S01]  /*5920*/  IABS R61, R11 ;  /* 0x0000000b003d7213 */ /* 0x000fe20000000000 */
[----:B------:R-:W-:Y:S01]  /*5930*/  IMAD.MOV R8, RZ, RZ, -R8 ;  /* 0x000000ffff087224 */ /* 0x000fe200078e0a08 */
[----:B------:R-:W-:Y:S01]  /*5940*/  LOP3.LUT R12, R6, 0x1d8, RZ, 0xfc, !PT ;  /* 0x000001d8060c7812 */ /* 0x000fe200078efcff */
[----:B------:R-:W-:Y:S01]  /*5950*/  @!P5 IMAD.IADD R67, R67, 0x1, -R0 ;  /* 0x000000014343d824 */ /* 0x000fe200078e0a00 */
[----:B------:R-:W-:Y:S01]  /*5960*/  ISETP.GE.AND P5, PT, R15, RZ, PT ;  /* 0x000000ff0f00720c */ /* 0x000fe20003fa6270 */
[----:B------:R-:W-:Y:S01]  /*5970*/  IMAD R49, R0, R8, R49 ;  /* 0x0000000800317224 */ /* 0x000fe200078e0231 */
[----:B------:R-:W-:Y:S01]  /*5980*/  IABS R59, R12 ;  /* 0x0000000c003b7213 */ /* 0x000fe20000000000 */
[----:B------:R-:W-:Y:S01]  /*5990*/  IMAD.HI.U32 R8, R7, R61, RZ ;  /* 0x0000003d07087227 */ /* 0x000fe200078e00ff */
[----:B------:R-:W-:-:S03]  /*59a0*/  IABS R15, R14 ;  /* 0x0000000e000f7213 */ /* 0x000fc60000000000 */
[----:B------:R-:W-:Y:S01]  /*59b0*/  @!P4 IMAD.IADD R75, R75, 0x1, -R0 ;  /* 0x000000014b4bc824 */ /* 0x000fe200078e0a00 */
[C---:B------:R-:W-:Y:S01]  /*59c0*/  ISETP.GT.U32.AND P4, PT, R0.reuse, R49, PT ;  /* 0x000000310000720c */ /* 0x040fe20003f84070 */
[----:B------:R-:W-:Y:S02]  /*59d0*/  IMAD.MOV R8, RZ, RZ, -R8 ;  /* 0x000000ffff087224 */ /* 0x000fe400078e0a08 */
[----:B------:R-:W-:Y:S01]  /*59e0*/  @!P1 IMAD.MOV R71, RZ, RZ, -R71 ;  /* 0x000000ffff479224 */ /* 0x000fe200078e0a47 */
[C---:B------:R-:W-:Y:S01]  /*59f0*/  ISETP.GT.U32.AND P1, PT, R0.reuse, R119, PT ;  /* 0x000000770000720c */ /* 0x040fe20003f24070 */
[--C-:B------:R-:W-:Y:S01]  /*5a00*/  @!P0 IMAD.IADD R65, R65, 0x1, -R0.reuse ;  /* 0x0000000141418824 */ /* 0x100fe200078e0a00 */
[----:B------:R-:W-:Y:S01]  /*5a10*/  ISETP.GE.AND P0, PT, R11, RZ, PT ;  /* 0x000000ff0b00720c */ /* 0x000fe20003f06270 */
[----:B------:R-:W-:Y:S02]  /*5a20*/  IMAD R61, R0, R8, R61 ;  /* 0x00000008003d7224 */ /* 0x000fe400078e023d */
[----:B------:R-:W-:Y:S01]  /*5a30*/  @!P6 IMAD.MOV R67, RZ, RZ, -R67 ;  /* 0x000000ffff43e224 */ /* 0x000fe200078e0a43 */
[----:B------:R-:W-:Y:S01]  /*5a40*/  ISETP.GE.AND P6, PT, R10, RZ, PT ;  /* 0x000000ff0a00720c */ /* 0x000fe20003fc6270 */
[----:B------:R-:W-:Y:S01]  /*5a50*/  @!P5 IMAD.MOV R65, RZ, RZ, -R65 ;  /* 0x000000ffff41d224 */ /* 0x000fe200078e0a41 */
[----:B------:R-:W-:Y:S01]  /*5a60*/  ISETP.GT.U32.AND P5, PT, R0, R61, PT ;  /* 0x0000003d0000720c */ /* 0x000fe20003fa4070 */
[----:B------:R-:W-:Y:S01]  /*5a70*/  @!P4 IMAD.IADD R49, R49, 0x1, -R0 ;  /* 0x000000013131c824 */ /* 0x000fe200078e0a00 */
[----:B------:R-:W-:-:S03]  /*5a80*/  LOP3.LUT R10, R6, 0x1d4, RZ, 0xfc, !PT ;  /* 0x000001d4060a7812 */ /* 0x000fc600078efcff */
[--C-:B------:R-:W-:Y:S01]  /*5a90*/  @!P1 IMAD.IADD R119, R119, 0x1, -R0.reuse ;  /* 0x0000000177779824 */ /* 0x100fe200078e0a00 */
[----:B------:R-:W-:Y:S02]  /*5aa0*/  IABS R19, R10 ;  /* 0x0000000a00137213 */ /* 0x000fe40000000000 */
[----:B------:R-:W-:Y:S01]  /*5ab0*/  ISETP.GE.AND P1, PT, R16, RZ, PT ;  /* 0x000000ff1000720c */ /* 0x000fe20003f26270 */
[----:B------:R-:W-:Y:S01]  /*5ac0*/  @!P2 IMAD.MOV R119, RZ, RZ, -R119 ;  /* 0x000000ffff77a224 */ /* 0x000fe200078e0a77 */
[C---:B------:R-:W-:Y:S01]  /*5ad0*/  ISETP.GT.U32.AND P4, PT, R0.reuse, R49, PT ;  /* 0x000000310000720c */ /* 0x040fe20003f84070 */
[----:B------:R-:W-:Y:S01]  /*5ae0*/  IMAD.HI.U32 R8, R7, R19, RZ ;  /* 0x0000001307087227 */ /* 0x000fe200078e00ff */
[----:B------:R-:W-:Y:S02]  /*5af0*/  ISETP.GT.U32.AND P2, PT, R0, R63, PT ;  /* 0x0000003f0000720c */ /* 0x000fe40003f44070 */
[----:B------:R-:W-:Y:S01]  /*5b00*/  LOP3.LUT R16, R6, 0x1f0, RZ, 0xfc, !PT ;  /* 0x000001f006107812 */ /* 0x000fe200078efcff */
[----:B------:R-:W-:-:S02]  /*5b10*/  @!P5 IMAD.IADD R61, R61, 0x1, -R0 ;  /* 0x000000013d3dd824 */ /* 0x000fc400078e0a00 */
[----:B------:R-:W-:Y:S02]  /*5b20*/  IMAD.MOV R11, RZ, RZ, -R8 ;  /* 0x000000ffff0b7224 */ /* 0x000fe400078e0a08 */
[----:B------:R-:W-:Y:S01]  /*5b30*/  IMAD.HI.U32 R8, R7, R59, RZ ;  /* 0x0000003b07087227 */ /* 0x000fe200078e00ff */
[----:B------:R-:W-:-:S03]  /*5b40*/  ISETP.GT.U32.AND P5, PT, R0, R61, PT ;  /* 0x0000003d0000720c */ /* 0x000fc60003fa4070 */
[----:B------:R-:W-:Y:S02]  /*5b50*/  IMAD R19, R0, R11, R19 ;  /* 0x0000000b00137224 */ /* 0x000fe400078e0213 */
[----:B------:R-:W-:Y:S01]  /*5b60*/  @!P1 IMAD.MOV R75, RZ, RZ, -R75 ;  /* 0x000000ffff4b9224 */ /* 0x000fe200078e0a4b */
[----:B------:R-:W-:Y:S01]  /*5b70*/  ISETP.GE.AND P1, PT, R10, RZ, PT ;  /* 0x000000ff0a00720c */ /* 0x000fe20003f26270 */
[----:B------:R-:W-:Y:S01]  /*5b80*/  @!P4 IMAD.IADD R49, R49, 0x1, -R0 ;  /* 0x000000013131c824 */ /* 0x000fe200078e0a00 */
[----:B------:R-:W-:Y:S01]  /*5b90*/  ISETP.GT.U32.AND P4, PT, R0, R19, PT ;  /* 0x000000130000720c */ /* 0x000fe20003f84070 */
[----:B------:R-:W-:-:S04]  /*5ba0*/  IMAD.HI.U32 R10, R7, R57, RZ ;  /* 0x00000039070a7227 */ /* 0x000fc800078e00ff */
[----:B------:R-:W-:Y:S02]  /*5bb0*/  @!P2 IMAD.IADD R63, R63, 0x1, -R0 ;  /* 0x000000013f3fa824 */ /* 0x000fe400078e0a00 */
[----:B------:R-:W-:Y:S02]  /*5bc0*/  IMAD.MOV R8, RZ, RZ, -R8 ;  /* 0x000000ffff087224 */ /* 0x000fe400078e0a08 */
[----:B------:R-:W-:Y:S01]  /*5bd0*/  IMAD.MOV R10, RZ, RZ, -R10 ;  /* 0x000000ffff0a7224 */ /* 0x000fe200078e0a0a */
[C---:B------:R-:W-:Y:S01]  /*5be0*/  ISETP.GT.U32.AND P2, PT, R0.reuse, R63, PT ;  /* 0x0000003f0000720c */ /* 0x040fe20003f44070 */
[----:B------:R-:W-:Y:S01]  /*5bf0*/  IMAD R59, R0, R8, R59 ;  /* 0x00000008003b7224 */ /* 0x000fe200078e023b */
[----:B------:R-:W-:Y:S01]  /*5c00*/  LOP3.LUT R8, R6, 0x1e0, RZ, 0xfc, !PT ;  /* 0x000001e006087812 */ /* 0x000fe200078efcff */
[C---:B------:R-:W-:Y:S02]  /*5c10*/  IMAD R57, R0.reuse, R10, R57 ;  /* 0x0000000a00397224 */ /* 0x040fe400078e0239 */
[--C-:B------:R-:W-:Y:S01]  /*5c20*/  @!P5 IMAD.IADD R61, R61, 0x1, -R0.reuse ;  /* 0x000000013d3dd824 */ /* 0x100fe200078e0a00 */
[C---:B------:R-:W-:Y:S01]  /*5c30*/  ISETP.GT.U32.AND P5, PT, R0.reuse, R59, PT ;  /* 0x0000003b0000720c */ /* 0x040fe20003fa4070 */
[--C-:B------:R-:W-:Y:S01]  /*5c40*/  @!P4 IMAD.IADD R19, R19, 0x1, -R0.reuse ;  /* 0x000000011313c824 */ /* 0x100fe200078e0a00 */
[----:B------:R-:W-:Y:S01]  /*5c50*/  IABS R17, R8 ;  /* 0x0000000800117213 */ /* 0x000fe20000000000 */
[----:B------:R-:W-:Y:S01]  /*5c60*/  @!P0 IMAD.MOV R61, RZ, RZ, -R61 ;  /* 0x000000ffff3d8224 */ /* 0x000fe200078e0a3d */
[C---:B------:R-:W-:Y:S01]  /*5c70*/  ISETP.GT.U32.AND P0, PT, R0.reuse, R57, PT ;  /* 0x000000390000720c */ /* 0x040fe20003f04070 */
[----:B------:R-:W-:Y:S01]  /*5c80*/  @!P6 IMAD.MOV R49, RZ, RZ, -R49 ;  /* 0x000000ffff31e224 */ /* 0x000fe200078e0a31 */
[----:B------:R-:W-:Y:S01]  /*5c90*/  ISETP.GT.U32.AND P4, PT, R0, R19, PT ;  /* 0x000000130000720c */ /* 0x000fe20003f84070 */
[----:B------:R-:W-:Y:S01]  /*5ca0*/  @!P2 IMAD.IADD R63, R63, 0x1, -R0 ;  /* 0x000000013f3fa824 */ /* 0x000fe200078e0a00 */
[----:B------:R-:W-:Y:S01]  /*5cb0*/  ISETP.GE.AND P2, PT, R12, RZ, PT ;  /* 0x000000ff0c00720c */ /* 0x000fe20003f46270 */
[----:B------:R-:W-:Y:S01]  /*5cc0*/  IMAD.HI.U32 R11, R7, R15, RZ ;  /* 0x0000000f070b7227 */ /* 0x000fe200078e00ff */
[----:B------:R-:W-:-:S02]  /*5cd0*/  LOP3.LUT R12, R6, 0x1e4, RZ, 0xfc, !PT ;  /* 0x000001e4060c7812 */ /* 0x000fc400078efcff */
[----:B------:R-:W-:Y:S01]  /*5ce0*/  ISETP.GE.AND P6, PT, R8, RZ, PT ;  /* 0x000000ff0800720c */ /* 0x000fe20003fc6270 */
[----:B------:R-:W-:Y:S01]  /*5cf0*/  IMAD.HI.U32 R8, R7, R17, RZ ;  /* 0x0000001107087227 */ /* 0x000fe200078e00ff */
[----:B------:R-:W-:-:S03]  /*5d00*/  IABS R53, R12 ;  /* 0x0000000c00357213 */ /* 0x000fc60000000000 */
[--C-:B------:R-:W-:Y:S02]  /*5d10*/  @!P5 IMAD.IADD R59, R59, 0x1, -R0.reuse ;  /* 0x000000013b3bd824 */ /* 0x100fe400078e0a00 */
[----:B------:R-:W-:Y:S02]  /*5d20*/  @!P0 IMAD.IADD R57, R57, 0x1, -R0 ;  /* 0x0000000139398824 */ /* 0x000fe400078e0a00 */
        /* <DEDUP_REMOVED lines=8> */
[----:B------:R-:W-:Y:S02]  /*5db0*/  IMAD.MOV R10, RZ, RZ, -R10 ;  /* 0x000000ffff0a7224 */ /* 0x000fe400078e0a0a */
[----:B------:R-:W-:Y:S01]  /*5dc0*/  @!P1 IMAD.MOV R19, RZ, RZ, -R19 ;  /* 0x000000ffff139224 */ /* 0x000fe200078e0a13 */
[C---:B------:R-:W-:Y:S01]  /*5dd0*/  ISETP.GT.U32.AND P1, PT, R0.reuse, R17, PT ;  /* 0x000000110000720c */ /* 0x040fe20003f24070 */
[----:B------:R-:W-:Y:S02]  /*5de0*/  IMAD.MOV R11, RZ, RZ, -R11 ;  /* 0x000000ffff0b7224 */ /* 0x000fe400078e0a0b */
[----:B------:R-:W-:Y:S01]  /*5df0*/  @!P3 IMAD.MOV R63, RZ, RZ, -R63 ;  /* 0x000000ffff3fb224 */ /* 0x000fe200078e0a3f */
[----:B------:R-:W-:Y:S01]  /*5e00*/  ISETP.GE.AND P3, PT, R13, RZ, PT ;  /* 0x000000ff0d00720c */ /* 0x000fe20003f66270 */
[C---:B------:R-:W-:Y:S01]  /*5e10*/  IMAD R53, R0.reuse, R10, R53 ;  /* 0x0000000a00357224 */ /* 0x040fe200078e0235 */
[----:B------:R-:W-:Y:S01]  /*5e20*/  IABS R13, R12 ;  /* 0x0000000c000d7213 */ /* 0x000fe20000000000 */
[----:B------:R-:W-:Y:S01]  /*5e30*/  IMAD R15, R0, R11, R15 ;  /* 0x0000000b000f7224 */ /* 0x000fe200078e020f */
[----:B------:R-:W-:Y:S01]  /*5e40*/  LOP3.LUT R10, R6, 0x1f8, RZ, 0xfc, !PT ;  /* 0x000001f8060a7812 */ /* 0x000fe200078efcff */
[--C-:B------:R-:W-:Y:S01]  /*5e50*/  @!P5 IMAD.IADD R59, R59, 0x1, -R0.reuse ;  /* 0x000000013b3bd824 */ /* 0x100fe200078e0a00 */
[C---:B------:R-:W-:Y:S01]  /*5e60*/  ISETP.GT.U32.AND P5, PT, R0.reuse, R53, PT ;  /* 0x000000350000720c */ /* 0x040fe20003fa4070 */
[----:B------:R-:W-:Y:S01]  /*5e70*/  @!P0 IMAD.IADD R57, R57, 0x1, -R0 ;  /* 0x0000000139398824 */ /* 0x000fe200078e0a00 */
[----:B------:R-:W-:Y:S01]  /*5e80*/  ISETP.GT.U32.AND P0, PT, R0, R15, PT ;  /* 0x0000000f0000720c */ /* 0x000fe20003f04070 */
[----:B------:R-:W-:Y:S01]  /*5e90*/  IMAD.HI.U32 R6, R7, R13, RZ ;  /* 0x0000000d07067227 */ /* 0x000fe200078e00ff */
[----:B------:R-:W-:-:S02]  /*5ea0*/  IABS R11, R16 ;  /* 0x00000010000b7213 */ /* 0x000fc40000000000 */
[----:B------:R-:W-:Y:S01]  /*5eb0*/  IABS R51, R10 ;  /* 0x0000000a00337213 */ /* 0x000fe20000000000 */
[----:B------:R-:W-:Y:S02]  /*5ec0*/  IMAD.MOV R6, RZ, RZ, -R6 ;  /* 0x000000ffff067224 */ /* 0x000fe400078e0a06 */
[----:B------:R-:W-:Y:S02]  /*5ed0*/  @!P1 IMAD.IADD R17, R17, 0x1, -R0 ;  /* 0x0000000111119824 */ /* 0x000fe400078e0a00 */
[C---:B------:R-:W-:Y:S02]  /*5ee0*/  IMAD R13, R0.reuse, R6, R13 ;  /* 0x00000006000d7224 */ /* 0x040fe400078e020d */
[----:B------:R-:W-:Y:S01]  /*5ef0*/  IMAD.HI.U32 R6, R7, R11, RZ ;  /* 0x0000000b07067227 */ /* 0x000fe200078e00ff */
[----:B------:R-:W-:-:S03]  /*5f00*/  ISETP.GT.U32.AND P1, PT, R0, R17, PT ;  /* 0x000000110000720c */ /* 0x000fc60003f24070 */
[--C-:B------:R-:W-:Y:S01]  /*5f10*/  @!P5 IMAD.IADD R53, R53, 0x1, -R0.reuse ;  /* 0x000000013535d824 */ /* 0x100fe200078e0a00 */
[C---:B------:R-:W-:Y:S01]  /*5f20*/  ISETP.GT.U32.AND P5, PT, R0.reuse, R13, PT ;  /* 0x0000000d0000720c */ /* 0x040fe20003fa4070 */
[----:B------:R-:W-:Y:S02]  /*5f30*/  @!P0 IMAD.IADD R15, R15, 0x1, -R0 ;  /* 0x000000010f0f8824 */ /* 0x000fe400078e0a00 */
[----:B------:R-:W-:Y:S01]  /*5f40*/  IMAD.MOV R6, RZ, RZ, -R6 ;  /* 0x000000ffff067224 */ /* 0x000fe200078e0a06 */
[C---:B------:R-:W-:Y:S01]  /*5f50*/  ISETP.GT.U32.AND P0, PT, R0.reuse, R53, PT ;  /* 0x000000350000720c */ /* 0x040fe20003f04070 */
[----:B------:R-:W-:Y:S01]  /*5f60*/  @!P2 IMAD.MOV R59, RZ, RZ, -R59 ;  /* 0x000000ffff3ba224 */ /* 0x000fe200078e0a3b */
[----:B------:R-:W-:Y:S01]  /*5f70*/  ISETP.GT.U32.AND P2, PT, R0, R15, PT ;  /* 0x0000000f0000720c */ /* 0x000fe20003f44070 */
[----:B------:R-:W-:-:S04]  /*5f80*/  IMAD.HI.U32 R8, R7, R55, RZ ;  /* 0x0000003707087227 */ /* 0x000fc800078e00ff */
[----:B------:R-:W-:Y:S01]  /*5f90*/  IMAD R11, R0, R6, R11 ;  /* 0x00000006000b7224 */ /* 0x000fe200078e020b */
[----:B------:R-:W-:Y:S01]  /*5fa0*/  IADD3 R6, R124, -0x1, RZ ;  /* 0xffffffff7c067810 */ /* 0x000fe20007ffe0ff */
[----:B------:R-:W-:-:S04]  /*5fb0*/  IMAD.HI.U32 R7, R7, R51, RZ ;  /* 0x0000003307077227 */ /* 0x000fc800078e00ff */
[----:B------:R-:W-:Y:S02]  /*5fc0*/  IMAD.MOV R8, RZ, RZ, -R8 ;  /* 0x000000ffff087224 */ /* 0x000fe400078e0a08 */
[--C-:B------:R-:W-:Y:S01]  /*5fd0*/  @!P1 IMAD.IADD R17, R17, 0x1, -R0.reuse ;  /* 0x0000000111119824 */ /* 0x100fe200078e0a00 */
[C---:B------:R-:W-:Y:S01]  /*5fe0*/  ISETP.GT.U32.AND P1, PT, R0.reuse, R11, PT ;  /* 0x0000000b0000720c */ /* 0x040fe20003f24070 */
[----:B------:R-:W-:Y:S02]  /*5ff0*/  IMAD.MOV R7, RZ, RZ, -R7 ;  /* 0x000000ffff077224 */ /* 0x000fe400078e0a07 */
[--C-:B------:R-:W-:Y:S02]  /*6000*/  @!P5 IMAD.IADD R13, R13, 0x1, -R0.reuse ;  /* 0x000000010d0dd824 */ /* 0x100fe400078e0a00 */
[C---:B------:R-:W-:Y:S01]  /*6010*/  IMAD R55, R0.reuse, R8, R55 ;  /* 0x0000000800377224 */ /* 0x040fe200078e0237 */
[----:B------:R-:W-:Y:S01]  /*6020*/  LOP3.LUT R8, RZ, c[0x0][0x17c], RZ, 0x33, !PT ;  /* 0x00005f00ff087a12 */ /* 0x000fe200078e33ff */
[C---:B------:R-:W-:Y:S01]  /*6030*/  IMAD R51, R0.reuse, R7, R51 ;  /* 0x0000000700337224 */ /* 0x040fe200078e0233 */
[C---:B------:R-:W-:Y:S01]  /*6040*/  ISETP.GT.U32.AND P5, PT, R0.reuse, R13, PT ;  /* 0x0000000d0000720c */ /* 0x040fe20003fa4070 */
[--C-:B------:R-:W-:Y:S01]  /*6050*/  @!P0 IMAD.IADD R53, R53, 0x1, -R0.reuse ;  /* 0x0000000135358824 */ /* 0x100fe200078e0a00 */
[C---:B------:R-:W-:Y:S01]  /*6060*/  ISETP.GT.U32.AND P0, PT, R0.reuse, R55, PT ;  /* 0x000000370000720c */ /* 0x040fe20003f04070 */
[--C-:B------:R-:W-:Y:S01]  /*6070*/  @!P2 IMAD.IADD R15, R15, 0x1, -R0.reuse ;  /* 0x000000010f0fa824 */ /* 0x100fe200078e0a00 */
[----:B------:R-:W-:Y:S01]  /*6080*/  ISETP.GT.U32.AND P2, PT, R0, R51, PT ;  /* 0x000000330000720c */ /* 0x000fe20003f44070 */
[--C-:B------:R-:W-:Y:S01]  /*6090*/  @!P1 IMAD.IADD R11, R11, 0x1, -R0.reuse ;  /* 0x000000010b0b9824 */ /* 0x100fe200078e0a00 */
[----:B------:R-:W-:Y:S01]  /*60a0*/  ISETP.GE.U32.AND P1, PT, R6, 0x7fffffe0, PT ;  /* 0x7fffffe00600780c */ /* 0x000fe20003f26070 */
[----:B------:R-:W-:Y:S01]  /*60b0*/  @!P3 IMAD.MOV R57, RZ, RZ, -R57 ;  /* 0x000000ffff39b224 */ /* 0x000fe200078e0a39 */
[----:B------:R-:W-:Y:S01]  /*60c0*/  IADD3 R6, R124, -0x5, RZ ;  /* 0xfffffffb7c067810 */ /* 0x000fe20007ffe0ff */
[----:B------:R-:W-:Y:S01]  /*60d0*/  @!P6 IMAD.MOV R17, RZ, RZ, -R17 ;  /* 0x000000ffff11e224 */ /* 0x000fe200078e0a11 */
[----:B------:R-:W-:Y:S01]  /*60e0*/  ISETP.GT.U32.AND P3, PT, R0, R11, PT ;  /* 0x0000000b0000720c */ /* 0x000fe20003f64070 */
[----:B------:R-:W-:Y:S01]  /*60f0*/  @!P4 IMAD.MOV R53, RZ, RZ, -R53 ;  /* 0x000000ffff35c224 */ /* 0x000fe200078e0a35 */
[----:B------:R-:W-:Y:S01]  /*6100*/  ISETP.GE.AND P6, PT, R14, RZ, PT ;  /* 0x000000ff0e00720c */ /* 0x000fe20003fc6270 */
[--C-:B------:R-:W-:Y:S01]  /*6110*/  @!P5 IMAD.IADD R13, R13, 0x1, -R0.reuse ;  /* 0x000000010d0dd824 */ /* 0x100fe200078e0a00 */
[----:B------:R-:W-:Y:S01]  /*6120*/  ISETP.GE.AND P5, PT, R12, RZ, PT ;  /* 0x000000ff0c00720c */ /* 0x000fe20003fa6270 */
[--C-:B------:R-:W-:Y:S01]  /*6130*/  @!P0 IMAD.IADD R55, R55, 0x1, -R0.reuse ;  /* 0x0000000137378824 */ /* 0x100fe200078e0a00 */
[----:B------:R-:W-:Y:S01]  /*6140*/  ISETP.GE.AND P0, PT, R16, RZ, PT ;  /* 0x000000ff1000720c */ /* 0x000fe20003f06270 */
[----:B------:R-:W-:Y:S01]  /*6150*/  @!P2 IMAD.IADD R51, R51, 0x1, -R0 ;  /* 0x000000013333a824 */ /* 0x000fe200078e0a00 */
[----:B------:R-:W-:-:S02]  /*6160*/  IADD3 R7, R124, -0x9, RZ ;  /* 0xfffffff77c077810 */ /* 0x000fc40007ffe0ff */
[C---:B------:R-:W-:Y:S02]  /*6170*/  ISETP.GT.U32.AND P4, PT, R0.reuse, R55, PT ;  /* 0x000000370000720c */ /* 0x040fe40003f84070 */
[----:B------:R-:W-:Y:S01]  /*6180*/  ISETP.GT.U32.AND P2, PT, R0, R51, PT ;  /* 0x000000330000720c */ /* 0x000fe20003f44070 */
[----:B------:R-:W-:Y:S01]  /*6190*/  @!P3 IMAD.IADD R11, R11, 0x1, -R0 ;  /* 0x000000010b0bb824 */ /* 0x000fe200078e0a00 */
[----:B------:R-:W-:Y:S01]  /*61a0*/  ISETP.GE.U32.AND P3, PT, R7, 0x7fffffd8, PT ;  /* 0x7fffffd80700780c */ /* 0x000fe20003f66070 */
[----:B------:R-:W-:Y:S01]  /*61b0*/  @!P6 IMAD.MOV R15, RZ, RZ, -R15 ;  /* 0x000000ffff0fe224 */ /* 0x000fe200078e0a0f */
[----:B------:R-:W-:Y:S01]  /*61c0*/  ISETP.GE.U32.AND P6, PT, R6, 0x7fffffdc, PT ;  /* 0x7fffffdc0600780c */ /* 0x000fe20003fc6070 */
[----:B------:R-:W-:Y:S01]  /*61d0*/  @!P5 IMAD.MOV R13, RZ, RZ, -R13 ;  /* 0x000000ffff0dd224 */ /* 0x000fe200078e0a0d */
[----:B------:R-:W-:Y:S01]  /*61e0*/  ISETP.GE.AND P5, PT, R18, RZ, PT ;  /* 0x000000ff1200720c */ /* 0x000fe20003fa6270 */
[----:B------:R-:W-:Y:S01]  /*61f0*/  @!P0 IMAD.MOV R11, RZ, RZ, -R11 ;  /* 0x000000ffff0b8224 */ /* 0x000fe200078e0a0b */
[----:B------:R-:W-:-:S02]  /*6200*/  ISETP.GE.AND P0, PT, R10, RZ, PT ;  /* 0x000000ff0a00720c */ /* 0x000fc40003f06270 */
[----:B------:R-:W-:Y:S01]  /*6210*/  IADD3 R6, R124, -0xd, RZ ;  /* 0xfffffff37c067810 */ /* 0x000fe20007ffe0ff */
[--C-:B------:R-:W-:Y:S02]  /*6220*/  @!P4 IMAD.IADD R55, R55, 0x1, -R0.reuse ;  /* 0x000000013737c824 */ /* 0x100fe400078e0a00 */
[----:B------:R-:W-:Y:S01]  /*6230*/  @!P2 IMAD.IADD R51, R51, 0x1, -R0 ;  /* 0x000000013333a824 */ /* 0x000fe200078e0a00 */
[----:B------:R-:W-:Y:S01]  /*6240*/  ISETP.NE.AND P2, PT, RZ, c[0x0][0x17c], PT ;  /* 0x00005f00ff007a0c */ /* 0x000fe20003f45270 */
[----:B------:R-:W-:Y:S01]  /*6250*/  IMAD R0, R20, c[0x0][0x18c], RZ ;  /* 0x0000630014007a24 */ /* 0x000fe200078e02ff */
[----:B------:R-:W-:Y:S02]  /*6260*/  ISETP.GE.U32.AND P4, PT, R6, 0x7fffffd4, PT ;  /* 0x7fffffd40600780c */ /* 0x000fe40003f86070 */
[----:B------:R-:W-:Y:S01]  /*6270*/  SEL R7, R8, R21, !P2 ;  /* 0x0000001508077207 */ /* 0x000fe20005000000 */
[----:B------:R-:W-:Y:S01]  /*6280*/  @!P5 IMAD.MOV R55, RZ, RZ, -R55 ;  /* 0x000000ffff37d224 */ /* 0x000fe200078e0a37 */
[----:B------:R-:W-:Y:S01]  /*6290*/  IADD3 R6, R124, -0x11, RZ ;  /* 0xffffffef7c067810 */ /* 0x000fe20007ffe0ff */
[----:B------:R-:W-:Y:S01]  /*62a0*/  @!P0 IMAD.MOV R51, RZ, RZ, -R51 ;  /* 0x000000ffff338224 */ /* 0x000fe200078e0a33 */
[----:B------:R-:W-:Y:S01]  /*62b0*/  SEL R60, R8, R19, !P2 ;  /* 0x00000013083c7207 */ /* 0x000fe20005000000 */
[----:B------:R-:W-:Y:S01]  /*62c0*/  IMAD R19, R7, c[0x0][0x190], RZ ;  /* 0x0000640007137a24 */ /* 0x000fe200078e02ff */
[----:B------:R-:W-:-:S02]  /*62d0*/  ISETP.GE.U32.AND P5, PT, R6, 0x7fffffd0, PT ;  /* 0x7fffffd00600780c */ /* 0x000fc40003fa6070 */
[----:B------:R-:W-:Y:S01]  /*62e0*/  LEA R50, P0, R0, c[0x0][0x168], 0x2 ;  /* 0x00005a0000327a11 */ /* 0x000fe200078010ff */
[----:B------:R-:W-:Y:S01]  /*62f0*/  IMAD R60, R60, c[0x0][0x190], RZ ;  /* 0x000064003c3c7a24 */ /* 0x000fe200078e02ff */
[C---:B------:R-:W-:Y:S02]  /*6300*/  SEL R6, R8.reuse, R9, !P2 ;  /* 0x0000000908067207 */ /* 0x040fe40005000000 */
[C---:B------:R-:W-:Y:S02]  /*6310*/  SEL R32, R8.reuse, R73, !P2 ;  /* 0x0000004908207207 */ /* 0x040fe40005000000 */
[C---:B------:R-:W-:Y:S02]  /*6320*/  SEL R34, R8.reuse, R77, !P2 ;  /* 0x0000004d08227207 */ /* 0x040fe40005000000 */
[C---:B------:R-:W-:Y:S02]  /*6330*/  SEL R38, R8.reuse, R79, !P2 ;  /* 0x0000004f08267207 */ /* 0x040fe40005000000 */
[----:B------:R-:W-:-:S02]  /*6340*/  SEL R40, R8, R81, !P2 ;  /* 0x0000005108287207 */ /* 0x000fc40005000000 */
[C---:B------:R-:W-:Y:S02]  /*6350*/  SEL R9, R8.reuse, R25, !P2 ;  /* 0x0000001908097207 */ /* 0x040fe40005000000 */
        /* <DEDUP_REMOVED lines=24> */
[----:B------:R-:W-:Y:S01]  /*64e0*/  SEL R90, R8, R107, !P2 ;  /* 0x0000006b085a7207 */ /* 0x000fe20005000000 */
[----:B------:R-:W-:Y:S01]  /*64f0*/  IMAD R7, R88, c[0x0][0x190], RZ ;  /* 0x0000640058077a24 */ /* 0x000fe200078e02ff */
[C---:B------:R-:W-:Y:S02]  /*6500*/  SEL R114, R8.reuse, R109, !P2 ;  /* 0x0000006d08727207 */ /* 0x040fe40005000000 */
[C---:B------:R-:W-:Y:S02]  /*6510*/  SEL R92, R8.reuse, R111, !P2 ;  /* 0x0000006f085c7207 */ /* 0x040fe40005000000 */
[C---:B------:R-:W-:Y:S02]  /*6520*/  SEL R108, R8.reuse, R113, !P2 ;  /* 0x00000071086c7207 */ /* 0x040fe40005000000 */
[----:B------:R-:W-:-:S02]  /*6530*/  SEL R94, R8, R115, !P2 ;  /* 0x00000073085e7207 */ /* 0x000fc40005000000 */
[C---:B------:R-:W-:Y:S02]  /*6540*/  SEL R96, R8.reuse, R117, !P2 ;  /* 0x0000007508607207 */ /* 0x040fe40005000000 */
[C---:B------:R-:W-:Y:S02]  /*6550*/  SEL R81, R8.reuse, R52, !P2 ;  /* 0x0000003408517207 */ /* 0x040fe40005000000 */
[C---:B------:R-:W-:Y:S02]  /*6560*/  SEL R79, R8.reuse, R54, !P2 ;  /* 0x00000036084f7207 */ /* 0x040fe40005000000 */
[C---:B------:R-:W-:Y:S01]  /*6570*/  SEL R77, R8.reuse, R56, !P2 ;  /* 0x00000038084d7207 */ /* 0x040fe20005000000 */
[----:B------:R-:W-:Y:S01]  /*6580*/  IMAD R81, R81, c[0x0][0x190], RZ ;  /* 0x0000640051517a24 */ /* 0x000fe200078e02ff */
        /* <DEDUP_REMOVED lines=52> */
[----:B------:R-:W-:-:S02]  /*68d0*/  SEL R110, R8, R159, !P2 ;  /* 0x0000009f086e7207 */ /* 0x000fc40005000000 */
[----:B------:R-:W-:Y:S01]  /*68e0*/  SEL R100, R8, R181, !P2 ;  /* 0x000000b508647207 */ /* 0x000fe20005000000 */
[----:B------:R-:W-:Y:S01]  /*68f0*/  IMAD R181, R114, c[0x0][0x190], RZ ;  /* 0x0000640072b57a24 */ /* 0x000fe200078e02ff */
        /* <DEDUP_REMOVED lines=28> */
[C---:B------:R-:W-:Y:S01]  /*6ac0*/  SEL R107, R8.reuse, R209, !P2 ;  /* 0x000000d1086b7207 */ /* 0x040fe20005000000 */
        /* <DEDUP_REMOVED lines=89> */
[----:B------:R-:W-:Y:S01]  /*7060*/  LEA.HI.X.SX32 R0, R0, c[0x0][0x16c], 0x2, P0 ;  /* 0x00005b0000007a11 */ /* 0x000fe200000f16ff */
[----:B------:R-:W-:Y:S01]  /*7070*/  IMAD R39, R39, c[0x0][0x190], RZ ;  /* 0x0000640027277a24 */ /* 0x000fe200078e02ff */
[----:B--2---:R-:W-:Y:S01]  /*7080*/  LEA R242, P2, R19, R50, 0x2 ;  /* 0x0000003213f27211 */ /* 0x004fe200078410ff */
[----:B------:R-:W-:Y:S01]  /*7090*/  IMAD R97, R97, c[0x0][0x190], RZ ;  /* 0x0000640061617a24 */ /* 0x000fe200078e02ff */
[----:B------:R-:W-:Y:S01]  /*70a0*/  LEA R48, P0, R5, c[0x0][0x160], 0x2 ;  /* 0x0000580005307a11 */ /* 0x000fe200078010ff */
[----:B------:R-:W-:Y:S01]  /*70b0*/  IMAD R41, R41, c[0x0][0x190], RZ ;  /* 0x0000640029297a24 */ /* 0x000fe200078e02ff */
[----:B------:R-:W-:Y:S01]  /*70c0*/  LEA.HI.X.SX32 R243, R19, R0, 0x2, P2 ;  /* 0x0000000013f37211 */ /* 0x000fe200010f16ff */
[----:B------:R-:W-:Y:S01]  /*70d0*/  IMAD R19, R80, c[0x0][0x190], RZ ;  /* 0x0000640050137a24 */ /* 0x000fe200078e02ff */
[C---:B------:R-:W-:Y:S01]  /*70e0*/  LEA R154, P2, R2.reuse, c[0x0][0x160], 0x2 ;  /* 0x00005800029a7a11 */ /* 0x040fe200078410ff */
[----:B------:R-:W-:Y:S01]  /*70f0*/  IMAD R95, R95, c[0x0][0x190], RZ ;  /* 0x000064005f5f7a24 */ /* 0x000fe200078e02ff */
[----:B------:R-:W-:Y:S01]  /*7100*/  LEA.HI.X.SX32 R49, R5, c[0x0][0x164], 0x2, P0 ;  /* 0x0000590005317a11 */ /* 0x000fe200000f16ff */
[----:B------:R1:W-:Y:S01]  /*7110*/  STL.64 [R1+0x36d8], R242 ;  /* 0x0036d8f201007387 */ /* 0x0003e20000100a00 */
[----:B------:R-:W-:Y:S01]  /*7120*/  LEA.HI.X.SX32 R155, R2, c[0x0][0x164], 0x2, P2 ;  /* 0x00005900029b7a11 */ /* 0x000fe200010f16ff */
[----:B------:R-:W-:Y:S01]  /*7130*/  IMAD R43, R43, c[0x0][0x190], RZ ;  /* 0x000064002b2b7a24 */ /* 0x000fe200078e02ff */
[C---:B------:R-:W-:Y:S01]  /*7140*/  LEA R158, P2, R4.reuse, c[0x0][0x160], 0x2 ;  /* 0x00005800049e7a11 */ /* 0x040fe200078410ff */
[----:B------:R-:W-:Y:S01]  /*7150*/  IMAD R93, R93, c[0x0][0x190], RZ ;  /* 0x000064005d5d7a24 */ /* 0x000fe200078e02ff */
[----:B------:R-:W-:Y:S01]  /*7160*/  LEA R156, P0, R3, c[0x0][0x160], 0x2 ;  /* 0x00005800039c7a11 */ /* 0x000fe200078010ff */
[----:B------:R-:W-:Y:S01]  /*7170*/  IMAD R45, R45, c[0x0][0x190], RZ ;  /* 0x000064002d2d7a24 */ /* 0x000fe200078e02ff */
[----:B------:R-:W-:Y:S01]  /*7180*/  LEA.HI.X.SX32 R159, R4, c[0x0][0x164], 0x2, P2 ;  /* 0x00005900049f7a11 */ /* 0x000fe200010f16ff */
[----:B------:R-:W-:Y:S01]  /*7190*/  IMAD R91, R91, c[0x0][0x190], RZ ;  /* 0x000064005b5b7a24 */ /* 0x000fe200078e02ff */
[----:B------:R-:W-:Y:S01]  /*71a0*/  LEA R244, P2, R209, R50, 0x2 ;  /* 0x00000032d1f47211 */ /* 0x000fe200078410ff */
[----:B------:R-:W-:Y:S01]  /*71b0*/  IMAD R47, R47, c[0x0][0x190], RZ ;  /* 0x000064002f2f7a24 */ /* 0x000fe200078e02ff */
[----:B------:R-:W-:Y:S01]  /*71c0*/  LEA.HI.X.SX32 R157, R3, c[0x0][0x164], 0x2, P0 ;  /* 0x00005900039d7a11 */ /* 0x000fe200000f16ff */
[----:B------:R-:W-:Y:S01]  /*71d0*/  IMAD R89, R89, c[0x0][0x190], RZ ;  /* 0x0000640059597a24 */ /* 0x000fe200078e02ff */
[----:B------:R-:W-:Y:S01]  /*71e0*/  LEA.HI.X.SX32 R245, R209, R0, 0x2, P2 ;  /* 0x00000000d1f57211 */ /* 0x000fe200010f16ff */
[----:B------:R-:W-:Y:S01]  /*71f0*/  IMAD R87, R87, c[0x0][0x190], RZ ;  /* 0x0000640057577a24 */ /* 0x000fe200078e02ff */
[-C--:B------:R-:W-:Y:S01]  /*7200*/  LEA R2, P2, R213, R50.reuse, 0x2 ;  /* 0x00000032d5027211 */ /* 0x080fe200078410ff */
[----:B------:R-:W-:Y:S01]  /*7210*/  IMAD R85, R85, c[0x0][0x190], RZ ;  /* 0x0000640055557a24 */ /* 0x000fe200078e02ff */
[----:B------:R-:W-:Y:S01]  /*7220*/  LEA R202, P0, R203, R50, 0x2 ;  /* 0x00000032cbca7211 */ /* 0x000fe200078010ff */
[----:B------:R-:W-:Y:S01]  /*7230*/  STL.64 [R1+0x58], R244 ;  /* 0x000058f401007387 */ /* 0x000fe20000100a00 */
[-C--:B------:R-:W-:Y:S01]  /*7240*/  LEA.HI.X.SX32 R3, R213, R0.reuse, 0x2, P2 ;  /* 0x00000000d5037211 */ /* 0x080fe200010f16ff */
[----:B------:R-:W-:Y:S01]  /*7250*/  IMAD R83, R83, c[0x0][0x190], RZ ;  /* 0x0000640053537a24 */ /* 0x000fe200078e02ff */
[----:B------:R-:W-:Y:S01]  /*7260*/  LEA.HI.X.SX32 R203, R203, R0, 0x2, P0 ;  /* 0x00000000cbcb7211 */ /* 0x000fe200000f16ff */
[----:B------:R-:W-:Y:S01]  /*7270*/  IMAD R78, R78, c[0x0][0x190], RZ ;  /* 0x000064004e4e7a24 */ /* 0x000fe200078e02ff */
[C---:B-1----:R-:W-:Y:S01]  /*7280*/  LEA R242, P0, R211.reuse, R50, 0x2 ;  /* 0x00000032d3f27211 */ /* 0x042fe200078010ff */
[----:B------:R1:W-:Y:S01]  /*7290*/  STL.64 [R1+0x50], R2 ;  /* 0x0000500201007387 */ /* 0x0003e20000100a00 */
[----:B------:R-:W-:Y:S01]  /*72a0*/  IMAD R76, R76, c[0x0][0x190], RZ ;  /* 0x000064004c4c7a24 */ /* 0x000fe200078e02ff */
[----:B------:R-:W-:Y:S01]  /*72b0*/  IADD3 R75, R124, -0x15, RZ ;  /* 0xffffffeb7c4b7810 */ /* 0x000fe20007ffe0ff */
[----:B------:R-:W-:Y:S01]  /*72c0*/  IMAD R74, R74, c[0x0][0x190], RZ ;  /* 0x000064004a4a7a24 */ /* 0x000fe200078e02ff */
[----:B------:R-:W-:Y:S01]  /*72d0*/  LEA.HI.X.SX32 R243, R211, R0, 0x2, P0 ;  /* 0x00000000d3f37211 */ /* 0x000fe200000f16ff */
[----:B------:R-:W-:Y:S01]  /*72e0*/  IMAD R72, R72, c[0x0][0x190], RZ ;  /* 0x0000640048487a24 */ /* 0x000fe200078e02ff */
[----:B------:R-:W-:Y:S01]  /*72f0*/  LEA R248, P0, R215, R50, 0x2 ;  /* 0x00000032d7f87211 */ /* 0x000fe200078010ff */
[----:B------:R-:W-:-:S02]  /*7300*/  IMAD R71, R71, c[0x0][0x190], RZ ;  /* 0x0000640047477a24 */ /* 0x000fc400078e02ff */
[----:B------:R-:W-:Y:S01]  /*7310*/  STL.64 [R1+0x38], R242 ;  /* 0x000038f201007387 */ /* 0x000fe20000100a00 */
[----:B------:R-:W-:Y:S01]  /*7320*/  LEA.HI.X.SX32 R249, R215, R0, 0x2, P0 ;  /* 0x00000000d7f97211 */ /* 0x000fe200000f16ff */
[----:B------:R-:W-:Y:S01]  /*7330*/  IMAD R70, R70, c[0x0][0x190], RZ ;  /* 0x0000640046467a24 */ /* 0x000fe200078e02ff */
[-C--:B-1----:R-:W-:Y:S01]  /*7340*/  LEA R2, P2, R217, R50.reuse, 0x2 ;  /* 0x00000032d9027211 */ /* 0x082fe200078410ff */
[----:B------:R-:W-:Y:S01]  /*7350*/  IMAD R69, R69, c[0x0][0x190], RZ ;  /* 0x0000640045457a24 */ /* 0x000fe200078e02ff */
[----:B------:R-:W-:Y:S01]  /*7360*/  LEA R210, P0, R219, R50, 0x2 ;  /* 0x00000032dbd27211 */ /* 0x000fe200078010ff */
[----:B------:R-:W-:Y:S01]  /*7370*/  IMAD R68, R68, c[0x0][0x190], RZ ;  /* 0x0000640044447a24 */ /* 0x000fe200078e02ff */
[-C--:B------:R-:W-:Y:S01]  /*7380*/  LEA.HI.X.SX32 R3, R217, R0.reuse, 0x2, P2 ;  /* 0x00000000d9037211 */ /* 0x080fe200010f16ff */
[----:B------:R-:W-:Y:S01]  /*7390*/  IMAD R67, R67, c[0x0][0x190], RZ ;  /* 0x0000640043437a24 */ /* 0x000fe200078e02ff */
[----:B------:R-:W-:Y:S01]  /*73a0*/  LEA.HI.X.SX32 R211, R219, R0, 0x2, P0 ;  /* 0x00000000dbd37211 */ /* 0x000fe200000f16ff */
[----:B------:R-:W-:Y:S01]  /*73b0*/  IMAD R66, R66, c[0x0][0x190], RZ ;  /* 0x0000640042427a24 */ /* 0x000fe200078e02ff */
[----:B------:R-:W-:Y:S01]  /*73c0*/  LEA R208, P0, R223, R50, 0x2 ;  /* 0x00000032dfd07211 */ /* 0x000fe200078010ff */
[----:B------:R1:W-:Y:S01]  /*73d0*/  STL.64 [R1+0x208], R2 ;  /* 0x0002080201007387 */ /* 0x0003e20000100a00 */
[----:B------:R-:W-:-:S02]  /*73e0*/  IMAD R65, R65, c[0x0][0x190], RZ ;  /* 0x0000640041417a24 */ /* 0x000fc400078e02ff */
[----:B------:R-:W-:Y:S01]  /*73f0*/  LEA.HI.X.SX32 R209, R223, R0, 0x2, P0 ;  /* 0x00000000dfd17211 */ /* 0x000fe200000f16ff */
[----:B------:R-:W-:Y:S01]  /*7400*/  STL.64 [R1+0x30], R248 ;  /* 0x000030f801007387 */ /* 0x000fe20000100a00 */
[----:B------:R-:W-:Y:S01]  /*7410*/  LEA R222, P0, R227, R50, 0x2 ;  /* 0x00000032e3de7211 */ /* 0x000fe200078010ff */
[----:B------:R-:W-:Y:S02]  /*7420*/  IMAD R64, R64, c[0x0][0x190], RZ ;  /* 0x0000640040407a24 */ /* 0x000fe400078e02ff */
[----:B------:R-:W-:Y:S01]  /*7430*/  IMAD R63, R63, c[0x0][0x190], RZ ;  /* 0x000064003f3f7a24 */ /* 0x000fe200078e02ff */
[----:B------:R-:W-:Y:S01]  /*7440*/  LEA.HI.X.SX32 R223, R227, R0, 0x2, P0 ;  /* 0x00000000e3df7211 */ /* 0x000fe200000f16ff */
[----:B------:R-:W-:Y:S01]  /*7450*/  IMAD R62, R62, c[0x0][0x190], RZ ;  /* 0x000064003e3e7a24 */ /* 0x000fe200078e02ff */
[-C--:B------:R-:W-:Y:S01]  /*7460*/  LEA R226, P0, R231, R50.reuse, 0x2 ;  /* 0x00000032e7e27211 */ /* 0x080fe200078010ff */
[----:B------:R-:W-:Y:S01]  /*7470*/  IMAD R61, R61, c[0x0][0x190], RZ ;  /* 0x000064003d3d7a24 */ /* 0x000fe200078e02ff */
[----:B-1----:R-:W-:Y:S01]  /*7480*/  LEA R2, P2, R221, R50, 0x2 ;  /* 0x00000032dd027211 */ /* 0x002fe200078410ff */
[----:B------:R-:W-:Y:S01]  /*7490*/  IMAD R59, R59, c[0x0][0x190], RZ ;  /* 0x000064003b3b7a24 */ /* 0x000fe200078e02ff */
[-C--:B------:R-:W-:Y:S01]  /*74a0*/  LEA.HI.X.SX32 R227, R231, R0.reuse, 0x2, P0 ;  /* 0x00000000e7e37211 */ /* 0x080fe200000f16ff */
[----:B------:R-:W-:Y:S01]  /*74b0*/  IMAD R57, R57, c[0x0][0x190], RZ ;  /* 0x0000640039397a24 */ /* 0x000fe200078e02ff */
[----:B------:R-:W-:Y:S01]  /*74c0*/  LEA.HI.X.SX32 R3, R221, R0, 0x2, P2 ;  /* 0x00000000dd037211 */ /* 0x000fe200010f16ff */
[----:B------:R-:W-:Y:S01]  /*74d0*/  IMAD R54, R54, c[0x0][0x190], RZ ;  /* 0x0000640036367a24 */ /* 0x000fe200078e02ff */
[----:B------:R-:W-:Y:S01]  /*74e0*/  LEA R228, P0, R235, R50, 0x2 ;  /* 0x00000032ebe47211 */ /* 0x000fe200078010ff */
[----:B------:R-:W-:-:S02]  /*74f0*/  IMAD R53, R53, c[0x0][0x190], RZ ;  /* 0x0000640035357a24 */ /* 0x000fc400078e02ff */
[----:B------:R1:W-:Y:S01]  /*7500*/  STL.64 [R1+0x220], R2 ;  /* 0x0002200201007387 */ /* 0x0003e20000100a00 */
[----:B------:R-:W-:Y:S02]  /*7510*/  IMAD R52, R52, c[0x0][0x190], RZ ;  /* 0x0000640034347a24 */ /* 0x000fe400078e02ff */
[----:B------:R-:W-:Y:S01]  /*7520*/  IMAD R56, R56, c[0x0][0x190], RZ ;  /* 0x0000640038387a24 */ /* 0x000fe200078e02ff */
[----:B------:R-:W-:Y:S01]  /*7530*/  STL.64 [R1+0x28], R210 ;  /* 0x000028d201007387 */ /* 0x000fe20000100a00 */
[----:B------:R-:W-:Y:S02]  /*7540*/  IMAD R58, R58, c[0x0][0x190], RZ ;  /* 0x000064003a3a7a24 */ /* 0x000fe400078e02ff */
[----:B------:R-:W-:Y:S02]  /*7550*/  IMAD R55, R55, c[0x0][0x190], RZ ;  /* 0x0000640037377a24 */ /* 0x000fe400078e02ff */
[----:B------:R-:W-:Y:S02]  /*7560*/  IMAD R51, R51, c[0x0][0x190], RZ ;  /* 0x0000640033337a24 */ /* 0x000fe400078e02ff */
[----:B------:R-:W-:Y:S01]  /*7570*/  IMAD.MOV.U32 R212, RZ, RZ, R242 ;  /* 0x000000ffffd47224 */ /* 0x000fe200078e00f2 */
[----:B-1----:R-:W-:Y:S01]  /*7580*/  LEA R2, P2, R225, R50, 0x2 ;  /* 0x00000032e1027211 */ /* 0x002fe200078410ff */
[----:B------:R-:W-:-:S02]  /*7590*/  IMAD.MOV.U32 R213, RZ, RZ, R243 ;  /* 0x000000ffffd57224 */ /* 0x000fc400078e00f3 */
[----:B------:R-:W-:Y:S01]  /*75a0*/  IMAD.MOV.U32 R232, RZ, RZ, R208 ;  /* 0x000000ffffe87224 */ /* 0x000fe200078e00d0 */
[----:B------:R-:W-:Y:S01]  /*75b0*/  LEA.HI.X.SX32 R3, R225, R0, 0x2, P2 ;  /* 0x00000000e1037211 */ /* 0x000fe200010f16ff */
[----:B------:R-:W-:Y:S02]  /*75c0*/  IMAD.MOV.U32 R230, RZ, RZ, R210 ;  /* 0x000000ffffe67224 */ /* 0x000fe400078e00d2 */
[----:B------:R-:W-:Y:S02]  /*75d0*/  IMAD.MOV.U32 R231, RZ, RZ, R211 ;  /* 0x000000ffffe77224 */ /* 0x000fe400078e00d3 */
[----:B------:R1:W-:Y:S01]  /*75e0*/  STL.64 [R1+0x230], R2 ;  /* 0x0002300201007387 */ /* 0x0003e20000100a00 */
[----:B------:R-:W-:Y:S02]  /*75f0*/  IMAD.MOV.U32 R218, RZ, RZ, R212 ;  /* 0x000000ffffda7224 */ /* 0x000fe400078e00d4 */
[----:B------:R-:W-:Y:S01]  /*7600*/  IMAD.MOV.U32 R219, RZ, RZ, R213 ;  /* 0x000000ffffdb7224 */ /* 0x000fe200078e00d5 */
[----:B------:R-:W-:Y:S01]  /*7610*/  STL.64 [R1+0x20], R208 ;  /* 0x000020d001007387 */ /* 0x000fe20000100a00 */
[----:B-1----:R-:W-:-:S04]  /*7620*/  LEA R2, P2, R229, R50, 0x2 ;  /* 0x00000032e5027211 */ /* 0x002fc800078410ff */
[-C--:B------:R-:W-:Y:S02]  /*7630*/  LEA.HI.X.SX32 R3, R229, R0.reuse, 0x2, P2 ;  /* 0x00000000e5037211 */ /* 0x080fe400010f16ff */
[----:B------:R-:W-:Y:S02]  /*7640*/  LEA.HI.X.SX32 R229, R235, R0, 0x2, P0 ;  /* 0x00000000ebe57211 */ /* 0x000fe400000f16ff */
[C---:B------:R-:W-:Y:S01]  /*7650*/  LEA R220, P0, R239.reuse, R50, 0x2 ;  /* 0x00000032efdc7211 */ /* 0x040fe200078010ff */
[----:B------:R1:W-:Y:S03]  /*7660*/  STL.64 [R1+0x240], R2 ;  /* 0x0002400201007387 */ /* 0x0003e60000100a00 */
[----:B------:R-:W-:Y:S01]  /*7670*/  LEA.HI.X.SX32 R221, R239, R0, 0x2, P0 ;  /* 0x00000000efdd7211 */ /* 0x000fe200000f16ff */
[----:B------:R-:W-:Y:S01]  /*7680*/  STL.64 [R1+0x18], R222 ;  /* 0x000018de01007387 */ /* 0x000fe20000100a00 */
[----:B------:R-:W-:-:S04]  /*7690*/  LEA R250, P0, R207, R50, 0x2 ;  /* 0x00000032cffa7211 */ /* 0x000fc800078010ff */
[----:B------:R-:W-:Y:S02]  /*76a0*/  LEA.HI.X.SX32 R251, R207, R0, 0x2, P0 ;  /* 0x00000000cffb7211 */ /* 0x000fe400000f16ff */
[-C--:B------:R-:W-:Y:S02]  /*76b0*/  LEA R246, P0, R201, R50.reuse, 0x2 ;  /* 0x00000032c9f67211 */ /* 0x080fe400078010ff */
[----:B-1----:R-:W-:Y:S02]  /*76c0*/  LEA R2, P2, R233, R50, 0x2 ;  /* 0x00000032e9027211 */ /* 0x002fe400078410ff */
[-C--:B------:R-:W-:Y:S02]  /*76d0*/  LEA.HI.X.SX32 R247, R201, R0.reuse, 0x2, P0 ;  /* 0x00000000c9f77211 */ /* 0x080fe400000f16ff */
[----:B------:R-:W-:Y:S01]  /*76e0*/  LEA.HI.X.SX32 R3, R233, R0, 0x2, P2 ;  /* 0x00000000e9037211 */ /* 0x000fe200010f16ff */
[----:B------:R-:W-:Y:S01]  /*76f0*/  IMAD.MOV.U32 R233, RZ, RZ, R209 ;  /* 0x000000ffffe97224 */ /* 0x000fe200078e00d1 */
[----:B------:R-:W-:-:S03]  /*7700*/  LEA R244, P0, R197, R50, 0x2 ;  /* 0x00000032c5f47211 */ /* 0x000fc600078010ff */
[----:B------:R1:W-:Y:S01]  /*7710*/  STL.64 [R1+0x250], R2 ;  /* 0x0002500201007387 */ /* 0x0003e20000100a00 */
[----:B------:R-:W-:-:S03]  /*7720*/  LEA.HI.X.SX32 R245, R197, R0, 0x2, P0 ;  /* 0x00000000c5f57211 */ /* 0x000fc600000f16ff */
[----:B------:R-:W-:Y:S01]  /*7730*/  STL.64 [R1+0x10], R226 ;  /* 0x000010e201007387 */ /* 0x000fe20000100a00 */
[----:B-1----:R-:W-:-:S04]  /*7740*/  LEA R2, P2, R237, R50, 0x2 ;  /* 0x00000032ed027211 */ /* 0x002fc800078410ff */
[----:B------:R-:W-:-:S05]  /*7750*/  LEA.HI.X.SX32 R3, R237, R0, 0x2, P2 ;  /* 0x00000000ed037211 */ /* 0x000fca00010f16ff */
[----:B------:R1:W-:Y:S04]  /*7760*/  STL.64 [R1+0x260], R2 ;  /* 0x0002600201007387 */ /* 0x0003e80000100a00 */
[----:B------:R-:W-:Y:S01]  /*7770*/  STL.64 [R1+0x8], R228 ;  /* 0x000008e401007387 */ /* 0x000fe20000100a00 */
[----:B-1----:R-:W-:-:S04]  /*7780*/  LEA R2, P2, R241, R50, 0x2 ;  /* 0x00000032f1027211 */ /* 0x002fc800078410ff */
[----:B------:R-:W-:-:S05]  /*7790*/  LEA.HI.X.SX32 R3, R241, R0, 0x2, P2 ;  /* 0x00000000f1037211 */ /* 0x000fca00010f16ff */
[----:B------:R1:W-:Y:S04]  /*77a0*/  STL.64 [R1+0x278], R2 ;  /* 0x0002780201007387 */ /* 0x0003e80000100a00 */
[----:B------:R-:W-:Y:S01]  /*77b0*/  STL.64 [R1], R220 ;  /* 0x000000dc01007387 */ /* 0x000fe20000100a00 */
[----:B-1----:R-:W-:-:S04]  /*77c0*/  LEA R2, P2, R205, R50, 0x2 ;  /* 0x00000032cd027211 */ /* 0x002fc800078410ff */
[----:B------:R-:W-:-:S05]  /*77d0*/  LEA.HI.X.SX32 R3, R205, R0, 0x2, P2 ;  /* 0x00000000cd037211 */ /* 0x000fca00010f16ff */
[----:B------:R1:W-:Y:S02]  /*77e0*/  STL.64 [R1+0x288], R2 ;  /* 0x0002880201007387 */ /* 0x0003e40000100a00 */
[----:B-1----:R-:W-:-:S04]  /*77f0*/  LEA R2, P2, R199, R50, 0x2 ;  /* 0x00000032c7027211 */ /* 0x002fc800078410ff */
[----:B------:R-:W-:Y:S02]  /*7800*/  LEA.HI.X.SX32 R3, R199, R0, 0x2, P2 ;  /* 0x00000000c7037211 */ /* 0x000fe400010f16ff */
[----:B------:R-:W-:-:S03]  /*7810*/  LEA R4, P2, R195, R50, 0x2 ;  /* 0x00000032c3047211 */ /* 0x000fc600078410ff */
[----:B------:R1:W-:Y:S01]  /*7820*/  STL.64 [R1+0x298], R2 ;  /* 0x0002980201007387 */ /* 0x0003e20000100a00 */
[----:B------:R-:W-:Y:S02]  /*7830*/  LEA.HI.X.SX32 R5, R195, R0, 0x2, P2 ;  /* 0x00000000c3057211 */ /* 0x000fe400010f16ff */
[----:B------:R-:W-:-:S03]  /*7840*/  LEA R196, P2, R191, R50, 0x2 ;  /* 0x00000032bfc47211 */ /* 0x000fc600078410ff */
[----:B------:R2:W-:Y:S01]  /*7850*/  STL.64 [R1+0x2a8], R4 ;  /* 0x0002a80401007387 */ /* 0x0005e20000100a00 */
[----:B------:R-:W-:Y:S02]  /*7860*/  LEA.HI.X.SX32 R197, R191, R0, 0x2, P2 ;  /* 0x00000000bfc57211 */ /* 0x000fe400010f16ff */
[-C--:B------:R-:W-:Y:S02]  /*7870*/  LEA R192, P2, R187, R50.reuse, 0x2 ;  /* 0x00000032bbc07211 */ /* 0x080fe400078410ff */
[C---:B-1----:R-:W-:Y:S01]  /*7880*/  LEA R2, P0, R193.reuse, R50, 0x2 ;  /* 0x00000032c1027211 */ /* 0x042fe200078010ff */
[----:B------:R-:W-:Y:S03]  /*7890*/  STL.64 [R1+0x2b0], R196 ;  /* 0x0002b0c401007387 */ /* 0x000fe60000100a00 */
[----:B------:R-:W-:Y:S02]  /*78a0*/  LEA.HI.X.SX32 R3, R193, R0, 0x2, P0 ;  /* 0x00000000c1037211 */ /* 0x000fe400000f16ff */
[----:B--2---:R-:W-:-:S02]  /*78b0*/  LEA R4, P0, R189, R50, 0x2 ;  /* 0x00000032bd047211 */ /* 0x004fc400078010ff */
[-C--:B------:R-:W-:Y:S02]  /*78c0*/  LEA.HI.X.SX32 R193, R187, R0.reuse, 0x2, P2 ;  /* 0x00000000bbc17211 */ /* 0x080fe400010f16ff */
[----:B------:R-:W-:Y:S02]  /*78d0*/  LEA.HI.X.SX32 R5, R189, R0, 0x2, P0 ;  /* 0x00000000bd057211 */ /* 0x000fe400000f16ff */
[-C--:B------:R-:W-:Y:S01]  /*78e0*/  LEA R6, P0, R7, R50.reuse, 0x2 ;  /* 0x0000003207067211 */ /* 0x080fe200078010ff */
[----:B------:R-:W-:Y:S01]  /*78f0*/  STL.64 [R1+0x2c0], R192 ;  /* 0x0002c0c001007387 */ /* 0x000fe20000100a00 */
[----:B------:R-:W-:Y:S02]  /*7900*/  LEA R188, P2, R185, R50, 0x2 ;  /* 0x00000032b9bc7211 */ /* 0x000fe400078410ff */
[----:B------:R-:W-:Y:S02]  /*7910*/  LEA.HI.X.SX32 R7, R7, R0, 0x2, P0 ;  /* 0x0000000007077211 */ /* 0x000fe400000f16ff */
[----:B------:R-:W-:-:S02]  /*7920*/  LEA R224, P0, R183, R50, 0x2 ;  /* 0x00000032b7e07211 */ /* 0x000fc400078010ff */
[----:B------:R-:W-:Y:S02]  /*7930*/  LEA.HI.X.SX32 R189, R185, R0, 0x2, P2 ;  /* 0x00000000b9bd7211 */ /* 0x000fe400010f16ff */
[----:B------:R-:W-:Y:S02]  /*7940*/  LEA R186, P2, R181, R50, 0x2 ;  /* 0x00000032b5ba7211 */ /* 0x000fe400078410ff */
[----:B------:R-:W-:Y:S01]  /*7950*/  LEA.HI.X.SX32 R225, R183, R0, 0x2, P0 ;  /* 0x00000000b7e17211 */ /* 0x000fe200000f16ff */
[----:B------:R-:W-:Y:S01]  /*7960*/  STL.64 [R1+0x2c8], R188 ;  /* 0x0002c8bc01007387 */ /* 0x000fe20000100a00 */
[----:B------:R-:W-:Y:S02]  /*7970*/  LEA R8, P0, R9, R50, 0x2 ;  /* 0x0000003209087211 */ /* 0x000fe400078010ff */
[----:B------:R-:W-:Y:S01]  /*7980*/  LEA.HI.X.SX32 R187, R181, R0, 0x2, P2 ;  /* 0x00000000b5bb7211 */ /* 0x000fe200010f16ff */
[----:B------:R-:W-:Y:S01]  /*7990*/  STL.64 [R1+0x48], R224 ;  /* 0x000048e001007387 */ /* 0x000fe20000100a00 */
[----:B------:R-:W-:-:S02]  /*79a0*/  LEA R182, P2, R179, R50, 0x2 ;  /* 0x00000032b3b67211 */ /* 0x000fc400078410ff */
[----:B------:R-:W-:Y:S01]  /*79b0*/  LEA.HI.X.SX32 R9, R9, R0, 0x2, P0 ;  /* 0x0000000009097211 */ /* 0x000fe200000f16ff */
[----:B------:R-:W-:Y:S01]  /*79c0*/  STL.64 [R1+0x2d0], R186 ;  /* 0x0002d0ba01007387 */ /* 0x000fe20000100a00 */
[----:B------:R-:W-:Y:S02]  /*79d0*/  LEA R234, P0, R177, R50, 0x2 ;  /* 0x00000032b1ea7211 */ /* 0x000fe400078010ff */
[----:B------:R-:W-:Y:S02]  /*79e0*/  LEA.HI.X.SX32 R183, R179, R0, 0x2, P2 ;  /* 0x00000000b3b77211 */ /* 0x000fe400010f16ff */
[----:B------:R-:W-:Y:S02]  /*79f0*/  LEA R180, P2, R175, R50, 0x2 ;  /* 0x00000032afb47211 */ /* 0x000fe400078410ff */
[----:B------:R-:W-:Y:S01]  /*7a00*/  LEA.HI.X.SX32 R235, R177, R0, 0x2, P0 ;  /* 0x00000000b1eb7211 */ /* 0x000fe200000f16ff */
[----:B------:R-:W-:Y:S01]  /*7a10*/  STL.64 [R1+0x2d8], R182 ;  /* 0x0002d8b601007387 */ /* 0x000fe20000100a00 */
[----:B------:R-:W-:-:S02]  /*7a20*/  LEA R236, P0, R173, R50, 0x2 ;  /* 0x00000032adec7211 */ /* 0x000fc400078010ff */
[----:B------:R-:W-:Y:S01]  /*7a30*/  LEA.HI.X.SX32 R181, R175, R0, 0x2, P2 ;  /* 0x00000000afb57211 */ /* 0x000fe200010f16ff */
[----:B------:R-:W-:Y:S01]  /*7a40*/  STL.64 [R1+0xb0], R234 ;  /* 0x0000b0ea01007387 */ /* 0x000fe20000100a00 */
        /* <DEDUP_REMOVED lines=13> */
[-C--:B------:R-:W-:Y:S01]  /*7b20*/  LEA.HI.X.SX32 R241, R165, R0.reuse, 0x2, P0 ;  /* 0x00000000a5f17211 */ /* 0x080fe200000f16ff */
[----:B------:R-:W-:Y:S01]  /*7b30*/  STL.64 [R1+0x2f8], R172 ;  /* 0x0002f8ac01007387 */ /* 0x000fe20000100a00 */
[----:B------:R-:W-:-:S02]  /*7b40*/  LEA.HI.X.SX32 R169, R163, R0, 0x2, P2 ;  /* 0x00000000a3a97211 */ /* 0x000fc400010f16ff */
[-C--:B------:R-:W-:Y:S01]  /*7b50*/  LEA R170, P0, R161, R50.reuse, 0x2 ;  /* 0x00000032a1aa7211 */ /* 0x080fe200078010ff */
[----:B------:R-:W-:Y:S01]  /*7b60*/  STL.64 [R1+0x98], R240 ;  /* 0x000098f001007387 */ /* 0x000fe20000100a00 */
[----:B------:R-:W-:Y:S02]  /*7b70*/  LEA R164, P2, R153, R50, 0x2 ;  /* 0x0000003299a47211 */ /* 0x000fe400078410ff */
[-C--:B------:R-:W-:Y:S01]  /*7b80*/  LEA.HI.X.SX32 R171, R161, R0.reuse, 0x2, P0 ;  /* 0x00000000a1ab7211 */ /* 0x080fe200000f16ff */
[----:B------:R1:W-:Y:S01]  /*7b90*/  STL.64 [R1+0x300], R168 ;  /* 0x000300a801007387 */ /* 0x0003e20000100a00 */
[----:B------:R-:W-:Y:S02]  /*7ba0*/  LEA.HI.X.SX32 R165, R153, R0, 0x2, P2 ;  /* 0x0000000099a57211 */ /* 0x000fe400010f16ff */
[C---:B------:R-:W-:Y:S01]  /*7bb0*/  LEA R162, P2, R149.reuse, R50, 0x2 ;  /* 0x0000003295a27211 */ /* 0x040fe200078410ff */
[----:B------:R-:W-:Y:S03]  /*7bc0*/  STL.64 [R1+0x90], R170 ;  /* 0x000090aa01007387 */ /* 0x000fe60000100a00 */
[----:B------:R-:W-:Y:S01]  /*7bd0*/  LEA.HI.X.SX32 R163, R149, R0, 0x2, P2 ;  /* 0x0000000095a37211 */ /* 0x000fe200010f16ff */
[----:B------:R-:W-:Y:S01]  /*7be0*/  IMAD.MOV.U32 R149, RZ, RZ, R161 ;  /* 0x000000ffff957224 */ /* 0x000fe200078e00a1 */
[-C--:B------:R-:W-:Y:S01]  /*7bf0*/  LEA R150, P2, R145, R50.reuse, 0x2 ;  /* 0x0000003291967211 */ /* 0x080fe200078410ff */
[----:B------:R-:W-:Y:S01]  /*7c00*/  STL.64 [R1+0x310], R164 ;  /* 0x000310a401007387 */ /* 0x000fe20000100a00 */
[----:B-1----:R-:W-:-:S04]  /*7c10*/  LEA R168, P0, R151, R50, 0x2 ;  /* 0x0000003297a87211 */ /* 0x002fc800078010ff */
[----:B------:R-:W-:Y:S02]  /*7c20*/  LEA.HI.X.SX32 R169, R151, R0, 0x2, P0 ;  /* 0x0000000097a97211 */ /* 0x000fe400000f16ff */
[----:B------:R-:W-:Y:S02]  /*7c30*/  LEA R160, P0, R147, R50, 0x2 ;  /* 0x0000003293a07211 */ /* 0x000fe400078010ff */
[-C--:B------:R-:W-:Y:S01]  /*7c40*/  LEA.HI.X.SX32 R151, R145, R0.reuse, 0x2, P2 ;  /* 0x0000000091977211 */ /* 0x080fe200010f16ff */
[----:B------:R-:W-:Y:S01]  /*7c50*/  IMAD.MOV.U32 R145, RZ, RZ, R153 ;  /* 0x000000ffff917224 */ /* 0x000fe200078e0099 */
[----:B------:R-:W-:Y:S01]  /*7c60*/  LEA.HI.X.SX32 R149, R147, R0, 0x2, P0 ;  /* 0x0000000093957211 */ /* 0x000fe200000f16ff */
[----:B------:R-:W-:Y:S01]  /*7c70*/  STL [R1+0x80], R160 ;  /* 0x000080a001007387 */ /* 0x000fe20000100800 */
[C---:B------:R-:W-:Y:S01]  /*7c80*/  LEA R152, P0, R143.reuse, R50, 0x2 ;  /* 0x000000328f987211 */ /* 0x040fe200078010ff */
[--C-:B------:R-:W-:Y:S02]  /*7c90*/  IMAD.MOV.U32 R148, RZ, RZ, R160.reuse ;  /* 0x000000ffff947224 */ /* 0x100fe400078e00a0 */
[----:B------:R-:W-:Y:S01]  /*7ca0*/  STL.64 [R1+0x88], R168 ;  /* 0x000088a801007387 */ /* 0x000fe20000100a00 */
[----:B------:R-:W-:Y:S01]  /*7cb0*/  LEA.HI.X.SX32 R145, R143, R0, 0x2, P0 ;  /* 0x000000008f917211 */ /* 0x000fe200000f16ff */
[----:B------:R-:W-:Y:S01]  /*7cc0*/  IMAD.MOV.U32 R148, RZ, RZ, R160 ;  /* 0x000000ffff947224 */ /* 0x000fe200078e00a0 */
[----:B------:R-:W-:Y:S01]  /*7cd0*/  LEA R146, P0, R139, R50, 0x2 ;  /* 0x000000328b927211 */ /* 0x000fe200078010ff */
[----:B------:R-:W-:Y:S01]  /*7ce0*/  STL.64 [R1+0x318], R162 ;  /* 0x000318a201007387 */ /* 0x000fe20000100a00 */
[----:B------:R-:W-:-:S02]  /*7cf0*/  IMAD.MOV.U32 R144, RZ, RZ, R152 ;  /* 0x000000ffff907224 */ /* 0x000fc400078e0098 */
[----:B------:R-:W-:Y:S01]  /*7d00*/  LEA.HI.X.SX32 R147, R139, R0, 0x2, P0 ;  /* 0x000000008b937211 */ /* 0x000fe200000f16ff */
[----:B------:R1:W-:Y:S01]  /*7d10*/  STL [R1+0x78], R152 ;  /* 0x0000789801007387 */ /* 0x0003e20000100800 */
[C---:B------:R-:W-:Y:S01]  /*7d20*/  LEA R142, P0, R135.reuse, R50, 0x2 ;  /* 0x00000032878e7211 */ /* 0x040fe200078010ff */
[----:B------:R-:W-:Y:S02]  /*7d30*/  IMAD.MOV.U32 R144, RZ, RZ, R152 ;  /* 0x000000ffff907224 */ /* 0x000fe400078e0098 */
[----:B------:R2:W-:Y:S01]  /*7d40*/  STL.64 [R1+0x328], R150 ;  /* 0x0003289601007387 */ /* 0x0005e20000100a00 */
[----:B------:R-:W-:Y:S01]  /*7d50*/  LEA.HI.X.SX32 R143, R135, R0, 0x2, P0 ;  /* 0x00000000878f7211 */ /* 0x000fe200000f16ff */
[----:B------:R-:W-:Y:S01]  /*7d60*/  IMAD.MOV.U32 R153, RZ, RZ, R171 ;  /* 0x000000ffff997224 */ /* 0x000fe200078e00ab */
[----:B------:R-:W-:Y:S01]  /*7d70*/  LEA R138, P0, R131, R50, 0x2 ;  /* 0x00000032838a7211 */ /* 0x000fe200078010ff */
[----:B------:R-:W-:Y:S01]  /*7d80*/  STL [R1+0x84], R149 ;  /* 0x0000849501007387 */ /* 0x000fe20000100800 */
[----:B-1----:R-:W-:-:S02]  /*7d90*/  IMAD.MOV.U32 R152, RZ, RZ, R170 ;  /* 0x000000ffff987224 */ /* 0x002fc400078e00aa */
[----:B------:R-:W-:Y:S02]  /*7da0*/  LEA.HI.X.SX32 R139, R131, R0, 0x2, P0 ;  /* 0x00000000838b7211 */ /* 0x000fe400000f16ff */
[-C--:B------:R-:W-:Y:S02]  /*7db0*/  LEA R10, P0, R11, R50.reuse, 0x2 ;  /* 0x000000320b0a7211 */ /* 0x080fe400078010ff */
[----:B--2---:R-:W-:Y:S02]  /*7dc0*/  LEA R150, P2, R141, R50, 0x2 ;  /* 0x000000328d967211 */ /* 0x004fe400078410ff */
[-C--:B------:R-:W-:Y:S02]  /*7dd0*/  LEA.HI.X.SX32 R11, R11, R0.reuse, 0x2, P0 ;  /* 0x000000000b0b7211 */ /* 0x080fe400000f16ff */
[----:B------:R-:W-:Y:S02]  /*7de0*/  LEA.HI.X.SX32 R151, R141, R0, 0x2, P2 ;  /* 0x000000008d977211 */ /* 0x000fe400010f16ff */
[----:B------:R-:W-:-:S03]  /*7df0*/  LEA R12, P0, R13, R50, 0x2 ;  /* 0x000000320d0c7211 */ /* 0x000fc600078010ff */
[----:B------:R1:W-:Y:S01]  /*7e00*/  STL.64 [R1+0x338], R150 ;  /* 0x0003389601007387 */ /* 0x0003e20000100a00 */
[----:B------:R-:W-:Y:S02]  /*7e10*/  LEA.HI.X.SX32 R13, R13, R0, 0x2, P0 ;  /* 0x000000000d0d7211 */ /* 0x000fe400000f16ff */
[C---:B------:R-:W-:Y:S01]  /*7e20*/  LEA R14, P0, R15.reuse, R50, 0x2 ;  /* 0x000000320f0e7211 */ /* 0x040fe200078010ff */
[----:B------:R-:W-:Y:S03]  /*7e30*/  STL [R1+0x7c], R145 ;  /* 0x00007c9101007387 */ /* 0x000fe60000100800 */
[----:B------:R-:W-:Y:S01]  /*7e40*/  LEA.HI.X.SX32 R15, R15, R0, 0x2, P0 ;  /* 0x000000000f0f7211 */ /* 0x000fe200000f16ff */
[----:B------:R-:W-:Y:S01]  /*7e50*/  STL.64 [R1+0x70], R146 ;  /* 0x0000709201007387 */ /* 0x000fe20000100a00 */
[-C--:B------:R-:W-:Y:S02]  /*7e60*/  LEA R16, P0, R17, R50.reuse, 0x2 ;  /* 0x0000003211107211 */ /* 0x080fe400078010ff */
[----:B-1----:R-:W-:-:S02]  /*7e70*/  LEA R150, P2, R137, R50, 0x2 ;  /* 0x0000003289967211 */ /* 0x002fc400078410ff */
[-C--:B------:R-:W-:Y:S02]  /*7e80*/  LEA.HI.X.SX32 R17, R17, R0.reuse, 0x2, P0 ;  /* 0x0000000011117211 */ /* 0x080fe400000f16ff */
[----:B------:R-:W-:Y:S02]  /*7e90*/  LEA.HI.X.SX32 R151, R137, R0, 0x2, P2 ;  /* 0x0000000089977211 */ /* 0x000fe400010f16ff */
[-C--:B------:R-:W-:Y:S02]  /*7ea0*/  LEA R140, P2, R133, R50.reuse, 0x2 ;  /* 0x00000032858c7211 */ /* 0x080fe400078410ff */
[----:B------:R-:W-:Y:S01]  /*7eb0*/  LEA R18, P0, R19, R50, 0x2 ;  /* 0x0000003213127211 */ /* 0x000fe200078010ff */
[----:B------:R1:W-:Y:S01]  /*7ec0*/  STL.64 [R1+0x340], R150 ;  /* 0x0003409601007387 */ /* 0x0003e20000100a00 */
[----:B------:R-:W-:Y:S02]  /*7ed0*/  LEA.HI.X.SX32 R141, R133, R0, 0x2, P2 ;  /* 0x00000000858d7211 */ /* 0x000fe400010f16ff */
[----:B------:R-:W-:Y:S01]  /*7ee0*/  LEA R134, P2, R129, R50, 0x2 ;  /* 0x0000003281867211 */ /* 0x000fe200078410ff */
[----:B------:R-:W-:Y:S01]  /*7ef0*/  STL.64 [R1+0x68], R142 ;  /* 0x0000688e01007387 */ /* 0x000fe20000100a00 */
[----:B------:R-:W-:-:S02]  /*7f00*/  LEA.HI.X.SX32 R19, R19, R0, 0x2, P0 ;  /* 0x0000000013137211 */ /* 0x000fc400000f16ff */
[----:B------:R-:W-:Y:S01]  /*7f10*/  LEA.HI.X.SX32 R135, R129, R0, 0x2, P2 ;  /* 0x0000000081877211 */ /* 0x000fe200010f16ff */
[----:B------:R-:W-:Y:S01]  /*7f20*/  STL.64 [R1+0x348], R140 ;  /* 0x0003488c01007387 */ /* 0x000fe20000100a00 */
[-C--:B------:R-:W-:Y:S02]  /*7f30*/  LEA R130, P2, R127, R50.reuse, 0x2 ;  /* 0x000000327f827211 */ /* 0x080fe400078410ff */
[----:B------:R-:W-:Y:S01]  /*7f40*/  LEA R20, P0, R21, R50, 0x2 ;  /* 0x0000003215147211 */ /* 0x000fe200078010ff */
[----:B------:R-:W-:Y:S01]  /*7f50*/  STL.64 [R1+0x60], R138 ;  /* 0x0000608a01007387 */ /* 0x000fe20000100a00 */
[----:B------:R-:W-:Y:S01]  /*7f60*/  LEA.HI.X.SX32 R131, R127, R0, 0x2, P2 ;  /* 0x000000007f837211 */ /* 0x000fe200010f16ff */
[----:B-1----:R-:W-:Y:S01]  /*7f70*/  IMAD.MOV.U32 R150, RZ, RZ, R168 ;  /* 0x000000ffff967224 */ /* 0x002fe200078e00a8 */
[----:B------:R-:W-:Y:S01]  /*7f80*/  LEA R128, P2, R125, R50, 0x2 ;  /* 0x000000327d807211 */ /* 0x000fe200078410ff */
[----:B------:R-:W-:Y:S01]  /*7f90*/  STL.64 [R1+0x350], R134 ;  /* 0x0003508601007387 */ /* 0x000fe20000100a00 */
[-C--:B------:R-:W-:Y:S01]  /*7fa0*/  LEA.HI.X.SX32 R21, R21, R0.reuse, 0x2, P0 ;  /* 0x0000000015157211 */ /* 0x080fe200000f16ff */
[----:B------:R-:W-:Y:S01]  /*7fb0*/  IMAD.MOV.U32 R151, RZ, RZ, R169 ;  /* 0x000000ffff977224 */ /* 0x000fe200078e00a9 */
[----:B------:R-:W-:Y:S01]  /*7fc0*/  LEA.HI.X.SX32 R129, R125, R0, 0x2, P2 ;  /* 0x000000007d817211 */ /* 0x000fe200010f16ff */
[----:B------:R-:W-:Y:S01]  /*7fd0*/  STL.64 [R1+0x360], R130 ;  /* 0x0003608201007387 */ /* 0x000fe20000100a00 */
[----:B------:R-:W-:-:S02]  /*7fe0*/  LEA R126, P2, R123, R50, 0x2 ;  /* 0x000000327b7e7211 */ /* 0x000fc400078410ff */
[----:B------:R-:W-:Y:S01]  /*7ff0*/  LEA R22, P0, R23, R50, 0x2 ;  /* 0x0000003217167211 */ /* 0x000fe200078010ff */
[----:B------:R-:W-:Y:S01]  /*8000*/  STL.64 [R1+0x368], R128 ;  /* 0x0003688001007387 */ /* 0x000fe20000100a00 */
[-C--:B------:R-:W-:Y:S02]  /*8010*/  LEA.HI.X.SX32 R127, R123, R0.reuse, 0x2, P2 ;  /* 0x000000007b7f7211 */ /* 0x080fe400010f16ff */
[----:B------:R-:W-:Y:S02]  /*8020*/  LEA.HI.X.SX32 R23, R23, R0, 0x2, P0 ;  /* 0x0000000017177211 */ /* 0x000fe400000f16ff */
[C---:B------:R-:W-:Y:S01]  /*8030*/  LEA R24, P0, R25.reuse, R50, 0x2 ;  /* 0x0000003219187211 */ /* 0x040fe200078010ff */
[----:B------:R1:W-:Y:S03]  /*8040*/  STL.64 [R1+0x378], R126 ;  /* 0x0003787e01007387 */ /* 0x0003e60000100a00 */
[----:B------:R-:W-:-:S02]  /*8050*/  LEA.HI.X.SX32 R25, R25, R0, 0x2, P0 ;  /* 0x0000000019197211 */ /* 0x000fc400000f16ff */
[----:B------:R-:W-:-:S04]  /*8060*/  LEA R26, P0, R27, R50, 0x2 ;  /* 0x000000321b1a7211 */ /* 0x000fc800078010ff */
[----:B------:R-:W-:Y:S02]  /*8070*/  LEA.HI.X.SX32 R27, R27, R0, 0x2, P0 ;  /* 0x000000001b1b7211 */ /* 0x000fe400000f16ff */
[-C--:B------:R-:W-:Y:S02]  /*8080*/  LEA R28, P0, R29, R50.reuse, 0x2 ;  /* 0x000000321d1c7211 */ /* 0x080fe400078010ff */
[----:B-1----:R-:W-:Y:S02]  /*8090*/  LEA R126, P2, R121, R50, 0x2 ;  /* 0x00000032797e7211 */ /* 0x002fe400078410ff */
[-C--:B------:R-:W-:Y:S02]  /*80a0*/  LEA.HI.X.SX32 R29, R29, R0.reuse, 0x2, P0 ;  /* 0x000000001d1d7211 */ /* 0x080fe400000f16ff */
[----:B------:R-:W-:Y:S02]  /*80b0*/  LEA.HI.X.SX32 R127, R121, R0, 0x2, P2 ;  /* 0x00000000797f7211 */ /* 0x000fe400010f16ff */
[----:B------:R-:W-:-:S03]  /*80c0*/  LEA R30, P0, R31, R50, 0x2 ;  /* 0x000000321f1e7211 */ /* 0x000fc600078010ff */
[----:B------:R1:W-:Y:S01]  /*80d0*/  STL.64 [R1+0x380], R126 ;  /* 0x0003807e01007387 */ /* 0x0003e20000100a00 */
[----:B------:R-:W-:Y:S02]  /*80e0*/  LEA.HI.X.SX32 R31, R31, R0, 0x2, P0 ;  /* 0x000000001f1f7211 */ /* 0x000fe400000f16ff */
[----:B------:R-:W-:-:S04]  /*80f0*/  LEA R32, P0, R33, R50, 0x2 ;  /* 0x0000003221207211 */ /* 0x000fc800078010ff */
[----:B------:R-:W-:Y:S02]  /*8100*/  LEA.HI.X.SX32 R33, R33, R0, 0x2, P0 ;  /* 0x0000000021217211 */ /* 0x000fe400000f16ff */
[-C--:B------:R-:W-:Y:S02]  /*8110*/  LEA R34, P0, R35, R50.reuse, 0x2 ;  /* 0x0000003223227211 */ /* 0x080fe400078010ff */
[----:B-1----:R-:W-:Y:S02]  /*8120*/  LEA R126, P2, R119, R50, 0x2 ;  /* 0x00000032777e7211 */ /* 0x002fe400078410ff */
[-C--:B------:R-:W-:Y:S02]  /*8130*/  LEA.HI.X.SX32 R35, R35, R0.reuse, 0x2, P0 ;  /* 0x0000000023237211 */ /* 0x080fe400000f16ff */
[----:B------:R-:W-:Y:S02]  /*8140*/  LEA.HI.X.SX32 R127, R119, R0, 0x2, P2 ;  /* 0x00000000777f7211 */ /* 0x000fe400010f16ff */
[----:B------:R-:W-:-:S02]  /*8150*/  LEA R120, P2, R117, R50, 0x2 ;  /* 0x0000003275787211 */ /* 0x000fc400078410ff */
[----:B------:R-:W-:Y:S01]  /*8160*/  LEA R36, P0, R37, R50, 0x2 ;  /* 0x0000003225247211 */ /* 0x000fe200078010ff */
[----:B------:R-:W-:Y:S01]  /*8170*/  STL.64 [R1+0x390], R126 ;  /* 0x0003907e01007387 */ /* 0x000fe20000100a00 */
[----:B------:R-:W-:Y:S02]  /*8180*/  LEA.HI.X.SX32 R121, R117, R0, 0x2, P2 ;  /* 0x0000000075797211 */ /* 0x000fe400010f16ff */
[----:B------:R-:W-:Y:S02]  /*8190*/  LEA R118, P2, R115, R50, 0x2 ;  /* 0x0000003273767211 */ /* 0x000fe400078410ff */
[-C--:B------:R-:W-:Y:S01]  /*81a0*/  LEA.HI.X.SX32 R37, R37, R0.reuse, 0x2, P0 ;  /* 0x0000000025257211 */ /* 0x080fe200000f16ff */
[----:B------:R-:W-:Y:S01]  /*81b0*/  STL.64 [R1+0x398], R120 ;  /* 0x0003987801007387 */ /* 0x000fe20000100a00 */
        /* <DEDUP_REMOVED lines=11> */
[----:B------:R1:W-:Y:S01]  /*8270*/  STL.64 [R1+0x3b8], R114 ;  /* 0x0003b87201007387 */ /* 0x0003e20000100a00 */
        /* <DEDUP_REMOVED lines=30> */
[----:B-1----:R-:W-:Y:S01]  /*8460*/  LEA R114, P0, R89, R50, 0x2 ;  /* 0x0000003259727211 */ /* 0x002fe200078010ff */
[----:B------:R-:W-:Y:S01]  /*8470*/  STL.64 [R1+0x418], R98 ;  /* 0x0004186201007387 */ /* 0x000fe20000100a00 */
[----:B------:R-:W-:Y:S02]  /*8480*/  LEA.HI.X.SX32 R97, R93, R0, 0x2, P2 ;  /* 0x000000005d617211 */ /* 0x000fe400010f16ff */
[----:B------:R-:W-:Y:S02]  /*8490*/  LEA R94, P2, R91, R50, 0x2 ;  /* 0x000000325b5e7211 */ /* 0x000fe400078410ff */
[-C--:B------:R-:W-:Y:S01]  /*84a0*/  LEA.HI.X.SX32 R115, R89, R0.reuse, 0x2, P0 ;  /* 0x0000000059737211 */ /* 0x080fe200000f16ff */
[----:B------:R-:W-:Y:S01]  /*84b0*/  STL.64 [R1+0x420], R96 ;  /* 0x0004206001007387 */ /* 0x000fe20000100a00 */
[----:B------:R-:W-:Y:S02]  /*84c0*/  LEA.HI.X.SX32 R95, R91, R0, 0x2, P2 ;  /* 0x000000005b5f7211 */ /* 0x000fe400010f16ff */
[----:B------:R-:W-:-:S03]  /*84d0*/  LEA R92, P0, R85, R50, 0x2 ;  /* 0x00000032555c7211 */ /* 0x000fc600078010ff */
[----:B------:R1:W-:Y:S01]  /*84e0*/  STL.64 [R1+0x428], R94 ;  /* 0x0004285e01007387 */ /* 0x0003e20000100a00 */
[----:B------:R-:W-:Y:S02]  /*84f0*/  LEA.HI.X.SX32 R93, R85, R0, 0x2, P0 ;  /* 0x00000000555d7211 */ /* 0x000fe400000f16ff */
[-C--:B------:R-:W-:Y:S01]  /*8500*/  LEA R86, P0, R81, R50.reuse, 0x2 ;  /* 0x0000003251567211 */ /* 0x080fe200078010ff */
[----:B------:R-:W-:Y:S01]  /*8510*/  STL.64 [R1+0xe0], R114 ;  /* 0x0000e07201007387 */ /* 0x000fe20000100a00 */
[----:B-1----:R-:W-:-:S04]  /*8520*/  LEA R94, P2, R87, R50, 0x2 ;  /* 0x00000032575e7211 */ /* 0x002fc800078410ff */
[----:B------:R-:W-:Y:S02]  /*8530*/  LEA.HI.X.SX32 R95, R87, R0, 0x2, P2 ;  /* 0x00000000575f7211 */ /* 0x000fe400010f16ff */
[----:B------:R-:W-:Y:S02]  /*8540*/  LEA R88, P2, R83, R50, 0x2 ;  /* 0x0000003253587211 */ /* 0x000fe400078410ff */
[-C--:B------:R-:W-:Y:S01]  /*8550*/  LEA.HI.X.SX32 R87, R81, R0.reuse, 0x2, P0 ;  /* 0x0000000051577211 */ /* 0x080fe200000f16ff */
[----:B------:R-:W-:Y:S01]  /*8560*/  STL.64 [R1+0x430], R94 ;  /* 0x0004305e01007387 */ /* 0x000fe20000100a00 */
[----:B------:R-:W-:Y:S02]  /*8570*/  LEA.HI.X.SX32 R89, R83, R0, 0x2, P2 ;  /* 0x0000000053597211 */ /* 0x000fe400010f16ff */
[-C--:B------:R-:W-:Y:S01]  /*8580*/  LEA R84, P2, R79, R50.reuse, 0x2 ;  /* 0x000000324f547211 */ /* 0x080fe200078410ff */
[----:B------:R-:W-:Y:S01]  /*8590*/  STL.64 [R1+0xf0], R92 ;  /* 0x0000f05c01007387 */ /* 0x000fe20000100a00 */
[----:B------:R-:W-:-:S02]  /*85a0*/  LEA R82, P0, R78, R50, 0x2 ;  /* 0x000000324e527211 */ /* 0x000fc400078010ff */
[----:B------:R-:W-:Y:S01]  /*85b0*/  LEA.HI.X.SX32 R85, R79, R0, 0x2, P2 ;  /* 0x000000004f557211 */ /* 0x000fe200010f16ff */
[----:B------:R-:W-:Y:S01]  /*85c0*/  STL.64 [R1+0x440], R88 ;  /* 0x0004405801007387 */ /* 0x000fe20000100a00 */
[C---:B------:R-:W-:Y:S02]  /*85d0*/  LEA R80, P2, R77.reuse, R50, 0x2 ;  /* 0x000000324d507211 */ /* 0x040fe400078410ff */
[-C--:B------:R-:W-:Y:S01]  /*85e0*/  LEA.HI.X.SX32 R83, R78, R0.reuse, 0x2, P0 ;  /* 0x000000004e537211 */ /* 0x080fe200000f16ff */
[----:B------:R-:W-:Y:S01]  /*85f0*/  STL.64 [R1+0x100], R86 ;  /* 0x0001005601007387 */ /* 0x000fe20000100a00 */
[----:B------:R-:W-:-:S03]  /*8600*/  LEA.HI.X.SX32 R81, R77, R0, 0x2, P2 ;  /* 0x000000004d517211 */ /* 0x000fc600010f16ff */
[----:B------:R-:W-:Y:S04]  /*8610*/  STL.64 [R1+0x448], R84 ;  /* 0x0004485401007387 */ /* 0x000fe80000100a00 */
[----:B------:R1:W-:Y:S04]  /*8620*/  STL.64 [R1+0x118], R82 ;  /* 0x0001185201007387 */ /* 0x0003e80000100a00 */
[----:B------:R2:W-:Y:S01]  /*8630*/  STL.64 [R1+0x458], R80 ;  /* 0x0004585001007387 */ /* 0x0005e20000100a00 */
[-C--:B-1----:R-:W-:Y:S02]  /*8640*/  LEA R82, P0, R76, R50.reuse, 0x2 ;  /* 0x000000324c527211 */ /* 0x082fe400078010ff */
[----:B--2---:R-:W-:-:S02]  /*8650*/  LEA R80, P2, R74, R50, 0x2 ;  /* 0x000000324a507211 */ /* 0x004fc400078410ff */
[----:B------:R-:W-:Y:S02]  /*8660*/  LEA.HI.X.SX32 R83, R76, R0, 0x2, P0 ;  /* 0x000000004c537211 */ /* 0x000fe400000f16ff */
[C---:B------:R-:W-:Y:S02]  /*8670*/  LEA R78, P0, R73.reuse, R50, 0x2 ;  /* 0x00000032494e7211 */ /* 0x040fe400078010ff */
[----:B------:R-:W-:Y:S01]  /*8680*/  LEA.HI.X.SX32 R81, R74, R0, 0x2, P2 ;  /* 0x000000004a517211 */ /* 0x000fe200010f16ff */
[----:B------:R-:W-:Y:S01]  /*8690*/  STL.64 [R1+0x128], R82 ;  /* 0x0001285201007387 */ /* 0x000fe20000100a00 */
[C---:B------:R-:W-:Y:S02]  /*86a0*/  LEA R76, P2, R72.reuse, R50, 0x2 ;  /* 0x00000032484c7211 */ /* 0x040fe400078410ff */
[-C--:B------:R-:W-:Y:S01]  /*86b0*/  LEA.HI.X.SX32 R79, R73, R0.reuse, 0x2, P0 ;  /* 0x00000000494f7211 */ /* 0x080fe200000f16ff */
[----:B------:R-:W-:Y:S01]  /*86c0*/  STL.64 [R1+0x460], R80 ;  /* 0x0004605001007387 */ /* 0x000fe20000100a00 */
[----:B------:R-:W-:-:S03]  /*86d0*/  LEA.HI.X.SX32 R77, R72, R0, 0x2, P2 ;  /* 0x00000000484d7211 */ /* 0x000fc600010f16ff */
[----:B------:R1:W-:Y:S04]  /*86e0*/  STL.64 [R1+0x138], R78 ;  /* 0x0001384e01007387 */ /* 0x0003e80000100a00 */
[----:B------:R2:W-:Y:S01]  /*86f0*/  STL.64 [R1+0x470], R76 ;  /* 0x0004704c01007387 */ /* 0x0005e20000100a00 */
[CC--:B-1----:R-:W-:Y:S02]  /*8700*/  LEA R78, P0, R71.reuse, R50.reuse, 0x2 ;  /* 0x00000032474e7211 */ /* 0x0c2fe400078010ff */
[----:B--2---:R-:W-:Y:S02]  /*8710*/  LEA R76, P2, R70, R50, 0x2 ;  /* 0x00000032464c7211 */ /* 0x004fe400078410ff */
[----:B------:R-:W-:Y:S02]  /*8720*/  LEA.HI.X.SX32 R79, R71, R0, 0x2, P0 ;  /* 0x00000000474f7211 */ /* 0x000fe400000f16ff */
[----:B------:R-:W-:-:S02]  /*8730*/  LEA R72, P0, R69, R50, 0x2 ;  /* 0x0000003245487211 */ /* 0x000fc400078010ff */
[-C--:B------:R-:W-:Y:S02]  /*8740*/  LEA.HI.X.SX32 R77, R70, R0.reuse, 0x2, P2 ;  /* 0x00000000464d7211 */ /* 0x080fe400010f16ff */
[----:B------:R-:W-:-:S03]  /*8750*/  LEA.HI.X.SX32 R73, R69, R0, 0x2, P0 ;  /* 0x0000000045497211 */ /* 0x000fc600000f16ff */
[----:B------:R1:W-:Y:S04]  /*8760*/  STL.64 [R1+0x510], R76 ;  /* 0x0005104c01007387 */ /* 0x0003e80000100a00 */
[----:B------:R-:W-:Y:S04]  /*8770*/  STL.64 [R1+0x148], R78 ;  /* 0x0001484e01007387 */ /* 0x000fe80000100a00 */
[----:B------:R2:W-:Y:S01]  /*8780*/  STL.64 [R1+0x158], R72 ;  /* 0x0001584801007387 */ /* 0x0005e20000100a00 */
[----:B-1----:R-:W-:-:S04]  /*8790*/  LEA R76, P2, R68, R50, 0x2 ;  /* 0x00000032444c7211 */ /* 0x002fc800078410ff */
[----:B------:R-:W-:Y:S02]  /*87a0*/  LEA.HI.X.SX32 R77, R68, R0, 0x2, P2 ;  /* 0x00000000444d7211 */ /* 0x000fe400010f16ff */
[CC--:B------:R-:W-:Y:S02]  /*87b0*/  LEA R70, P2, R66.reuse, R50.reuse, 0x2 ;  /* 0x0000003242467211 */ /* 0x0c0fe400078410ff */
[C---:B--2---:R-:W-:Y:S01]  /*87c0*/  LEA R72, P0, R67.reuse, R50, 0x2 ;  /* 0x0000003243487211 */ /* 0x044fe200078010ff */
[----:B------:R-:W-:Y:S01]  /*87d0*/  STL.64 [R1+0x508], R76 ;  /* 0x0005084c01007387 */ /* 0x000fe20000100a00 */
[-C--:B------:R-:W-:Y:S02]  /*87e0*/  LEA.HI.X.SX32 R71, R66, R0.reuse, 0x2, P2 ;  /* 0x0000000042477211 */ /* 0x080fe400010f16ff */
[----:B------:R-:W-:Y:S02]  /*87f0*/  LEA.HI.X.SX32 R73, R67, R0, 0x2, P0 ;  /* 0x0000000043497211 */ /* 0x000fe400000f16ff */
[C---:B------:R-:W-:Y:S01]  /*8800*/  LEA R68, P0, R65.reuse, R50, 0x2 ;  /* 0x0000003241447211 */ /* 0x040fe200078010ff */
[----:B------:R1:W-:Y:S03]  /*8810*/  STL.64 [R1+0x500], R70 ;  /* 0x0005004601007387 */ /* 0x0003e60000100a00 */
[----:B------:R-:W-:Y:S01]  /*8820*/  LEA.HI.X.SX32 R69, R65, R0, 0x2, P0 ;  /* 0x0000000041457211 */ /* 0x000fe200000f16ff */
        /* <DEDUP_REMOVED lines=16> */
[-C--:B------:R-:W-:Y:S02]  /*8930*/  LEA R62, P2, R57, R50.reuse, 0x2 ;  /* 0x00000032393e7211 */ /* 0x080fe400078410ff */
[----:B--2---:R-:W-:Y:S01]  /*8940*/  LEA R64, P0, R59, R50, 0x2 ;  /* 0x000000323b407211 */ /* 0x004fe200078010ff */
        /* <DEDUP_REMOVED lines=9> */
[----:B------:R-:W-:Y:S01]  /*89e0*/  LEA.HI.X.SX32 R63, R53, R0, 0x2, P2 ;  /* 0x00000000353f7211 */ /* 0x000fe200010f16ff */
[----:B------:R-:W-:Y:S01]  /*89f0*/  IMAD.MOV.U32 R53, RZ, RZ, c[0x0][0x188] ;  /* 0x00006200ff357624 */ /* 0x000fe200078e00ff */
[----:B--2---:R-:W-:-:S03]  /*8a00*/  LEA R60, P0, R52, R50, 0x2 ;  /* 0x00000032343c7211 */ /* 0x004fc600078010ff */
[----:B------:R1:W-:Y:S01]  /*8a10*/  STL.64 [R1+0x4a0], R62 ;  /* 0x0004a03e01007387 */ /* 0x0003e20000100a00 */
[C---:B------:R-:W-:Y:S01]  /*8a20*/  IMAD.SHL.U32 R166, R53.reuse, 0x4, RZ ;  /* 0x0000000435a67824 */ /* 0x040fe200078e00ff */
[----:B------:R-:W-:Y:S01]  /*8a30*/  LEA.HI.X.SX32 R61, R52, R0, 0x2, P0 ;  /* 0x00000000343d7211 */ /* 0x000fe200000f16ff */
[----:B------:R-:W-:Y:S01]  /*8a40*/  IMAD.SHL.U32 R174, R53, 0x8, RZ ;  /* 0x0000000835ae7824 */ /* 0x000fe200078e00ff */
[----:B------:R-:W-:Y:S01]  /*8a50*/  IADD3 R52, R124, -0x19, RZ ;  /* 0xffffffe77c347810 */ /* 0x000fe20007ffe0ff */
[C---:B------:R-:W-:Y:S02]  /*8a60*/  IMAD.WIDE R160, R166.reuse, 0x4, R48 ;  /* 0x00000004a6a07825 */ /* 0x040fe400078e0230 */
[----:B------:R2:W-:Y:S02]  /*8a70*/  STL.64 [R1+0x1d8], R60 ;  /* 0x0001d83c01007387 */ /* 0x0005e40000100a00 */
[----:B------:R-:W-:Y:S01]  /*8a80*/  IMAD.WIDE R162, R166, 0x4, R154 ;  /* 0x00000004a6a27825 */ /* 0x000fe200078e029a */
[----:B-1----:R-:W-:-:S03]  /*8a90*/  LEA R62, P2, R56, R50, 0x2 ;  /* 0x00000032383e7211 */ /* 0x002fc600078410ff */
[----:B------:R-:W-:Y:S01]  /*8aa0*/  IMAD.WIDE R164, R166, 0x4, R156 ;  /* 0x00000004a6a47825 */ /* 0x000fe200078e029c */
[----:B------:R-:W-:Y:S02]  /*8ab0*/  LEA.HI.X.SX32 R63, R56, R0, 0x2, P2 ;  /* 0x00000000383f7211 */ /* 0x000fe400010f16ff */
[CC--:B------:R-:W-:Y:S01]  /*8ac0*/  LEA R242, P2, R55.reuse, R50.reuse, 0x2 ;  /* 0x0000003237f27211 */ /* 0x0c0fe200078410ff */
[----:B------:R-:W-:Y:S01]  /*8ad0*/  IMAD.WIDE R166, R166, 0x4, R158 ;  /* 0x00000004a6a67825 */ /* 0x000fe200078e029e */
[----:B--2---:R-:W-:Y:S01]  /*8ae0*/  LEA R60, P0, R58, R50, 0x2 ;  /* 0x000000323a3c7211 */ /* 0x004fe200078010ff */
[----:B------:R-:W-:Y:S01]  /*8af0*/  STL.64 [R1+0x4b0], R62 ;  /* 0x0004b03e01007387 */ /* 0x000fe20000100a00 */
[-C--:B------:R-:W-:Y:S01]  /*8b00*/  LEA.HI.X.SX32 R243, R55, R0.reuse, 0x2, P2 ;  /* 0x0000000037f37211 */ /* 0x080fe200010f16ff */
[----:B------:R-:W-:Y:S01]  /*8b10*/  IMAD.WIDE R168, R174, 0x4, R48 ;  /* 0x00000004aea87825 */ /* 0x000fe200078e0230 */
[----:B------:R-:W-:Y:S02]  /*8b20*/  LEA.HI.X.SX32 R61, R58, R0, 0x2, P0 ;  /* 0x000000003a3d7211 */ /* 0x000fe400000f16ff */
[----:B------:R-:W-:Y:S01]  /*8b30*/  LEA R56, P0, R51, R50, 0x2 ;  /* 0x0000003233387211 */ /* 0x000fe200078010ff */
[----:B------:R-:W-:Y:S01]  /*8b40*/  IMAD.SHL.U32 R50, R122, 0x4, RZ ;  /* 0x000000047a327824 */ /* 0x000fe200078e00ff */
[----:B------:R-:W-:Y:S01]  /*8b50*/  ISETP.GE.U32.AND P2, PT, R75, 0x7fffffcc, PT ;  /* 0x7fffffcc4b00780c */ /* 0x000fe20003f46070 */
[----:B------:R-:W-:Y:S01]  /*8b60*/  STL.64 [R1+0x1e8], R60 ;  /* 0x0001e83c01007387 */ /* 0x000fe20000100a00 */
[----:B------:R-:W-:Y:S01]  /*8b70*/  LEA.HI.X.SX32 R57, R51, R0, 0x2, P0 ;  /* 0x0000000033397211 */ /* 0x000fe200000f16ff */
[----:B------:R-:W-:Y:S01]  /*8b80*/  IMAD.WIDE R170, R174, 0x4, R154 ;  /* 0x00000004aeaa7825 */ /* 0x000fe200078e029a */
[----:B------:R-:W-:Y:S01]  /*8b90*/  IADD3 R0, R124, -0x1d, RZ ;  /* 0xffffffe37c007810 */ /* 0x000fe20007ffe0ff */
[----:B------:R1:W-:Y:S01]  /*8ba0*/  LDGSTS.E [R50], [R48.64], !P1 ;  /* 0x0000000030327fae */ /* 0x0003e2000c921844 */
[----:B------:R-:W-:Y:S01]  /*8bb0*/  ISETP.GE.U32.AND P0, PT, R52, 0x7fffffc8, PT ;  /* 0x7fffffc83400780c */ /* 0x000fe20003f06070 */
[----:B------:R-:W-:-:S02]  /*8bc0*/  IMAD.WIDE R172, R174, 0x4, R156 ;  /* 0x00000004aeac7825 */ /* 0x000fc400078e029c */
[----:B------:R-:W-:Y:S02]  /*8bd0*/  STL.64 [R1+0x4c0], R242 ;  /* 0x0004c0f201007387 */ /* 0x000fe40000100a00 */
[----:B------:R-:W-:Y:S02]  /*8be0*/  IMAD.WIDE R174, R174, 0x4, R158 ;  /* 0x00000004aeae7825 */ /* 0x000fe400078e029e */
[----:B------:R1:W-:Y:S04]  /*8bf0*/  LDGSTS.E [R50+0x200], [R154.64], !P1 ;  /* 0x002000009a327fae */ /* 0x0003e8000c921844 */
[----:B------:R2:W-:Y:S04]  /*8c00*/  STL.64 [R1+0x36e0], R242 ;  /* 0x0036e0f201007387 */ /* 0x0005e80000100a00 */
[----:B------:R1:W-:Y:S04]  /*8c10*/  LDGSTS.E [R50+0x400], [R156.64], !P1 ;  /* 0x004000009c327fae */ /* 0x0003e8000c921844 */
[----:B------:R-:W-:Y:S04]  /*8c20*/  STL.64 [R1+0x1f8], R56 ;  /* 0x0001f83801007387 */ /* 0x000fe80000100a00 */
[----:B------:R1:W-:Y:S01]  /*8c30*/  LDGSTS.E [R50+0x600], [R158.64], !P1 ;  /* 0x006000009e327fae */ /* 0x0003e2000c921844 */
[----:B------:R-:W-:Y:S01]  /*8c40*/  ISETP.GE.U32.AND P1, PT, R0, 0x7fffffc4, PT ;  /* 0x7fffffc40000780c */ /* 0x000fe20003f26070 */
[----:B--2---:R-:W-:Y:S01]  /*8c50*/  IMAD.MOV.U32 R242, RZ, RZ, R114 ;  /* 0x000000fffff27224 */ /* 0x004fe200078e0072 */
[----:B------:R-:W-:Y:S01]  /*8c60*/  IADD3 R0, R124, -0x2, RZ ;  /* 0xfffffffe7c007810 */ /* 0x000fe20007ffe0ff */
[----:B------:R2:W-:Y:S01]  /*8c70*/  LDGSTS.E [R50+0x2000], [R160.64], !P6 ;  /* 0x02000000a0327fae */ /* 0x0005e2000f121844 */
[----:B------:R-:W-:-:S03]  /*8c80*/  IMAD.MOV.U32 R243, RZ, RZ, R115 ;  /* 0x000000fffff37224 */ /* 0x000fc600078e0073 */
[----:B------:R2:W-:Y:S04]  /*8c90*/  STL.64 [R1+0x36c8], R160 ;  /* 0x0036c8a001007387 */ /* 0x0005e80000100a00 */
[----:B------:R3:W-:Y:S04]  /*8ca0*/  LDGSTS.E [R50+0x2200], [R162.64], !P6 ;  /* 0x02200000a2327fae */ /* 0x0007e8000f121844 */
[----:B------:R3:W-:Y:S01]  /*8cb0*/  STL.64 [R1+0x36d0], R162 ;  /* 0x0036d0a201007387 */ /* 0x0007e20000100a00 */
[----:B--2---:R-:W-:-:S03]  /*8cc0*/  IMAD.MOV.U32 R161, RZ, RZ, c[0x0][0x188] ;  /* 0x00006200ffa17624 */ /* 0x004fc600078e00ff */
[----:B------:R-:W-:Y:S01]  /*8cd0*/  STL.64 [R1+0x36e8], R164 ;  /* 0x0036e8a401007387 */ /* 0x000fe20000100a00 */
[----:B------:R-:W-:-:S03]  /*8ce0*/  IMAD R182, R161, 0xc, RZ ;  /* 0x0000000ca1b67824 */ /* 0x000fc600078e02ff */
[----:B------:R-:W-:Y:S01]  /*8cf0*/  STL.64 [R1+0x36f0], R166 ;  /* 0x0036f0a601007387 */ /* 0x000fe20000100a00 */
[----:B------:R-:W-:Y:S02]  /*8d00*/  IMAD.SHL.U32 R190, R161, 0x10, RZ ;  /* 0x00000010a1be7824 */ /* 0x000fe400078e00ff */
[----:B---3--:R-:W-:Y:S01]  /*8d10*/  IMAD.SHL.U32 R162, R122, 0x4, RZ ;  /* 0x000000047aa27824 */ /* 0x008fe200078e00ff */
[----:B------:R-:W-:Y:S01]  /*8d20*/  STL.64 [R1+0x36f8], R168 ;  /* 0x0036f8a801007387 */ /* 0x000fe20000100a00 */
[----:B------:R-:W-:Y:S02]  /*8d30*/  IMAD.MOV.U32 R163, RZ, RZ, c[0x0][0x180] ;  /* 0x00006000ffa37624 */ /* 0x000fe400078e00ff */
[----:B------:R-:W-:Y:S01]  /*8d40*/  IMAD.WIDE R176, R182, 0x4, R48 ;  /* 0x00000004b6b07825 */ /* 0x000fe200078e0230 */
[----:B------:R2:W-:Y:S01]  /*8d50*/  LDGSTS.E [R162+0x2400], [R164.64], !P6 ;  /* 0x02400000a4a27fae */ /* 0x0005e2000f121844 */
[----:B------:R-:W-:Y:S02]  /*8d60*/  LOP3.LUT R116, R162, 0x20, RZ, 0x3c, !PT ;  /* 0x00000020a2747812 */ /* 0x000fe400078e3cff */
[----:B------:R-:W-:Y:S01]  /*8d70*/  IMAD.WIDE R178, R182, 0x4, R154 ;  /* 0x00000004b6b27825 */ /* 0x000fe200078e029a */
[----:B------:R3:W-:Y:S01]  /*8d80*/  LDGSTS.E [R162+0x2600], [R166.64], !P6 ;  /* 0x02600000a6a27fae */ /* 0x0007e2000f121844 */
[----:B------:R-:W-:-:S02]  /*8d90*/  ISETP.GE.U32.AND P6, PT, R0, 0x7fffffdf, PT ;  /* 0x7fffffdf0000780c */ /* 0x000fc40003fc6070 */
[----:B------:R-:W-:Y:S01]  /*8da0*/  IADD3 R0, R163, -0x6, RZ ;  /* 0xfffffffaa3007810 */ /* 0x000fe20007ffe0ff */
[----:B------:R4:W-:Y:S01]  /*8db0*/  LDGSTS.E [R162+0x4000], [R168.64], !P3 ;  /* 0x04000000a8a27fae */ /* 0x0009e2000d921844 */
[----:B------:R-:W-:-:S03]  /*8dc0*/  IMAD.WIDE R180, R182, 0x4, R156 ;  /* 0x00000004b6b47825 */ /* 0x000fc600078e029c */
[----:B------:R1:W-:Y:S01]  /*8dd0*/  LDGSTS.E [R162+0x4200], [R170.64], !P3 ;  /* 0x04200000aaa27fae */ /* 0x0003e2000d921844 */
[----:B------:R-:W-:-:S03]  /*8de0*/  IMAD.WIDE R182, R182, 0x4, R158 ;  /* 0x00000004b6b67825 */ /* 0x000fc600078e029e */
[----:B------:R1:W-:Y:S01]  /*8df0*/  LDGSTS.E [R162+0x4400], [R172.64], !P3 ;  /* 0x04400000aca27fae */ /* 0x0003e2000d921844 */
[----:B------:R-:W-:-:S03]  /*8e00*/  IMAD.WIDE R184, R190, 0x4, R48 ;  /* 0x00000004beb87825 */ /* 0x000fc600078e0230 */
[----:B------:R1:W-:Y:S01]  /*8e10*/  LDGSTS.E [R162+0x4600], [R174.64], !P3 ;  /* 0x04600000aea27fae */ /* 0x0003e2000d921844 */
[----:B------:R-:W-:Y:S01]  /*8e20*/  ISETP.GE.U32.AND P3, PT, R0, 0x7fffffdb, PT ;  /* 0x7fffffdb0000780c */ /* 0x000fe20003f66070 */
[----:B------:R-:W-:Y:S01]  /*8e30*/  IMAD R198, R161, 0x14, RZ ;  /* 0x00000014a1c67824 */ /* 0x000fe200078e02ff */
        /* <DEDUP_REMOVED lines=9> */
[C---:B------:R-:W-:Y:S01]  /*8ed0*/  IMAD.WIDE R192, R198.reuse, 0x4, R48 ;  /* 0x00000004c6c07825 */ /* 0x040fe200078e0230 */
[----:B------:R-:W-:Y:S01]  /*8ee0*/  IADD3 R0, R163, -0xe, RZ ;  /* 0xfffffff2a3007810 */ /* 0x000fe20007ffe0ff */
[----:B------:R1:W-:Y:S02]  /*8ef0*/  LDGSTS.E [R162+0x8000], [R184.64], !P5 ;  /* 0x08000000b8a27fae */ /* 0x0003e4000e921844 */
[----:B------:R-:W-:Y:S02]  /*8f00*/  IMAD R208, R161, 0x18, RZ ;  /* 0x00000018a1d07824 */ /* 0x000fe400078e02ff */
[----:B------:R1:W-:Y:S01]  /*8f10*/  LDGSTS.E [R162+0x8200], [R186.64], !P5 ;  /* 0x08200000baa27fae */ /* 0x0003e2000e921844 */
[----:B------:R-:W-:-:S03]  /*8f20*/  IMAD.WIDE R194, R198, 0x4, R154 ;  /* 0x00000004c6c27825 */ /* 0x000fc600078e029a */
[----:B------:R1:W-:Y:S01]  /*8f30*/  LDGSTS.E [R162+0x8400], [R188.64], !P5 ;  /* 0x08400000bca27fae */ /* 0x0003e2000e921844 */
[----:B------:R-:W-:-:S03]  /*8f40*/  IMAD.WIDE R196, R198, 0x4, R156 ;  /* 0x00000004c6c47825 */ /* 0x000fc600078e029c */
[----:B------:R1:W-:Y:S01]  /*8f50*/  LDGSTS.E [R162+0x8600], [R190.64], !P5 ;  /* 0x08600000bea27fae */ /* 0x0003e2000e921844 */
[----:B------:R-:W-:Y:S01]  /*8f60*/  IMAD.WIDE R198, R198, 0x4, R158 ;  /* 0x00000004c6c67825 */ /* 0x000fe200078e029e */
[----:B------:R-:W-:Y:S02]  /*8f70*/  ISETP.GE.U32.AND P5, PT, R0, 0x7fffffd3, PT ;  /* 0x7fffffd30000780c */ /* 0x000fe40003fa6070 */
[----:B------:R-:W-:Y:S01]  /*8f80*/  IADD3 R0, R163, -0x12, RZ ;  /* 0xffffffeea3007810 */ /* 0x000fe20007ffe0ff */
[----:B------:R1:W-:Y:S01]  /*8f90*/  LDGSTS.E [R162+0xa000], [R192.64], !P2 ;  /* 0x0a000000c0a27fae */ /* 0x0003e2000d121844 */
[----:B------:R-:W-:-:S03]  /*8fa0*/  IMAD.WIDE R200, R208, 0x4, R48 ;  /* 0x00000004d0c87825 */ /* 0x000fc600078e0230 */
[----:B------:R1:W-:Y:S01]  /*8fb0*/  LDGSTS.E [R162+0xa200], [R194.64], !P2 ;  /* 0x0a200000c2a27fae */ /* 0x0003e2000d121844 */
[----:B------:R-:W-:Y:S02]  /*8fc0*/  IMAD R216, R161, 0x1c, RZ ;  /* 0x0000001ca1d87824 */ /* 0x000fe400078e02ff */
[C---:B------:R-:W-:Y:S01]  /*8fd0*/  IMAD.WIDE R204, R208.reuse, 0x4, R154 ;  /* 0x00000004d0cc7825 */ /* 0x040fe200078e029a */
[----:B------:R1:W-:Y:S03]  /*8fe0*/  LDGSTS.E [R162+0xa400], [R196.64], !P2 ;  /* 0x0a400000c4a27fae */ /* 0x0003e6000d121844 */
[----:B------:R-:W-:Y:S01]  /*8ff0*/  IMAD.WIDE R206, R208, 0x4, R156 ;  /* 0x00000004d0ce7825 */ /* 0x000fe200078e029c */
[----:B------:R1:W-:Y:S01]  /*9000*/  LDGSTS.E [R162+0xa600], [R198.64], !P2 ;  /* 0x0a600000c6a27fae */ /* 0x0003e2000d121844 */
[----:B------:R-:W-:Y:S02]  /*9010*/  ISETP.GE.U32.AND P2, PT, R0, 0x7fffffcf, PT ;  /* 0x7fffffcf0000780c */ /* 0x000fe40003f46070 */
[----:B------:R-:W-:Y:S01]  /*9020*/  IMAD.WIDE R208, R208, 0x4, R158 ;  /* 0x00000004d0d07825 */ /* 0x000fe200078e029e */
[----:B------:R-:W-:Y:S01]  /*9030*/  IADD3 R0, R163, -0x16, RZ ;  /* 0xffffffeaa3007810 */ /* 0x000fe20007ffe0ff */
[----:B------:R1:W-:Y:S02]  /*9040*/  LDGSTS.E [R162+0xc000], [R200.64], !P0 ;  /* 0x0c000000c8a27fae */ /* 0x0003e4000c121844 */
[----:B------:R-:W-:-:S02]  /*9050*/  IMAD.WIDE R210, R216, 0x4, R48 ;  /* 0x00000004d8d27825 */ /* 0x000fc400078e0230 */
[----:B------:R1:W-:Y:S02]  /*9060*/  LDGSTS.E [R162+0xc200], [R204.64], !P0 ;  /* 0x0c200000cca27fae */ /* 0x0003e4000c121844 */
[C---:B------:R-:W-:Y:S02]  /*9070*/  IMAD.WIDE R212, R216.reuse, 0x4, R154 ;  /* 0x00000004d8d47825 */ /* 0x040fe400078e029a */
[----:B------:R2:W-:Y:S02]  /*9080*/  LDGSTS.E [R162+0xc400], [R206.64], !P0 ;  /* 0x0c400000cea27fae */ /* 0x0005e4000c121844 */
[----:B------:R-:W-:Y:S02]  /*9090*/  IMAD.WIDE R214, R216, 0x4, R156 ;  /* 0x00000004d8d67825 */ /* 0x000fe400078e029c */
[----:B------:R2:W-:Y:S01]  /*90a0*/  LDGSTS.E [R162+0xc600], [R208.64], !P0 ;  /* 0x0c600000d0a27fae */ /* 0x0005e2000c121844 */
[----:B------:R-:W-:Y:S01]  /*90b0*/  ISETP.GE.U32.AND P0, PT, R0, 0x7fffffcb, PT ;  /* 0x7fffffcb0000780c */ /* 0x000fe20003f06070 */
[----:B------:R-:W-:Y:S01]  /*90c0*/  IMAD.WIDE R216, R216, 0x4, R158 ;  /* 0x00000004d8d87825 */ /* 0x000fe200078e029e */
[----:B------:R-:W-:Y:S01]  /*90d0*/  IADD3 R0, R163, -0x1a, RZ ;  /* 0xffffffe6a3007810 */ /* 0x000fe20007ffe0ff */
[----:B------:R2:W-:Y:S02]  /*90e0*/  LDGSTS.E [R162+0xe000], [R210.64], !P1 ;  /* 0x0e000000d2a27fae */ /* 0x0005e4000c921844 */
[----:B-1----:R-:W-:-:S02]  /*90f0*/  IMAD.WIDE R50, R161, 0x4, R48 ;  /* 0x00000004a1327825 */ /* 0x002fc400078e0230 */
[----:B------:R1:W-:Y:S02]  /*9100*/  LDGSTS.E [R162+0xe200], [R212.64], !P1 ;  /* 0x0e200000d4a27fae */ /* 0x0003e4000c921844 */
[C---:B------:R-:W-:Y:S02]  /*9110*/  IMAD R64, R161.reuse, 0x5, RZ ;  /* 0x00000005a1407824 */ /* 0x040fe400078e02ff */
[C---:B------:R-:W-:Y:S01]  /*9120*/  IMAD.WIDE R52, R161.reuse, 0x4, R154 ;  /* 0x00000004a1347825 */ /* 0x040fe200078e029a */
[----:B------:R1:W-:Y:S03]  /*9130*/  LDGSTS.E [R162+0xe400], [R214.64], !P1 ;  /* 0x0e400000d6a27fae */ /* 0x0003e6000c921844 */
[----:B------:R-:W-:Y:S01]  /*9140*/  IMAD.WIDE R54, R161, 0x4, R156 ;  /* 0x00000004a1367825 */ /* 0x000fe200078e029c */
[----:B------:R1:W-:Y:S01]  /*9150*/  LDGSTS.E [R162+0xe600], [R216.64], !P1 ;  /* 0x0e600000d8a27fae */ /* 0x0003e2000c921844 */
[----:B------:R-:W-:-:S02]  /*9160*/  ISETP.GE.U32.AND P1, PT, R0, 0x7fffffc7, PT ;  /* 0x7fffffc70000780c */ /* 0x000fc40003f26070 */
[----:B------:R-:W-:Y:S01]  /*9170*/  IMAD.WIDE R56, R161, 0x4, R158 ;  /* 0x00000004a1387825 */ /* 0x000fe200078e029e */
[----:B------:R-:W-:Y:S01]  /*9180*/  IADD3 R0, R163, -0x1e, RZ ;  /* 0xffffffe2a3007810 */ /* 0x000fe20007ffe0ff */
[----:B------:R1:W-:Y:S02]  /*9190*/  LDGSTS.E [R116+0x800], [R50.64], !P6 ;  /* 0x0080000032747fae */ /* 0x0003e4000f121844 */
[C---:B------:R-:W-:Y:S02]  /*91a0*/  IMAD.WIDE R58, R64.reuse, 0x4, R48 ;  /* 0x00000004403a7825 */ /* 0x040fe400078e0230 */
[----:B------:R1:W-:Y:S02]  /*91b0*/  LDGSTS.E [R116+0xa00], [R52.64], !P6 ;  /* 0x00a0000034747fae */ /* 0x0003e4000f121844 */
[----:B------:R-:W-:Y:S02]  /*91c0*/  IMAD R72, R161, 0x9, RZ ;  /* 0x00000009a1487824 */ /* 0x000fe400078e02ff */
        /* <DEDUP_REMOVED lines=17> */
[----:B------:R1:W-:Y:S01]  /*92e0*/  STL.64 [R1+0x3700], R170 ;  /* 0x003700aa01007387 */ /* 0x0003e20000100a00 */
[----:B------:R-:W-:Y:S02]  /*92f0*/  IADD3 R0, R163, -0x7, RZ ;  /* 0xfffffff9a3007810 */ /* 0x000fe40007ffe0ff */
[C---:B------:R-:W-:Y:S01]  /*9300*/  IMAD.WIDE R74, R80.reuse, 0x4, R48 ;  /* 0x00000004504a7825 */ /* 0x040fe200078e0230 */
[----:B------:R1:W-:Y:S03]  /*9310*/  LDGSTS.E [R116+0x4800], [R66.64], !P4 ;  /* 0x0480000042747fae */ /* 0x0003e6000e121844 */
[----:B------:R-:W-:Y:S01]  /*9320*/  IMAD R88, R161, 0x11, RZ ;  /* 0x00000011a1587824 */ /* 0x000fe200078e02ff */
[----:B------:R-:W-:Y:S01]  /*9330*/  STL.64 [R1+0x3708], R172 ;  /* 0x003708ac01007387 */ /* 0x000fe20000100a00 */
[----:B------:R-:W-:-:S03]  /*9340*/  IMAD.WIDE R76, R80, 0x4, R154 ;  /* 0x00000004504c7825 */ /* 0x000fc600078e029a */
[----:B------:R1:W-:Y:S01]  /*9350*/  LDGSTS.E [R116+0x4a00], [R68.64], !P4 ;  /* 0x04a0000044747fae */ /* 0x0003e2000e121844 */
[----:B------:R-:W-:-:S03]  /*9360*/  IMAD.WIDE R78, R80, 0x4, R156 ;  /* 0x00000004504e7825 */ /* 0x000fc600078e029c */
[----:B------:R-:W-:Y:S01]  /*9370*/  STL.64 [R1+0x3710], R174 ;  /* 0x003710ae01007387 */ /* 0x000fe20000100a00 */
[----:B------:R-:W-:-:S03]  /*9380*/  IMAD.WIDE R80, R80, 0x4, R158 ;  /* 0x0000000450507825 */ /* 0x000fc600078e029e */
[----:B------:R1:W-:Y:S01]  /*9390*/  LDGSTS.E [R116+0x4c00], [R70.64], !P4 ;  /* 0x04c0000046747fae */ /* 0x0003e2000e121844 */
[----:B------:R-:W-:Y:S02]  /*93a0*/  IMAD R96, R161, 0x15, RZ ;  /* 0x00000015a1607824 */ /* 0x000fe400078e02ff */
[C---:B------:R-:W-:Y:S01]  /*93b0*/  IMAD.WIDE R82, R88.reuse, 0x4, R48 ;  /* 0x0000000458527825 */ /* 0x040fe200078e0230 */
[----:B------:R1:W-:Y:S03]  /*93c0*/  STL.64 [R1+0x3718], R176 ;  /* 0x003718b001007387 */ /* 0x0003e60000100a00 */
[----:B------:R-:W-:Y:S01]  /*93d0*/  IMAD.WIDE R84, R88, 0x4, R154 ;  /* 0x0000000458547825 */ /* 0x000fe200078e029a */
[----:B------:R1:W-:Y:S01]  /*93e0*/  LDGSTS.E [R116+0x4e00], [R72.64], !P4 ;  /* 0x04e0000048747fae */ /* 0x0003e2000e121844 */
[----:B------:R-:W-:Y:S02]  /*93f0*/  ISETP.GE.U32.AND P4, PT, R0, 0x7fffffda, PT ;  /* 0x7fffffda0000780c */ /* 0x000fe40003f86070 */
[----:B------:R-:W-:Y:S01]  /*9400*/  IADD3 R0, R163, -0xb, RZ ;  /* 0xfffffff5a3007810 */ /* 0x000fe20007ffe0ff */
[----:B------:R-:W-:Y:S01]  /*9410*/  STL.64 [R1+0x3720], R178 ;  /* 0x003720b201007387 */ /* 0x000fe20000100a00 */
[----:B------:R-:W-:-:S03]  /*9420*/  IMAD.WIDE R86, R88, 0x4, R156 ;  /* 0x0000000458567825 */ /* 0x000fc600078e029c */
[----:B------:R-:W-:Y:S01]  /*9430*/  STL.64 [R1+0x3728], R180 ;  /* 0x003728b401007387 */ /* 0x000fe20000100a00 */
[----:B------:R-:W-:-:S03]  /*9440*/  IMAD.WIDE R88, R88, 0x4, R158 ;  /* 0x0000000458587825 */ /* 0x000fc600078e029e */
[----:B------:R1:W-:Y:S01]  /*9450*/  LDGSTS.E [R116+0x6800], [R74.64], !P5 ;  /* 0x068000004a747fae */ /* 0x0003e2000e921844 */
[C---:B------:R-:W-:Y:S02]  /*9460*/  IMAD R104, R161.reuse, 0x19, RZ ;  /* 0x00000019a1687824 */ /* 0x040fe400078e02ff */
[C---:B------:R-:W-:Y:S01]  /*9470*/  IMAD.WIDE R90, R96.reuse, 0x4, R48 ;  /* 0x00000004605a7825 */ /* 0x040fe200078e0230 */
[----:B------:R-:W-:Y:S03]  /*9480*/  STL.64 [R1+0x3730], R182 ;  /* 0x003730b601007387 */ /* 0x000fe60000100a00 */
[C---:B------:R-:W-:Y:S01]  /*9490*/  IMAD.WIDE R92, R96.reuse, 0x4, R154 ;  /* 0x00000004605c7825 */ /* 0x040fe200078e029a */
[----:B------:R1:W-:Y:S03]  /*94a0*/  LDGSTS.E [R116+0x6a00], [R76.64], !P5 ;  /* 0x06a000004c747fae */ /* 0x0003e6000e921844 */
[C---:B------:R-:W-:Y:S01]  /*94b0*/  IMAD.WIDE R94, R96.reuse, 0x4, R156 ;  /* 0x00000004605e7825 */ /* 0x040fe200078e029c */
[----:B------:R-:W-:Y:S03]  /*94c0*/  STL.64 [R1+0x3738], R184 ;  /* 0x003738b801007387 */ /* 0x000fe60000100a00 */
[----:B------:R-:W-:Y:S01]  /*94d0*/  IMAD.WIDE R96, R96, 0x4, R158 ;  /* 0x0000000460607825 */ /* 0x000fe200078e029e */
[----:B------:R1:W-:Y:S03]  /*94e0*/  LDGSTS.E [R116+0x6c00], [R78.64], !P5 ;  /* 0x06c000004e747fae */ /* 0x0003e6000e921844 */
[----:B------:R-:W-:Y:S01]  /*94f0*/  IMAD R112, R161, 0x1d, RZ ;  /* 0x0000001da1707824 */ /* 0x000fe200078e02ff */
[----:B------:R1:W-:Y:S01]  /*9500*/  STL.64 [R1+0x3740], R186 ;  /* 0x003740ba01007387 */ /* 0x0003e20000100a00 */
[----:B------:R-:W-:-:S03]  /*9510*/  IMAD.WIDE R98, R104, 0x4, R48 ;  /* 0x0000000468627825 */ /* 0x000fc600078e0230 */
[----:B------:R1:W-:Y:S01]  /*9520*/  LDGSTS.E [R116+0x6e00], [R80.64], !P5 ;  /* 0x06e0000050747fae */ /* 0x0003e2000e921844 */
[----:B------:R-:W-:Y:S01]  /*9530*/  ISETP.GE.U32.AND P5, PT, R0, 0x7fffffd6, PT ;  /* 0x7fffffd60000780c */ /* 0x000fe20003fa6070 */
[C---:B------:R-:W-:Y:S01]  /*9540*/  IMAD.WIDE R100, R104.reuse, 0x4, R154 ;  /* 0x0000000468647825 */ /* 0x040fe200078e029a */
[----:B------:R-:W-:Y:S01]  /*9550*/  IADD3 R0, R163, -0xf, RZ ;  /* 0xfffffff1a3007810 */ /* 0x000fe20007ffe0ff */
[----:B------:R-:W-:Y:S02]  /*9560*/  STL.64 [R1+0x3748], R188 ;  /* 0x003748bc01007387 */ /* 0x000fe40000100a00 */
[C---:B------:R-:W-:Y:S02]  /*9570*/  IMAD.WIDE R102, R104.reuse, 0x4, R156 ;  /* 0x0000000468667825 */ /* 0x040fe400078e029c */
[----:B------:R-:W-:Y:S02]  /*9580*/  STL.64 [R1+0x3750], R190 ;  /* 0x003750be01007387 */ /* 0x000fe40000100a00 */
[----:B------:R-:W-:-:S02]  /*9590*/  IMAD.WIDE R104, R104, 0x4, R158 ;  /* 0x0000000468687825 */ /* 0x000fc400078e029e */
[----:B------:R1:W-:Y:S02]  /*95a0*/  LDGSTS.E [R116+0x8800], [R82.64], !P2 ;  /* 0x0880000052747fae */ /* 0x0003e4000d121844 */
[C---:B------:R-:W-:Y:S02]  /*95b0*/  IMAD.WIDE R106, R112.reuse, 0x4, R48 ;  /* 0x00000004706a7825 */ /* 0x040fe400078e0230 */
[----:B------:R-:W-:Y:S02]  /*95c0*/  STL.64 [R1+0x3758], R192 ;  /* 0x003758c001007387 */ /* 0x000fe40000100a00 */
[C---:B------:R-:W-:Y:S02]  /*95d0*/  IMAD.WIDE R108, R112.reuse, 0x4, R154 ;  /* 0x00000004706c7825 */ /* 0x040fe400078e029a */
[----:B------:R1:W-:Y:S02]  /*95e0*/  LDGSTS.E [R116+0x8a00], [R84.64], !P2 ;  /* 0x08a0000054747fae */ /* 0x0003e4000d121844 */
[----:B------:R-:W-:-:S02]  /*95f0*/  IMAD.WIDE R110, R112, 0x4, R156 ;  /* 0x00000004706e7825 */ /* 0x000fc400078e029c */
[----:B------:R-:W-:Y:S02]  /*9600*/  STL.64 [R1+0x3760], R194 ;  /* 0x003760c201007387 */ /* 0x000fe40000100a00 */
[----:B------:R-:W-:Y:S02]  /*9610*/  IMAD.WIDE R112, R112, 0x4, R158 ;  /* 0x0000000470707825 */ /* 0x000fe400078e029e */
[----:B------:R1:W-:Y:S02]  /*9620*/  LDGSTS.E [R116+0x8c00], [R86.64], !P2 ;  /* 0x08c0000056747fae */ /* 0x0003e4000d121844 */
[C---:B------:R-:W-:Y:S02]  /*9630*/  IMAD.SHL.U32 R120, R161.reuse, 0x2, RZ ;  /* 0x00000002a1787824 */ /* 0x040fe400078e00ff */
[----:B------:R-:W-:Y:S01]  /*9640*/  STL.64 [R1+0x3768], R196 ;  /* 0x003768c401007387 */ /* 0x000fe20000100a00 */
[----:B------:R-:W-:Y:S02]  /*9650*/  IMAD R128, R161, 0x6, RZ ;  /* 0x00000006a1807824 */ /* 0x000fe400078e02ff */
[----:B------:R-:W-:Y:S01]  /*9660*/  IMAD.WIDE R114, R120, 0x4, R48 ;  /* 0x0000000478727825 */ /* 0x000fe200078e0230 */
[----:B------:R1:W-:Y:S01]  /*9670*/  LDGSTS.E [R116+0x8e00], [R88.64], !P2 ;  /* 0x08e0000058747fae */ /* 0x0003e2000d121844 */
[----:B------:R-:W-:-:S02]  /*9680*/  ISETP.GE.U32.AND P2, PT, R0, 0x7fffffd2, PT ;  /* 0x7fffffd20000780c */ /* 0x000fc40003f46070 */
[----:B------:R-:W-:Y:S01]  /*9690*/  IADD3 R0, R163, -0x13, RZ ;  /* 0xffffffeda3007810 */ /* 0x000fe20007ffe0ff */
[----:B------:R-:W-:Y:S01]  /*96a0*/  STL.64 [R1+0x3770], R198 ;  /* 0x003770c601007387 */ /* 0x000fe20000100a00 */
[----:B------:R-:W-:-:S03]  /*96b0*/  IMAD.WIDE R118, R120, 0x4, R156 ;  /* 0x0000000478767825 */ /* 0x000fc600078e029c */
[----:B------:R1:W-:Y:S01]  /*96c0*/  LDGSTS.E [R116+0xa800], [R90.64], !P0 ;  /* 0x0a8000005a747fae */ /* 0x0003e2000c121844 */
[----:B------:R-:W-:-:S03]  /*96d0*/  IMAD.WIDE R122, R128, 0x4, R48 ;  /* 0x00000004807a7825 */ /* 0x000fc600078e0230 */
[----:B------:R-:W-:Y:S01]  /*96e0*/  STL.64 [R1+0x3778], R200 ;  /* 0x003778c801007387 */ /* 0x000fe20000100a00 */
[----:B------:R-:W-:Y:S02]  /*96f0*/  IMAD R136, R161, 0xa, RZ ;  /* 0x0000000aa1887824 */ /* 0x000fe400078e02ff */
[C---:B------:R-:W-:Y:S01]  /*9700*/  IMAD.WIDE R124, R128.reuse, 0x4, R154 ;  /* 0x00000004807c7825 */ /* 0x040fe200078e029a */
[----:B------:R2:W-:Y:S03]  /*9710*/  LDGSTS.E [R116+0xaa00], [R92.64], !P0 ;  /* 0x0aa000005c747fae */ /* 0x0005e6000c121844 */
[C---:B------:R-:W-:Y:S01]  /*9720*/  IMAD.WIDE R126, R128.reuse, 0x4, R156 ;  /* 0x00000004807e7825 */ /* 0x040fe200078e029c */
[----:B------:R-:W-:Y:S03]  /*9730*/  STL.64 [R1+0x3780], R204 ;  /* 0x003780cc01007387 */ /* 0x000fe60000100a00 */
[----:B------:R-:W-:Y:S01]  /*9740*/  IMAD.WIDE R128, R128, 0x4, R158 ;  /* 0x0000000480807825 */ /* 0x000fe200078e029e */
[----:B------:R2:W-:Y:S03]  /*9750*/  LDGSTS.E [R116+0xac00], [R94.64], !P0 ;  /* 0x0ac000005e747fae */ /* 0x0005e6000c121844 */
[----:B-1----:R-:W-:Y:S01]  /*9760*/  IMAD.MOV.U32 R170, RZ, RZ, R144 ;  /* 0x000000ffffaa7224 */ /* 0x002fe200078e0090 */
[----:B------:R-:W-:Y:S01]  /*9770*/  STL.64 [R1+0x3788], R206 ;  /* 0x003788ce01007387 */ /* 0x000fe20000100a00 */
[----:B------:R-:W-:-:S03]  /*9780*/  IMAD.WIDE R130, R136, 0x4, R48 ;  /* 0x0000000488827825 */ /* 0x000fc600078e0230 */
[----:B------:R1:W-:Y:S01]  /*9790*/  LDGSTS.E [R116+0xae00], [R96.64], !P0 ;  /* 0x0ae0000060747fae */ /* 0x0003e2000c121844 */
[----:B------:R-:W-:Y:S01]  /*97a0*/  ISETP.GE.U32.AND P0, PT, R0, 0x7fffffce, PT ;  /* 0x7fffffce0000780c */ /* 0x000fe20003f06070 */
[----:B------:R-:W-:Y:S01]  /*97b0*/  IMAD R144, R161, 0xe, RZ ;  /* 0x0000000ea1907824 */ /* 0x000fe200078e02ff */
[----:B------:R-:W-:Y:S01]  /*97c0*/  IADD3 R0, R163, -0x17, RZ ;  /* 0xffffffe9a3007810 */ /* 0x000fe20007ffe0ff */
[----:B------:R-:W-:Y:S01]  /*97d0*/  STL.64 [R1+0x3790], R208 ;  /* 0x003790d001007387 */ /* 0x000fe20000100a00 */
[----:B------:R-:W-:-:S03]  /*97e0*/  IMAD.WIDE R132, R136, 0x4, R154 ;  /* 0x0000000488847825 */ /* 0x000fc600078e029a */
[----:B------:R1:W-:Y:S01]  /*97f0*/  LDGSTS.E [R116+0xc800], [R98.64], !P1 ;  /* 0x0c80000062747fae */ /* 0x0003e2000c921844 */
[----:B------:R-:W-:-:S03]  /*9800*/  IMAD.WIDE R134, R136, 0x4, R156 ;  /* 0x0000000488867825 */ /* 0x000fc600078e029c */
[----:B------:R-:W-:Y:S01]  /*9810*/  STL.64 [R1+0x3798], R210 ;  /* 0x003798d201007387 */ /* 0x000fe20000100a00 */
[----:B------:R-:W-:-:S03]  /*9820*/  IMAD.WIDE R136, R136, 0x4, R158 ;  /* 0x0000000488887825 */ /* 0x000fc600078e029e */
[----:B------:R1:W-:Y:S01]  /*9830*/  LDGSTS.E [R116+0xca00], [R100.64], !P1 ;  /* 0x0ca0000064747fae */ /* 0x0003e2000c921844 */
[----:B--2---:R-:W-:Y:S02]  /*9840*/  IMAD.MOV.U32 R164, RZ, RZ, R138 ;  /* 0x000000ffffa47224 */ /* 0x004fe400078e008a */
[----:B------:R-:W-:Y:S01]  /*9850*/  IMAD.MOV.U32 R165, RZ, RZ, R139 ;  /* 0x000000ffffa57224 */ /* 0x000fe200078e008b */
[----:B------:R-:W-:Y:S01]  /*9860*/  STL.64 [R1+0x37a0], R212 ;  /* 0x0037a0d401007387 */ /* 0x000fe20000100a00 */
[----:B------:R-:W-:Y:S02]  /*9870*/  IMAD.MOV.U32 R176, RZ, RZ, R152 ;  /* 0x000000ffffb07224 */ /* 0x000fe400078e0098 */
[----:B------:R-:W-:Y:S01]  /*9880*/  IMAD.WIDE R138, R144, 0x4, R48 ;  /* 0x00000004908a7825 */ /* 0x000fe200078e0230 */
[----:B------:R1:W-:Y:S03]  /*9890*/  LDGSTS.E [R116+0xcc00], [R102.64], !P1 ;  /* 0x0cc0000066747fae */ /* 0x0003e6000c921844 */
[----:B---3--:R-:W-:Y:S01]  /*98a0*/  IMAD.MOV.U32 R166, RZ, RZ, R142 ;  /* 0x000000ffffa67224 */ /* 0x008fe200078e008e */
[----:B------:R-:W-:Y:S01]  /*98b0*/  STL.64 [R1+0x37a8], R214 ;  /* 0x0037a8d601007387 */ /* 0x000fe20000100a00 */
[----:B------:R-:W-:-:S02]  /*98c0*/  IMAD.MOV.U32 R167, RZ, RZ, R143 ;  /* 0x000000ffffa77224 */ /* 0x000fc400078e008f */
[----:B------:R-:W-:Y:S01]  /*98d0*/  IMAD R152, R161, 0x12, RZ ;  /* 0x00000012a1987824 */ /* 0x000fe200078e02ff */
[----:B------:R1:W-:Y:S01]  /*98e0*/  LDGSTS.E [R116+0xce00], [R104.64], !P1 ;  /* 0x0ce0000068747fae */ /* 0x0003e2000c921844 */
[----:B------:R-:W-:Y:S01]  /*98f0*/  ISETP.GE.U32.AND P1, PT, R0, 0x7fffffca, PT ;  /* 0x7fffffca0000780c */ /* 0x000fe20003f26070 */
[C---:B------:R-:W-:Y:S01]  /*9900*/  IMAD.WIDE R140, R144.reuse, 0x4, R154 ;  /* 0x00000004908c7825 */ /* 0x040fe200078e029a */
[----:B------:R-:W-:Y:S01]  /*9910*/  IADD3 R0, R163, -0x1b, RZ ;  /* 0xffffffe5a3007810 */ /* 0x000fe20007ffe0ff */
[----:B------:R-:W-:Y:S02]  /*9920*/  STL.64 [R1+0x37b0], R216 ;  /* 0x0037b0d801007387 */ /* 0x000fe40000100a00 */
[----:B------:R-:W-:Y:S02]  /*9930*/  IMAD.MOV.U32 R171, RZ, RZ, R145 ;  /* 0x000000ffffab7224 */ /* 0x000fe400078e0091 */
[----:B------:R1:W-:Y:S01]  /*9940*/  LDGSTS.E [R116+0xe800], [R106.64], !P6 ;  /* 0x0e8000006a747fae */ /* 0x0003e2000f121844 */
[----:B------:R-:W-:-:S03]  /*9950*/  IMAD.WIDE R142, R144, 0x4, R156 ;  /* 0x00000004908e7825 */ /* 0x000fc600078e029c */
[----:B------:R2:W-:Y:S01]  /*9960*/  STL.64 [R1+0x37b8], R50 ;  /* 0x0037b83201007387 */ /* 0x0005e20000100a00 */
[----:B------:R-:W-:-:S03]  /*9970*/  IMAD.WIDE R144, R144, 0x4, R158 ;  /* 0x0000000490907825 */ /* 0x000fc600078e029e */
[----:B------:R1:W-:Y:S01]  /*9980*/  LDGSTS.E [R116+0xea00], [R108.64], !P6 ;  /* 0x0ea000006c747fae */ /* 0x0003e2000f121844 */
[----:B----4-:R-:W-:Y:S02]  /*9990*/  IMAD.MOV.U32 R168, RZ, RZ, R146 ;  /* 0x000000ffffa87224 */ /* 0x010fe400078e0092 */
[----:B------:R-:W-:Y:S01]  /*99a0*/  IMAD.MOV.U32 R169, RZ, RZ, R147 ;  /* 0x000000ffffa97224 */ /* 0x000fe200078e0093 */
[----:B------:R3:W-:Y:S01]  /*99b0*/  STL.64 [R1+0x37c0], R52 ;  /* 0x0037c03401007387 */ /* 0x0007e20000100a00 */
[----:B------:R-:W-:Y:S02]  /*99c0*/  IMAD.MOV.U32 R172, RZ, RZ, R148 ;  /* 0x000000ffffac7224 */ /* 0x000fe400078e0094 */
[----:B------:R-:W-:Y:S01]  /*99d0*/  IMAD.MOV.U32 R173, RZ, RZ, R149 ;  /* 0x000000ffffad7224 */ /* 0x000fe200078e0095 */
[----:B------:R1:W-:Y:S01]  /*99e0*/  LDGSTS.E [R116+0xec00], [R110.64], !P6 ;  /* 0x0ec000006e747fae */ /* 0x0003e2000f121844 */
[----:B------:R-:W-:Y:S01]  /*99f0*/  IMAD.MOV.U32 R186, RZ, RZ, R224 ;  /* 0x000000ffffba7224 */ /* 0x000fe200078e00e0 */
[----:B--2---:R-:W-:Y:S01]  /*9a00*/  LOP3.LUT R51, R162, 0x60, RZ, 0x3c, !PT ;  /* 0x00000060a2337812 */ /* 0x004fe200078e3cff */
[----:B------:R-:W-:Y:S01]  /*9a10*/  IMAD.WIDE R146, R152, 0x4, R48 ;  /* 0x0000000498927825 */ /* 0x000fe200078e0230 */
[----:B------:R1:W-:Y:S01]  /*9a20*/  LDGSTS.E [R116+0xee00], [R112.64], !P6 ;  /* 0x0ee0000070747fae */ /* 0x0003e2000f121844 */
[----:B------:R-:W-:-:S02]  /*9a30*/  ISETP.GE.U32.AND P6, PT, R0, 0x7fffffc6, PT ;  /* 0x7fffffc60000780c */ /* 0x000fc40003fc6070 */
[----:B------:R-:W-:Y:S01]  /*9a40*/  IADD3 R0, R163, -0x1f, RZ ;  /* 0xffffffe1a3007810 */ /* 0x000fe20007ffe0ff */
[----:B------:R-:W-:Y:S01]  /*9a50*/  IMAD.MOV.U32 R174, RZ, RZ, R150 ;  /* 0x000000ffffae7224 */ /* 0x000fe200078e0096 */
[----:B---3--:R-:W-:Y:S01]  /*9a60*/  LOP3.LUT R52, R162, 0x40, RZ, 0x3c, !PT ;  /* 0x00000040a2347812 */ /* 0x008fe200078e3cff */
[----:B------:R-:W-:Y:S01]  /*9a70*/  IMAD.MOV.U32 R175, RZ, RZ, R151 ;  /* 0x000000ffffaf7224 */ /* 0x000fe200078e0097 */
[----:B------:R-:W2:Y:S01]  /*9a80*/  S2R R160, SR_TID.X ;  /* 0x0000000000a07919 */ /* 0x000ea20000002100 */
[----:B------:R-:W-:Y:S02]  /*9a90*/  IMAD R224, R161, 0x16, RZ ;  /* 0x00000016a1e07824 */ /* 0x000fe400078e02ff */
[--C-:B------:R-:W-:Y:S01]  /*9aa0*/  IMAD.WIDE R148, R152, 0x4, R154.reuse ;  /* 0x0000000498947825 */ /* 0x100fe200078e029a */
[----:B------:R3:W-:Y:S03]  /*9ab0*/  LDGSTS.E [R52+0x1000], [R114.64], !P3 ;  /* 0x0100000072347fae */ /* 0x0007e6000d921844 */
[C---:B-1----:R-:W-:Y:S01]  /*9ac0*/  IMAD.WIDE R116, R120.reuse, 0x4, R154 ;  /* 0x0000000478747825 */ /* 0x042fe200078e029a */
[----:B------:R1:W-:Y:S03]  /*9ad0*/  STL.64 [R1+0x37c8], R54 ;  /* 0x0037c83601007387 */ /* 0x0003e60000100a00 */
[----:B------:R-:W-:Y:S01]  /*9ae0*/  IMAD.WIDE R120, R120, 0x4, R158 ;  /* 0x0000000478787825 */ /* 0x000fe200078e029e */
[----:B------:R3:W-:Y:S03]  /*9af0*/  LDGSTS.E [R52+0x1200], [R116.64], !P3 ;  /* 0x0120000074347fae */ /* 0x0007e6000d921844 */
[----:B------:R-:W-:Y:S01]  /*9b00*/  IMAD.MOV.U32 R177, RZ, RZ, R153 ;  /* 0x000000ffffb17224 */ /* 0x000fe200078e0099 */
[----:B------:R3:W-:Y:S01]  /*9b10*/  LDGSTS.E [R52+0x1400], [R118.64], !P3 ;  /* 0x0140000076347fae */ /* 0x0007e2000d921844 */
[----:B------:R-:W-:-:S03]  /*9b20*/  IMAD.WIDE R150, R152, 0x4, R156 ;  /* 0x0000000498967825 */ /* 0x000fc600078e029c */
[----:B------:R3:W-:Y:S01]  /*9b30*/  LDGSTS.E [R52+0x1600], [R120.64], !P3 ;  /* 0x0160000078347fae */ /* 0x0007e2000d921844 */
[----:B------:R-:W-:Y:S01]  /*9b40*/  ISETP.GE.U32.AND P3, PT, R0, 0x7fffffc2, PT ;  /* 0x7fffffc20000780c */ /* 0x000fe20003f66070 */
[----:B------:R-:W-:Y:S01]  /*9b50*/  IMAD.WIDE R152, R152, 0x4, R158 ;  /* 0x0000000498987825 */ /* 0x000fe200078e029e */
[C---:B------:R-:W-:Y:S01]  /*9b60*/  IADD3 R0, R163.reuse, -0x4, RZ ;  /* 0xfffffffca3007810 */ /* 0x040fe20007ffe0ff */
[----:B------:R3:W-:Y:S01]  /*9b70*/  LDGSTS.E [R52+0x3000], [R122.64], !P4 ;  /* 0x030000007a347fae */ /* 0x0007e2000e121844 */
[----:B--2---:R-:W-:Y:S01]  /*9b80*/  LOP3.LUT R160, R160, 0x1f, RZ, 0xc0, !PT ;  /* 0x0000001fa0a07812 */ /* 0x004fe200078ec0ff */
[----:B------:R-:W-:Y:S01]  /*9b90*/  IMAD.MOV.U32 R204, RZ, RZ, R218 ;  /* 0x000000ffffcc7224 */ /* 0x000fe200078e00da */
[----:B-1----:R-:W-:Y:S01]  /*9ba0*/  IADD3 R54, R163, -0x20, RZ ;  /* 0xffffffe0a3367810 */ /* 0x002fe20007ffe0ff */
[----:B------:R3:W-:Y:S01]  /*9bb0*/  LDGSTS.E [R52+0x3200], [R124.64], !P4 ;  /* 0x032000007c347fae */ /* 0x0007e2000e121844 */
[----:B------:R-:W-:Y:S02]  /*9bc0*/  IMAD.MOV.U32 R205, RZ, RZ, R219 ;  /* 0x000000ffffcd7224 */ /* 0x000fe400078e00db */
[----:B------:R-:W-:Y:S01]  /*9bd0*/  IMAD.MOV.U32 R196, RZ, RZ, R232 ;  /* 0x000000ffffc47224 */ /* 0x000fe200078e00e8 */
[----:B------:R3:W-:Y:S01]  /*9be0*/  LDGSTS.E [R52+0x3400], [R126.64], !P4 ;  /* 0x034000007e347fae */ /* 0x0007e2000e121844 */
[----:B------:R-:W-:-:S02]  /*9bf0*/  IMAD.MOV.U32 R188, RZ, RZ, R220 ;  /* 0x000000ffffbc7224 */ /* 0x000fc400078e00dc */
[----:B------:R-:W-:Y:S01]  /*9c00*/  IMAD.MOV.U32 R189, RZ, RZ, R221 ;  /* 0x000000ffffbd7224 */ /* 0x000fe200078e00dd */
[----:B------:R3:W-:Y:S01]  /*9c10*/  LDGSTS.E [R52+0x3600], [R128.64], !P4 ;  /* 0x0360000080347fae */ /* 0x0007e2000e121844 */
[----:B------:R-:W-:Y:S01]  /*9c20*/  ISETP.GE.U32.AND P4, PT, R0, 0x7fffffdd, PT ;  /* 0x7fffffdd0000780c */ /* 0x000fe20003f86070 */
[----:B------:R-:W-:Y:S01]  /*9c30*/  IMAD.WIDE R218, R224, 0x4, R48 ;  /* 0x00000004e0da7825 */ /* 0x000fe200078e0230 */
[----:B------:R-:W-:Y:S01]  /*9c40*/  IADD3 R0, R163, -0x8, RZ ;  /* 0xfffffff8a3007810 */ /* 0x000fe20007ffe0ff */
[----:B------:R3:W-:Y:S02]  /*9c50*/  LDGSTS.E [R52+0x5000], [R130.64], !P5 ;  /* 0x0500000082347fae */ /* 0x0007e4000e921844 */
[----:B------:R-:W-:Y:S02]  /*9c60*/  IMAD.MOV.U32 R194, RZ, RZ, R222 ;  /* 0x000000ffffc27224 */ /* 0x000fe400078e00de */
[----:B------:R3:W-:Y:S01]  /*9c70*/  LDGSTS.E [R52+0x5200], [R132.64], !P5 ;  /* 0x0520000084347fae */ /* 0x0007e2000e921844 */
[----:B------:R-:W-:-:S02]  /*9c80*/  IMAD.MOV.U32 R195, RZ, RZ, R223 ;  /* 0x000000ffffc37224 */ /* 0x000fc400078e00df */
[----:B------:R-:W-:Y:S01]  /*9c90*/  IMAD R232, R161, 0x1a, RZ ;  /* 0x0000001aa1e87824 */ /* 0x000fe200078e02ff */
[----:B------:R3:W-:Y:S01]  /*9ca0*/  LDGSTS.E [R52+0x5400], [R134.64], !P5 ;  /* 0x0540000086347fae */ /* 0x0007e2000e921844 */
[----:B------:R-:W-:-:S03]  /*9cb0*/  IMAD.WIDE R220, R224, 0x4, R154 ;  /* 0x00000004e0dc7825 */ /* 0x000fc600078e029a */
[----:B------:R3:W-:Y:S01]  /*9cc0*/  LDGSTS.E [R52+0x5600], [R136.64], !P5 ;  /* 0x0560000088347fae */ /* 0x0007e2000e921844 */
[----:B------:R-:W-:Y:S01]  /*9cd0*/  ISETP.GE.U32.AND P5, PT, R0, 0x7fffffd9, PT ;  /* 0x7fffffd90000780c */ /* 0x000fe20003fa6070 */
[----:B------:R-:W-:Y:S01]  /*9ce0*/  IMAD.MOV.U32 R187, RZ, RZ, R225 ;  /* 0x000000ffffbb7224 */ /* 0x000fe200078e00e1 */
[----:B------:R-:W-:Y:S01]  /*9cf0*/  IADD3 R0, R163, -0xc, RZ ;  /* 0xfffffff4a3007810 */ /* 0x000fe20007ffe0ff */
[----:B------:R3:W-:Y:S01]  /*9d00*/  LDGSTS.E [R52+0x7000], [R138.64], !P2 ;  /* 0x070000008a347fae */ /* 0x0007e2000d121844 */
[----:B------:R-:W-:-:S03]  /*9d10*/  IMAD.WIDE R222, R224, 0x4, R156 ;  /* 0x00000004e0de7825 */ /* 0x000fc600078e029c */
[----:B------:R3:W-:Y:S01]  /*9d20*/  LDGSTS.E [R52+0x7200], [R140.64], !P2 ;  /* 0x072000008c347fae */ /* 0x0007e2000d121844 */
[----:B------:R-:W-:-:S03]  /*9d30*/  IMAD.WIDE R224, R224, 0x4, R158 ;  /* 0x00000004e0e07825 */ /* 0x000fc600078e029e */
[----:B------:R3:W-:Y:S01]  /*9d40*/  LDGSTS.E [R52+0x7400], [R142.64], !P2 ;  /* 0x074000008e347fae */ /* 0x0007e2000d121844 */
[----:B------:R-:W-:Y:S02]  /*9d50*/  IMAD.MOV.U32 R192, RZ, RZ, R226 ;  /* 0x000000ffffc07224 */ /* 0x000fe400078e00e2 */
[----:B------:R-:W-:Y:S01]  /*9d60*/  IMAD.MOV.U32 R193, RZ, RZ, R227 ;  /* 0x000000ffffc17224 */ /* 0x000fe200078e00e3 */
[----:B------:R3:W-:Y:S01]  /*9d70*/  LDGSTS.E [R52+0x7600], [R144.64], !P2 ;  /* 0x0760000090347fae */ /* 0x0007e2000d121844 */
[----:B------:R-:W-:Y:S01]  /*9d80*/  ISETP.GE.U32.AND P2, PT, R0, 0x7fffffd5, PT ;  /* 0x7fffffd50000780c */ /* 0x000fe20003f46070 */
[----:B------:R-:W-:Y:S01]  /*9d90*/  IMAD.MOV.U32 R190, RZ, RZ, R228 ;  /* 0x000000ffffbe7224 */ /* 0x000fe200078e00e4 */
[----:B------:R-:W-:Y:S01]  /*9da0*/  IADD3 R0, R163, -0x10, RZ ;  /* 0xfffffff0a3007810 */ /* 0x000fe20007ffe0ff */
[----:B------:R3:W-:Y:S01]  /*9db0*/  LDGSTS.E [R52+0x9000], [R146.64], !P0 ;  /* 0x0900000092347fae */ /* 0x0007e2000c121844 */
[----:B------:R-:W-:Y:S02]  /*9dc0*/  IMAD.MOV.U32 R191, RZ, RZ, R229 ;  /* 0x000000ffffbf7224 */ /* 0x000fe400078e00e5 */
[----:B------:R-:W-:Y:S01]  /*9dd0*/  IMAD.WIDE R226, R232, 0x4, R48 ;  /* 0x00000004e8e27825 */ /* 0x000fe200078e0230 */
[----:B------:R3:W-:Y:S03]  /*9de0*/  LDGSTS.E [R52+0x9200], [R148.64], !P0 ;  /* 0x0920000094347fae */ /* 0x0007e6000c121844 */
[----:B------:R-:W-:Y:S01]  /*9df0*/  IMAD.MOV.U32 R198, RZ, RZ, R230 ;  /* 0x000000ffffc67224 */ /* 0x000fe200078e00e6 */
[----:B------:R3:W-:Y:S01]  /*9e00*/  LDGSTS.E [R52+0x9400], [R150.64], !P0 ;  /* 0x0940000096347fae */ /* 0x0007e2000c121844 */
[----:B------:R-:W-:-:S02]  /*9e10*/  IMAD.MOV.U32 R199, RZ, RZ, R231 ;  /* 0x000000ffffc77224 */ /* 0x000fc400078e00e7 */
[----:B------:R-:W-:Y:S01]  /*9e20*/  IMAD.WIDE R228, R232, 0x4, R154 ;  /* 0x00000004e8e47825 */ /* 0x000fe200078e029a */
[----:B------:R3:W-:Y:S01]  /*9e30*/  LDGSTS.E [R52+0x9600], [R152.64], !P0 ;  /* 0x0960000098347fae */ /* 0x0007e2000c121844 */
[----:B------:R-:W-:Y:S02]  /*9e40*/  ISETP.GE.U32.AND P0, PT, R0, 0x7fffffd1, PT ;  /* 0x7fffffd10000780c */ /* 0x000fe40003f06070 */
[----:B------:R-:W-:Y:S01]  /*9e50*/  IADD3 R0, R163, -0x14, RZ ;  /* 0xffffffeca3007810 */ /* 0x000fe20007ffe0ff */
[----:B------:R3:W-:Y:S01]  /*9e60*/  LDGSTS.E [R52+0xb000], [R218.64], !P1 ;  /* 0x0b000000da347fae */ /* 0x0007e2000c921844 */
[----:B------:R-:W-:Y:S02]  /*9e70*/  IMAD.MOV.U32 R197, RZ, RZ, R233 ;  /* 0x000000ffffc57224 */ /* 0x000fe400078e00e9 */
[C---:B------:R-:W-:Y:S01]  /*9e80*/  IMAD.WIDE R230, R232.reuse, 0x4, R156 ;  /* 0x00000004e8e67825 */ /* 0x040fe200078e029c */
[----:B------:R3:W-:Y:S03]  /*9e90*/  LDGSTS.E [R52+0xb200], [R220.64], !P1 ;  /* 0x0b200000dc347fae */ /* 0x0007e6000c921844 */
[----:B------:R-:W-:Y:S01]  /*9ea0*/  IMAD.MOV.U32 R184, RZ, RZ, R234 ;  /* 0x000000ffffb87224 */ /* 0x000fe200078e00ea */
[----:B------:R3:W-:Y:S01]  /*9eb0*/  LDGSTS.E [R52+0xb400], [R222.64], !P1 ;  /* 0x0b400000de347fae */ /* 0x0007e2000c921844 */
[----:B------:R-:W-:-:S03]  /*9ec0*/  IMAD.WIDE R232, R232, 0x4, R158 ;  /* 0x00000004e8e87825 */ /* 0x000fc600078e029e */
[----:B------:R3:W-:Y:S01]  /*9ed0*/  LDGSTS.E [R52+0xb600], [R224.64], !P1 ;  /* 0x0b600000e0347fae */ /* 0x0007e2000c921844 */
[----:B------:R-:W-:Y:S01]  /*9ee0*/  ISETP.GE.U32.AND P1, PT, R0, 0x7fffffcd, PT ;  /* 0x7fffffcd0000780c */ /* 0x000fe20003f26070 */
[----:B------:R-:W-:Y:S01]  /*9ef0*/  IMAD.MOV.U32 R234, RZ, RZ, 0x1f ;  /* 0x0000001fffea7424 */ /* 0x000fe200078e00ff */
[----:B------:R-:W-:Y:S01]  /*9f00*/  IADD3 R0, R163, -0x18, RZ ;  /* 0xffffffe8a3007810 */ /* 0x000fe20007ffe0ff */
[----:B------:R-:W-:Y:S01]  /*9f10*/  IMAD.MOV.U32 R178, RZ, RZ, R240 ;  /* 0x000000ffffb27224 */ /* 0x000fe200078e00f0 */
[----:B------:R3:W-:Y:S01]  /*9f20*/  LDGSTS.E [R52+0xd000], [R226.64], !P6 ;  /* 0x0d000000e2347fae */ /* 0x0007e2000f121844 */
[----:B------:R-:W-:Y:S01]  /*9f30*/  IMAD R240, R161, 0x1e, RZ ;  /* 0x0000001ea1f07824 */ /* 0x000fe200078e02ff */
[----:B------:R-:W-:Y:S01]  /*9f40*/  IADD3 R53, R234, c[0x0][0x180], RZ ;  /* 0x00006000ea357a10 */ /* 0x000fe20007ffe0ff */
[----:B------:R-:W-:Y:S01]  /*9f50*/  IMAD.MOV.U32 R185, RZ, RZ, R235 ;  /* 0x000000ffffb97224 */ /* 0x000fe200078e00eb */
[----:B------:R3:W-:Y:S01]  /*9f60*/  LDGSTS.E [R52+0xd200], [R228.64], !P6 ;  /* 0x0d200000e4347fae */ /* 0x0007e2000f121844 */
[----:B------:R-:W-:-:S02]  /*9f70*/  IMAD.MOV.U32 R182, RZ, RZ, R236 ;  /* 0x000000ffffb67224 */ /* 0x000fc400078e00ec */
[----:B------:R-:W-:Y:S01]  /*9f80*/  IMAD.MOV.U32 R183, RZ, RZ, R237 ;  /* 0x000000ffffb77224 */ /* 0x000fe200078e00ed */
[----:B------:R3:W-:Y:S01]  /*9f90*/  LDGSTS.E [R52+0xd400], [R230.64], !P6 ;  /* 0x0d400000e6347fae */ /* 0x0007e2000f121844 */
[----:B------:R-:W-:-:S03]  /*9fa0*/  IMAD.WIDE R234, R240, 0x4, R48 ;  /* 0x00000004f0ea7825 */ /* 0x000fc600078e0230 */
[----:B------:R3:W-:Y:S01]  /*9fb0*/  LDGSTS.E [R52+0xd600], [R232.64], !P6 ;  /* 0x0d600000e8347fae */ /* 0x0007e2000f121844 */
[----:B------:R-:W-:Y:S01]  /*9fc0*/  ISETP.GE.U32.AND P6, PT, R0, 0x7fffffc9, PT ;  /* 0x7fffffc90000780c */ /* 0x000fe20003fc6070 */
[----:B------:R-:W-:Y:S02]  /*9fd0*/  IMAD R0, R161, 0x3, RZ ;  /* 0x00000003a1007824 */ /* 0x000fe400078e02ff */
[----:B------:R-:W-:Y:S01]  /*9fe0*/  IMAD.MOV.U32 R180, RZ, RZ, R238 ;  /* 0x000000ffffb47224 */ /* 0x000fe200078e00ee */
[----:B------:R3:W-:Y:S01]  /*9ff0*/  LDGSTS.E [R52+0xf000], [R234.64], !P3 ;  /* 0x0f000000ea347fae */ /* 0x0007e2000d921844 */
[----:B------:R-:W-:Y:S02]  /*a000*/  IMAD.MOV.U32 R181, RZ, RZ, R239 ;  /* 0x000000ffffb57224 */ /* 0x000fe400078e00ef */
[C---:B------:R-:W-:Y:S01]  /*a010*/  IMAD.WIDE R236, R240.reuse, 0x4, R154 ;  /* 0x00000004f0ec7825 */ /* 0x040fe200078e029a */
[----:B------:R1:W-:Y:S03]  /*a020*/  STL.64 [R1+0x37d0], R56 ;  /* 0x0037d03801007387 */ /* 0x0003e60000100a00 */
[----:B------:R-:W-:Y:S01]  /*a030*/  IMAD.MOV.U32 R179, RZ, RZ, R241 ;  /* 0x000000ffffb37224 */ /* 0x000fe200078e00f1 */
[----:B------:R3:W-:Y:S01]  /*a040*/  LDGSTS.E [R52+0xf200], [R236.64], !P3 ;  /* 0x0f200000ec347fae */ /* 0x0007e2000d921844 */
[----:B------:R-:W-:-:S04]  /*a050*/  IMAD.WIDE R238, R240, 0x4, R156 ;  /* 0x00000004f0ee7825 */ /* 0x000fc800078e029c */
[----:B------:R-:W-:Y:S01]  /*a060*/  IMAD.MOV.U32 R200, RZ, RZ, R248 ;  /* 0x000000ffffc87224 */ /* 0x000fe200078e00f8 */
[----:B------:R3:W-:Y:S01]  /*a070*/  LDGSTS.E [R52+0xf400], [R238.64], !P3 ;  /* 0x0f400000ee347fae */ /* 0x0007e2000d921844 */
[----:B------:R-:W-:Y:S02]  /*a080*/  IMAD.MOV.U32 R201, RZ, RZ, R249 ;  /* 0x000000ffffc97224 */ /* 0x000fe400078e00f9 */
[----:B------:R-:W-:-:S04]  /*a090*/  IMAD.WIDE R240, R240, 0x4, R158 ;  /* 0x00000004f0f07825 */ /* 0x000fc800078e029e */
[C---:B------:R-:W-:Y:S01]  /*a0a0*/  IMAD.WIDE R248, R0.reuse, 0x4, R48 ;  /* 0x0000000400f87825 */ /* 0x040fe200078e0230 */
[----:B------:R3:W-:Y:S01]  /*a0b0*/  LDGSTS.E [R52+0xf600], [R240.64], !P3 ;  /* 0x0f600000f0347fae */ /* 0x0007e2000d921844 */
[----:B------:R-:W-:Y:S02]  /*a0c0*/  ISETP.GT.AND P3, PT, R53, 0x1f, PT ;  /* 0x0000001f3500780c */ /* 0x000fe40003f64270 */
[C---:B------:R-:W-:Y:S01]  /*a0d0*/  IMAD.WIDE R208, R0.reuse, 0x4, R154 ;  /* 0x0000000400d07825 */ /* 0x040fe200078e029a */
[----:B------:R2:W-:Y:S03]  /*a0e0*/  LDGSTS.E [R51+0x1800], [R248.64], !P4 ;  /* 0x01800000f8337fae */ /* 0x0005e6000e121844 */
[----:B------:R-:W-:Y:S01]  /*a0f0*/  IMAD R50, R161, 0x7, RZ ;  /* 0x00000007a1327824 */ /* 0x000fe200078e02ff */
[----:B------:R4:W-:Y:S01]  /*a100*/  STL.64 [R1+0x40], R208 ;  /* 0x000040d001007387 */ /* 0x0009e20000100a00 */
[----:B------:R-:W-:-:S03]  /*a110*/  IMAD.WIDE R206, R0, 0x4, R156 ;  /* 0x0000000400ce7825 */ /* 0x000fc600078e029c */
[----:B------:R4:W-:Y:S01]  /*a120*/  LDGSTS.E [R51+0x1a00], [R208.64], !P4 ;  /* 0x01a00000d0337fae */ /* 0x0009e2000e121844 */
[----:B-1----:R-:W-:Y:S01]  /*a130*/  IMAD.WIDE R56, R0, 0x4, R158 ;  /* 0x0000000400387825 */ /* 0x002fe200078e029e */
[----:B------:R-:W-:Y:S02]  /*a140*/  SEL R0, RZ, 0x4, !P3 ;  /* 0x00000004ff007807 */ /* 0x000fe40005800000 */
[----:B------:R1:W-:Y:S01]  /*a150*/  STL.64 [R1+0xb8], R206 ;  /* 0x0000b8ce01007387 */ /* 0x0003e20000100a00 */
[----:B------:R-:W-:-:S03]  /*a160*/  IMAD.WIDE R210, R50, 0x4, R48 ;  /* 0x0000000432d27825 */ /* 0x000fc600078e0230 */
[----:B------:R1:W-:Y:S01]  /*a170*/  LDGSTS.E [R51+0x1c00], [R206.64], !P4 ;  /* 0x01c00000ce337fae */ /* 0x0003e2000e121844 */
[----:B---3--:R-:W-:Y:S02]  /*a180*/  IMAD R52, R161, 0xb, RZ ;  /* 0x0000000ba1347824 */ /* 0x008fe400078e02ff */
[----:B----4-:R-:W-:Y:S01]  /*a190*/  IMAD.WIDE R208, R50, 0x4, R154 ;  /* 0x0000000432d07825 */ /* 0x010fe200078e029a */
[----:B------:R3:W-:Y:S04]  /*a1a0*/  STL.64 [R1+0xc0], R56 ;  /* 0x0000c03801007387 */ /* 0x0007e80000100a00 */
[----:B------:R3:W-:Y:S01]  /*a1b0*/  LDGSTS.E [R51+0x1e00], [R56.64], !P4 ;  /* 0x01e0000038337fae */ /* 0x0007e2000e121844 */
[----:B------:R-:W-:Y:S01]  /*a1c0*/  ISETP.GE.AND P4, PT, R160, c[0x0][0x180], PT ;  /* 0x00006000a0007a0c */ /* 0x000fe20003f86270 */
[----:B-1----:R-:W-:-:S02]  /*a1d0*/  IMAD.WIDE R206, R50, 0x4, R156 ;  /* 0x0000000432ce7825 */ /* 0x002fc400078e029c */
[----:B------:R1:W-:Y:S04]  /*a1e0*/  LDGSTS.E [R51+0x3800], [R210.64], !P5 ;  /* 0x03800000d2337fae */ /* 0x0003e8000e921844 */
[----:B------:R4:W-:Y:S01]  /*a1f0*/  LDGSTS.E [R51+0x3a00], [R208.64], !P5 ;  /* 0x03a00000d0337fae */ /* 0x0009e2000e921844 */
[----:B---3--:R-:W-:-:S03]  /*a200*/  IMAD.WIDE R56, R50, 0x4, R158 ;  /* 0x0000000432387825 */ /* 0x008fc600078e029e */
[----:B------:R3:W-:Y:S01]  /*a210*/  LDGSTS.E [R51+0x3c00], [R206.64], !P5 ;  /* 0x03c00000ce337fae */ /* 0x0007e2000e921844 */
[----:B------:R-:W-:Y:S02]  /*a220*/  SEL R50, R0, RZ, !P4 ;  /* 0x000000ff00327207 */ /* 0x000fe40006000000 */
[----:B------:R-:W-:Y:S01]  /*a230*/  ISETP.GE.U32.AND P4, PT, R54, 0x7fffffc1, PT ;  /* 0x7fffffc13600780c */ /* 0x000fe20003f86070 */
[----:B------:R1:W-:Y:S01]  /*a240*/  LDGSTS.E [R51+0x3e00], [R56.64], !P5 ;  /* 0x03e0000038337fae */ /* 0x0003e2000e921844 */
[----:B------:R-:W-:Y:S01]  /*a250*/  ISETP.GE.AND P5, PT, R160, R54, PT ;  /* 0x00000036a000720c */ /* 0x000fe20003fa6270 */
[----:B------:R-:W-:Y:S02]  /*a260*/  IMAD.WIDE R54, R52, 0x4, R156 ;  /* 0x0000000434367825 */ /* 0x000fe400078e029c */
[----:B------:R-:W-:Y:S01]  /*a270*/  STL.64 [R1+0xc8], R210 ;  /* 0x0000c8d201007387 */ /* 0x000fe20000100a00 */
[----:B------:R-:W-:Y:S02]  /*a280*/  SEL R0, RZ, 0x4, P5 ;  /* 0x00000004ff007807 */ /* 0x000fe40002800000 */
[----:B------:R-:W-:Y:S01]  /*a290*/  ISETP.GT.AND P5, PT, R53, 0x3f, PT ;  /* 0x0000003f3500780c */ /* 0x000fe20003fa4270 */
[----:B------:R-:W-:Y:S03]  /*a2a0*/  STL.64 [R1+0xd0], R208 ;  /* 0x0000d0d001007387 */ /* 0x000fe60000100a00 */
[----:B------:R-:W-:Y:S01]  /*a2b0*/  SEL R0, R0, RZ, P5 ;  /* 0x000000ff00007207 */ /* 0x000fe20002800000 */
[----:B------:R3:W-:Y:S01]  /*a2c0*/  STL.64 [R1+0x110], R206 ;  /* 0x000110ce01007387 */ /* 0x0007e20000100a00 */
[----:B------:R-:W-:-:S02]  /*a2d0*/  ISETP.NE.U32.AND P5, PT, R50, RZ, PT ;  /* 0x000000ff3200720c */ /* 0x000fc40003fa5070 */
[----:B------:R-:W-:Y:S01]  /*a2e0*/  IADD3 R50, R163, -0x1c, RZ ;  /* 0xffffffe4a3327810 */ /* 0x000fe20007ffe0ff */
[----:B------:R1:W-:Y:S04]  /*a2f0*/  STL.64 [R1+0x168], R56 ;  /* 0x0001683801007387 */ /* 0x0003e80000100a00 */
[----:B------:R-:W2:Y:S01]  /*a300*/  S2R R160, SR_TID.X ;  /* 0x0000000000a07919 */ /* 0x000ea20000002100 */
[----:B---3--:R-:W-:-:S04]  /*a310*/  IMAD.WIDE R206, R52, 0x4, R48 ;  /* 0x0000000434ce7825 */ /* 0x008fc800078e0230 */
[C---:B-1----:R-:W-:Y:S01]  /*a320*/  IMAD.WIDE R56, R52.reuse, 0x4, R154 ;  /* 0x0000000434387825 */ /* 0x042fe200078e029a */
[----:B------:R-:W-:Y:S03]  /*a330*/  STL.64 [R1+0x1c0], R206 ;  /* 0x0001c0ce01007387 */ /* 0x000fe60000100a00 */
[----:B------:R-:W-:Y:S01]  /*a340*/  IMAD.WIDE R52, R52, 0x4, R158 ;  /* 0x0000000434347825 */ /* 0x000fe200078e029e */
[----:B------:R1:W-:Y:S04]  /*a350*/  LDGSTS.E [R51+0x5800], [R206.64], !P2 ;  /* 0x05800000ce337fae */ /* 0x0003e8000d121844 */
[----:B------:R-:W-:Y:S04]  /*a360*/  STL.64 [R1+0x218], R56 ;  /* 0x0002183801007387 */ /* 0x000fe80000100a00 */
[----:B------:R3:W-:Y:S04]  /*a370*/  LDGSTS.E [R51+0x5a00], [R56.64], !P2 ;  /* 0x05a0000038337fae */ /* 0x0007e8000d121844 */
[----:B------:R1:W-:Y:S04]  /*a380*/  STL.64 [R1+0x270], R54 ;  /* 0x0002703601007387 */ /* 0x0003e80000100a00 */
[----:B------:R1:W-:Y:S04]  /*a390*/  LDGSTS.E [R51+0x5c00], [R54.64], !P2 ;  /* 0x05c0000036337fae */ /* 0x0003e8000d121844 */
[----:B------:R2:W-:Y:S04]  /*a3a0*/  STL.64 [R1+0x2b8], R52 ;  /* 0x0002b83401007387 */ /* 0x0005e80000100a00 */
[----:B------:R2:W-:Y:S01]  /*a3b0*/  LDGSTS.E [R51+0x5e00], [R52.64], !P2 ;  /* 0x05e0000034337fae */ /* 0x0005e2000d121844 */
[----:B------:R-:W-:Y:S01]  /*a3c0*/  ISETP.NE.U32.AND P2, PT, R0, RZ, PT ;  /* 0x000000ff0000720c */ /* 0x000fe20003f45070 */
[----:B------:R-:W-:-:S04]  /*a3d0*/  IMAD R0, R161, 0x13, RZ ;  /* 0x00000013a1007824 */ /* 0x000fc800078e02ff */
[----:B-1----:R-:W-:-:S04]  /*a3e0*/  IMAD.WIDE R54, R0, 0x4, R48 ;  /* 0x0000000400367825 */ /* 0x002fc800078e0230 */
[----:B--2---:R-:W-:-:S04]  /*a3f0*/  IMAD R52, R161, 0xf, RZ ;  /* 0x0000000fa1347824 */ /* 0x004fc800078e02ff */
[----:B----4-:R-:W-:-:S04]  /*a400*/  IMAD.WIDE R208, R52, 0x4, R48 ;  /* 0x0000000434d07825 */ /* 0x010fc800078e0230 */
[C---:B------:R-:W-:Y:S01]  /*a410*/  IMAD.WIDE R206, R52.reuse, 0x4, R154 ;  /* 0x0000000434ce7825 */ /* 0x040fe200078e029a */
[----:B------:R-:W-:Y:S03]  /*a420*/  STL.64 [R1+0x2f0], R208 ;  /* 0x0002f0d001007387 */ /* 0x000fe60000100a00 */
[C---:B---3--:R-:W-:Y:S01]  /*a430*/  IMAD.WIDE R56, R52.reuse, 0x4, R156 ;  /* 0x0000000434387825 */ /* 0x048fe200078e029c */
[----:B------:R1:W-:Y:S03]  /*a440*/  LDGSTS.E [R51+0x7800], [R208.64], !P0 ;  /* 0x07800000d0337fae */ /* 0x0003e6000c121844 */
[----:B------:R-:W-:Y:S01]  /*a450*/  IMAD.WIDE R52, R52, 0x4, R158 ;  /* 0x0000000434347825 */ /* 0x000fe200078e029e */
[----:B------:R-:W-:Y:S04]  /*a460*/  STL.64 [R1+0x388], R206 ;  /* 0x000388ce01007387 */ /* 0x000fe80000100a00 */
[----:B------:R2:W-:Y:S04]  /*a470*/  LDGSTS.E [R51+0x7a00], [R206.64], !P0 ;  /* 0x07a00000ce337fae */ /* 0x0005e8000c121844 */
[----:B------:R-:W-:Y:S04]  /*a480*/  STL.64 [R1+0x3a0], R56 ;  /* 0x0003a03801007387 */ /* 0x000fe80000100a00 */
[----:B------:R3:W-:Y:S04]  /*a490*/  LDGSTS.E [R51+0x7c00], [R56.64], !P0 ;  /* 0x07c0000038337fae */ /* 0x0007e8000c121844 */
[----:B------:R4:W-:Y:S04]  /*a4a0*/  STL.64 [R1+0x3c8], R52 ;  /* 0x0003c83401007387 */ /* 0x0009e80000100a00 */
[----:B------:R4:W-:Y:S01]  /*a4b0*/  LDGSTS.E [R51+0x7e00], [R52.64], !P0 ;  /* 0x07e0000034337fae */ /* 0x0009e2000c121844 */
[----:B------:R-:W-:-:S02]  /*a4c0*/  ISETP.GE.U32.AND P0, PT, R50, 0x7fffffc5, PT ;  /* 0x7fffffc53200780c */ /* 0x000fc40003f06070 */
[----:B------:R-:W-:Y:S01]  /*a4d0*/  LOP3.LUT R50, R160, 0x60, RZ, 0xc0, !PT ;  /* 0x00000060a0327812 */ /* 0x000fe200078ec0ff */
[----:B------:R1:W-:Y:S01]  /*a4e0*/  STL.64 [R1+0x308], R54 ;  /* 0x0003083601007387 */ /* 0x0003e20000100a00 */
[----:B------:R-:W-:Y:S02]  /*a4f0*/  IMAD.SHL.U32 R160, R161, 0x20, RZ ;  /* 0x00000020a1a07824 */ /* 0x000fe400078e00ff */
[----:B------:R-:W-:Y:S01]  /*a500*/  SHF.R.U32.HI R50, RZ, 0x1, R50 ;  /* 0x00000001ff327819 */ /* 0x000fe20000011632 */
[----:B------:R1:W-:Y:S03]  /*a510*/  LDGSTS.E [R51+0x9800], [R54.64], !P1 ;  /* 0x0980000036337fae */ /* 0x0003e6000c921844 */
[----:B------:R-:W-:Y:S01]  /*a520*/  LOP3.LUT R50, R162, R50, RZ, 0x3c, !PT ;  /* 0x00000032a2327212 */ /* 0x000fe200078e3cff */
[----:B----4-:R-:W-:-:S05]  /*a530*/  IMAD.WIDE R52, R0, 0x4, R154 ;  /* 0x0000000400347825 */ /* 0x010fca00078e029a */
[----:B------:R4:W-:Y:S01]  /*a540*/  STL.64 [R1+0x3e0], R52 ;  /* 0x0003e03401007387 */ /* 0x0009e20000100a00 */
[----:B-1----:R-:W-:-:S03]  /*a550*/  IMAD.WIDE R54, R0, 0x4, R156 ;  /* 0x0000000400367825 */ /* 0x002fc600078e029c */
[----:B------:R4:W-:Y:S04]  /*a560*/  LDGSTS.E [R51+0x9a00], [R52.64], !P1 ;  /* 0x09a0000034337fae */ /* 0x0009e8000c921844 */
[----:B------:R1:W-:Y:S04]  /*a570*/  LDGSTS.E [R51+0x9c00], [R54.64], !P1 ;  /* 0x09c0000036337fae */ /* 0x0003e8000c921844 */
[----:B------:R1:W-:Y:S01]  /*a580*/  STL.64 [R1+0x3f8], R54 ;  /* 0x0003f83601007387 */ /* 0x0003e20000100a00 */
[----:B----4-:R-:W-:Y:S01]  /*a590*/  IMAD.WIDE R52, R0, 0x4, R158 ;  /* 0x0000000400347825 */ /* 0x010fe200078e029e */
[----:B------:R-:W-:-:S04]  /*a5a0*/  IADD3 R0, R163, -0x21, RZ ;  /* 0xffffffdfa3007810 */ /* 0x000fc80007ffe0ff */
[----:B------:R4:W-:Y:S01]  /*a5b0*/  LDGSTS.E [R51+0x9e00], [R52.64], !P1 ;  /* 0x09e0000034337fae */ /* 0x0009e2000c921844 */
[----:B------:R-:W-:Y:S01]  /*a5c0*/  ISETP.GE.U32.AND P1, PT, R0, 0x7fffffc0, PT ;  /* 0x7fffffc00000780c */ /* 0x000fe20003f26070 */
[----:B------:R-:W-:Y:S02]  /*a5d0*/  IMAD R0, R161, 0x17, RZ ;  /* 0x00000017a1007824 */ /* 0x000fe400078e02ff */
[----:B------:R4:W-:Y:S02]  /*a5e0*/  STL.64 [R1+0x410], R52 ;  /* 0x0004103401007387 */ /* 0x0009e40000100a00 */
[----:B-1----:R-:W-:-:S05]  /*a5f0*/  IMAD.WIDE R54, R0, 0x4, R48 ;  /* 0x0000000400367825 */ /* 0x002fca00078e0230 */
[----:B------:R1:W-:Y:S04]  /*a600*/  STL.64 [R1+0x330], R54 ;  /* 0x0003303601007387 */ /* 0x0003e80000100a00 */
[----:B------:R1:W-:Y:S01]  /*a610*/  LDGSTS.E [R51+0xb800], [R54.64], !P6 ;  /* 0x0b80000036337fae */ /* 0x0003e2000f121844 */
[----:B----4-:R-:W-:-:S05]  /*a620*/  IMAD.WIDE R52, R0, 0x4, R154 ;  /* 0x0000000400347825 */ /* 0x010fca00078e029a */
[----:B------:R4:W-:Y:S04]  /*a630*/  STL.64 [R1+0x438], R52 ;  /* 0x0004383401007387 */ /* 0x0009e80000100a00 */
[----:B------:R4:W-:Y:S01]  /*a640*/  LDGSTS.E [R51+0xba00], [R52.64], !P6 ;  /* 0x0ba0000034337fae */ /* 0x0009e2000f121844 */
[----:B-1----:R-:W-:-:S05]  /*a650*/  IMAD.WIDE R54, R0, 0x4, R156 ;  /* 0x0000000400367825 */ /* 0x002fca00078e029c */
        /* <DEDUP_REMOVED lines=31> */
[----:B------:R-:W-:Y:S01]  /*a850*/  STL.64 [R1+0x4a8], R54 ;  /* 0x0004a83601007387 */ /* 0x000fe20000100a00 */
[----:B----4-:R-:W-:Y:S01]  /*a860*/  IMAD.WIDE R52, R0, 0x4, R158 ;  /* 0x0000000400347825 */ /* 0x010fe200078e029e */
[----:B------:R-:W-:Y:S02]  /*a870*/  LOP3.LUT R162, R50, 0x40, RZ, 0x3c, !PT ;  /* 0x0000004032a27812 */ /* 0x000fe400078e3cff */
[----:B------:R-:W-:Y:S02]  /*a880*/  IADD3 R0, R163, -0x2d, RZ ;  /* 0xffffffd3a3007810 */ /* 0x000fe40007ffe0ff */
[----:B------:R4:W-:Y:S02]  /*a890*/  LDGSTS.E [R51+0xfe00], [R52.64], !P4 ;  /* 0x0fe0000034337fae */ /* 0x0009e4000e121844 */
[----:B------:R-:W-:-:S02]  /*a8a0*/  ISETP.GE.U32.AND P4, PT, R0, 0x7fffffb4, PT ;  /* 0x7fffffb40000780c */ /* 0x000fc40003f86070 */
[----:B------:R-:W0:Y:S04]  /*a8b0*/  LDGDEPBAR ;  /* 0x00000000000079af */ /* 0x000e280000000000 */
[----:B------:R1:W-:Y:S04]  /*a8c0*/  LDGSTS.E [R50+0x20000], [R202.64], P5 ;  /* 0x20000000ca327fae */ /* 0x0003e8000a921844 */
[----:B------:R1:W-:Y:S04]  /*a8d0*/  LDGSTS.E [R50+0x20400], [R204.64], P5 ;  /* 0x20400000cc327fae */ /* 0x0003e8000a921844 */
[----:B------:R1:W-:Y:S04]  /*a8e0*/  LDGSTS.E [R50+0x20800], [R200.64], P5 ;  /* 0x20800000c8327fae */ /* 0x0003e8000a921844 */
[----:B------:R1:W-:Y:S04]  /*a8f0*/  LDGSTS.E [R50+0x20c00], [R198.64], P5 ;  /* 0x20c00000c6327fae */ /* 0x0003e8000a921844 */
[----:B------:R1:W-:Y:S04]  /*a900*/  LDGSTS.E [R50+0x21000], [R196.64], P5 ;  /* 0x21000000c4327fae */ /* 0x0003e8000a921844 */
[----:B------:R1:W-:Y:S04]  /*a910*/  LDGSTS.E [R50+0x21400], [R194.64], P5 ;  /* 0x21400000c2327fae */ /* 0x0003e8000a921844 */
[----:B------:R2:W-:Y:S04]  /*a920*/  LDGSTS.E [R50+0x21800], [R192.64], P5 ;  /* 0x21800000c0327fae */ /* 0x0005e8000a921844 */
[----:B------:R2:W-:Y:S04]  /*a930*/  LDGSTS.E [R50+0x21c00], [R190.64], P5 ;  /* 0x21c00000be327fae */ /* 0x0005e8000a921844 */
[----:B------:R2:W-:Y:S01]  /*a940*/  LDGSTS.E [R50+0x22000], [R188.64], P5 ;  /* 0x22000000bc327fae */ /* 0x0005e2000a921844 */
[----:B-1----:R-:W-:-:S02]  /*a950*/  IMAD.MOV.U32 R194, RZ, RZ, R242 ;  /* 0x000000ffffc27224 */ /* 0x002fc400078e00f2 */
[----:B------:R-:W-:Y:S01]  /*a960*/  IMAD.MOV.U32 R195, RZ, RZ, R243 ;  /* 0x000000ffffc37224 */ /* 0x000fe200078e00f3 */
[----:B------:R1:W-:Y:S04]  /*a970*/  LDGSTS.E [R50+0x22400], [R250.64], P5 ;  /* 0x22400000fa327fae */ /* 0x0003e8000a921844 */
[----:B------:R1:W-:Y:S04]  /*a980*/  LDGSTS.E [R50+0x22800], [R246.64], P5 ;  /* 0x22800000f6327fae */ /* 0x0003e8000a921844 */
[----:B------:R1:W-:Y:S04]  /*a990*/  LDGSTS.E [R50+0x22c00], [R244.64], P5 ;  /* 0x22c00000f4327fae */ /* 0x0003e8000a921844 */
[----:B------:R1:W-:Y:S04]  /*a9a0*/  LDGSTS.E [R50+0x23000], [R2.64], P5 ;  /* 0x2300000002327fae */ /* 0x0003e8000a921844 */
[----:B------:R-:W-:Y:S04]  /*a9b0*/  STL.64 [R1+0x4b8], R52 ;  /* 0x0004b83401007387 */ /* 0x000fe80000100a00 */
[----:B------:R1:W-:Y:S04]  /*a9c0*/  LDGSTS.E [R50+0x23400], [R4.64], P5 ;  /* 0x2340000004327fae */ /* 0x0003e8000a921844 */
[----:B------:R1:W-:Y:S04]  /*a9d0*/  LDGSTS.E [R50+0x23800], [R6.64], P5 ;  /* 0x2380000006327fae */ /* 0x0003e8000a921844 */
[----:B--2---:R-:W2:Y:S04]  /*a9e0*/  LDL.64 R192, [R1+0xf0] ;  /* 0x0000f00001c07983 */ /* 0x004ea80000100a00 */
[----:B------:R1:W-:Y:S04]  /*a9f0*/  LDGSTS.E [R50+0x23c00], [R186.64], P5 ;  /* 0x23c00000ba327fae */ /* 0x0003e8000a921844 */
[----:B------:R-:W2:Y:S04]  /*aa00*/  LDL.64 R190, [R1+0x100] ;  /* 0x0001000001be7983 */ /* 0x000ea80000100a00 */
[----:B------:R1:W-:Y:S04]  /*aa10*/  LDGSTS.E [R50+0x24000], [R8.64], P5 ;  /* 0x2400000008327fae */ /* 0x0003e8000a921844 */
[----:B------:R-:W2:Y:S04]  /*aa20*/  LDL.64 R188, [R1+0x118] ;  /* 0x0001180001bc7983 */ /* 0x000ea80000100a00 */
[----:B------:R3:W-:Y:S04]  /*aa30*/  LDGSTS.E [R50+0x24400], [R184.64], P5 ;  /* 0x24400000b8327fae */ /* 0x0007e8000a921844 */
[----:B-1----:R-:W2:Y:S04]  /*aa40*/  LDL.64 R186, [R1+0x128] ;  /* 0x0001280001ba7983 */ /* 0x002ea80000100a00 */
[----:B------:R1:W-:Y:S04]  /*aa50*/  LDGSTS.E [R50+0x24800], [R182.64], P5 ;  /* 0x24800000b6327fae */ /* 0x0003e8000a921844 */
[----:B---3--:R-:W3:Y:S04]  /*aa60*/  LDL.64 R184, [R1+0x138] ;  /* 0x0001380001b87983 */ /* 0x008ee80000100a00 */
[----:B------:R4:W-:Y:S04]  /*aa70*/  LDGSTS.E [R50+0x24c00], [R180.64], P5 ;  /* 0x24c00000b4327fae */ /* 0x0009e8000a921844 */
[----:B-1----:R-:W3:Y:S04]  /*aa80*/  LDL.64 R182, [R1+0x148] ;  /* 0x0001480001b67983 */ /* 0x002ee80000100a00 */
[----:B------:R1:W-:Y:S04]  /*aa90*/  LDGSTS.E [R50+0x25000], [R178.64], P5 ;  /* 0x25000000b2327fae */ /* 0x0003e8000a921844 */
[----:B----4-:R-:W4:Y:S04]  /*aaa0*/  LDL.64 R180, [R1+0x158] ;  /* 0x0001580001b47983 */ /* 0x010f280000100a00 */
[----:B------:R1:W-:Y:S04]  /*aab0*/  LDGSTS.E [R50+0x25400], [R176.64], P5 ;  /* 0x25400000b0327fae */ /* 0x0003e8000a921844 */
[----:B-1----:R-:W4:Y:S04]  /*aac0*/  LDL.64 R178, [R1+0x170] ;  /* 0x0001700001b27983 */ /* 0x002f280000100a00 */
[----:B------:R1:W-:Y:S04]  /*aad0*/  LDGSTS.E [R50+0x25800], [R174.64], P5 ;  /* 0x25800000ae327fae */ /* 0x0003e8000a921844 */
[----:B------:R-:W4:Y:S04]  /*aae0*/  LDL.64 R176, [R1+0x180] ;  /* 0x0001800001b07983 */ /* 0x000f280000100a00 */
        /* <DEDUP_REMOVED lines=10> */
[----:B------:R-:W4:Y:S04]  /*ab90*/  LDL.64 R242, [R1+0x1f8] ;  /* 0x0001f80001f27983 */ /* 0x000f280000100a00 */
[----:B------:R-:W4:Y:S04]  /*aba0*/  LDL.64 R164, [R1+0x1e8] ;  /* 0x0001e80001a47983 */ /* 0x000f280000100a00 */
        /* <DEDUP_REMOVED lines=20> */
[----:B------:R1:W-:Y:S04]  /*acf0*/  STL.64 [R1+0x36b8], R10 ;  /* 0x0036b80a01007387 */ /* 0x0003e80000100a00 */
[----:B-1----:R-:W4:Y:S04]  /*ad00*/  LDL.LU.64 R10, [R1+0x50] ;  /* 0x00005000010a7983 */ /* 0x002f280000300a00 */
[----:B------:R1:W-:Y:S04]  /*ad10*/  STL.64 [R1+0x36c0], R12 ;  /* 0x0036c00c01007387 */ /* 0x0003e80000100a00 */
[----:B-1----:R-:W4:Y:S04]  /*ad20*/  LDL.LU.64 R12, [R1+0x58] ;  /* 0x00005800010c7983 */ /* 0x002f280000300a00 */
[----:B------:R-:W4:Y:S04]  /*ad30*/  LDL.64 R52, [R1+0x208] ;  /* 0x0002080001347983 */ /* 0x000f280000100a00 */
        /* <DEDUP_REMOVED lines=13> */
[----:B--2---:R1:W-:Y:S04]  /*ae10*/  LDGSTS.E [R50+0x2c000], [R192.64], P5 ;  /* 0x2c000000c0327fae */ /* 0x0043e8000a921844 */
[----:B------:R2:W-:Y:S04]  /*ae20*/  LDGSTS.E [R50+0x2c400], [R190.64], P5 ;  /* 0x2c400000be327fae */ /* 0x0005e8000a921844 */
[----:B-1----:R-:W4:Y:S04]  /*ae30*/  LDL.64 R192, [R1+0x2d0] ;  /* 0x0002d00001c07983 */ /* 0x002f280000100a00 */
[----:B------:R1:W-:Y:S04]  /*ae40*/  LDGSTS.E [R50+0x2c800], [R188.64], P5 ;  /* 0x2c800000bc327fae */ /* 0x0003e8000a921844 */
[----:B--2---:R-:W2:Y:S04]  /*ae50*/  LDL.64 R190, [R1+0x2d8] ;  /* 0x0002d80001be7983 */ /* 0x004ea80000100a00 */
[----:B------:R3:W-:Y:S04]  /*ae60*/  LDGSTS.E [R50+0x2cc00], [R186.64], P5 ;  /* 0x2cc00000ba327fae */ /* 0x0007e8000a921844 */
[----:B-1----:R-:W2:Y:S04]  /*ae70*/  LDL.64 R188, [R1+0x2e0] ;  /* 0x0002e00001bc7983 */ /* 0x002ea80000100a00 */
[----:B---3--:R1:W-:Y:S04]  /*ae80*/  LDGSTS.E [R50+0x2d000], [R184.64], P5 ;  /* 0x2d000000b8327fae */ /* 0x0083e8000a921844 */
[----:B------:R-:W4:Y:S04]  /*ae90*/  LDL.64 R186, [R1+0x2e8] ;  /* 0x0002e80001ba7983 */ /* 0x000f280000100a00 */
[----:B------:R4:W-:Y:S04]  /*aea0*/  LDGSTS.E [R50+0x2d400], [R182.64], P5 ;  /* 0x2d400000b6327fae */ /* 0x0009e8000a921844 */
[----:B-1----:R-:W2:Y:S04]  /*aeb0*/  LDL.64 R184, [R1+0x2f8] ;  /* 0x0002f80001b87983 */ /* 0x002ea80000100a00 */
[----:B----4-:R1:W-:Y:S04]  /*aec0*/  LDGSTS.E [R50+0x2d800], [R180.64], P5 ;  /* 0x2d800000b4327fae */ /* 0x0103e8000a921844 */
[----:B------:R-:W4:Y:S04]  /*aed0*/  LDL.64 R182, [R1+0x300] ;  /* 0x0003000001b67983 */ /* 0x000f280000100a00 */
[----:B------:R1:W-:Y:S04]  /*aee0*/  LDGSTS.E [R50+0x2dc00], [R178.64], P5 ;  /* 0x2dc00000b2327fae */ /* 0x0003e8000a921844 */
[----:B-1----:R-:W2:Y:S04]  /*aef0*/  LDL.64 R180, [R1+0x310] ;  /* 0x0003100001b47983 */ /* 0x002ea80000100a00 */
[----:B------:R1:W-:Y:S04]  /*af00*/  LDGSTS.E [R50+0x2e000], [R176.64], P5 ;  /* 0x2e000000b0327fae */ /* 0x0003e8000a921844 */
[----:B------:R-:W2:Y:S04]  /*af10*/  LDL.64 R178, [R1+0x318] ;  /* 0x0003180001b27983 */ /* 0x000ea80000100a00 */
        /* <DEDUP_REMOVED lines=11> */
[----:B------:R1:W-:Y:S04]  /*afd0*/  LDGSTS.E [R50+0x2fc00], [R242.64], P5 ;  /* 0x2fc00000f2327fae */ /* 0x0003e8000a921844 */
[----:B------:R-:W2:Y:S04]  /*afe0*/  LDL.64 R166, [R1+0x360] ;  /* 0x0003600001a67983 */ /* 0x000ea80000100a00 */
[----:B-1----:R-:W2:Y:S04]  /*aff0*/  LDL.64 R164, [R1+0x368] ;  /* 0x0003680001a47983 */ /* 0x002ea80000100a00 */
[----:B------:R-:W2:Y:S04]  /*b000*/  LDL.64 R50, [R1+0x220] ;  /* 0x0002200001327983 */ /* 0x000ea80000100a00 */
[----:B------:R-:W4:Y:S04]  /*b010*/  LDL.64 R242, [R1+0x378] ;  /* 0x0003780001f27983 */ /* 0x000f280000100a00 */
[----:B------:R1:W-:Y:S04]  /*b020*/  LDGSTS.E [R162+0x20200], [R12.64], P5 ;  /* 0x202000000ca27fae */ /* 0x0003e8000a921844 */
[----:B------:R1:W-:Y:S04]  /*b030*/  LDGSTS.E [R162+0x20600], [R10.64], P5 ;  /* 0x206000000aa27fae */ /* 0x0003e8000a921844 */
[----:B------:R1:W-:Y:S04]  /*b040*/  LDGSTS.E [R162+0x20a00], [R52.64], P5 ;  /* 0x20a0000034a27fae */ /* 0x0003e8000a921844 */
[----:B-1----:R-:W4:Y:S04]  /*b050*/  LDL.64 R52, [R1+0x398] ;  /* 0x0003980001347983 */ /* 0x002f280000100a00 */
[----:B--2---:R1:W-:Y:S04]  /*b060*/  LDGSTS.E [R162+0x20e00], [R50.64], P5 ;  /* 0x20e0000032a27fae */ /* 0x0043e8000a921844 */
[----:B------:R2:W-:Y:S04]  /*b070*/  LDGSTS.E [R162+0x21200], [R216.64], P5 ;  /* 0x21200000d8a27fae */ /* 0x0005e8000a921844 */
[----:B------:R4:W-:Y:S04]  /*b080*/  LDGSTS.E [R162+0x21600], [R214.64], P5 ;  /* 0x21600000d6a27fae */ /* 0x0009e8000a921844 */
[----:B-1----:R-:W3:Y:S04]  /*b090*/  LDL.64 R50, [R1+0x3a8] ;  /* 0x0003a80001327983 */ /* 0x002ee80000100a00 */
[----:B--2---:R-:W2:Y:S04]  /*b0a0*/  LDL.64 R216, [R1+0x3b0] ;  /* 0x0003b00001d87983 */ /* 0x004ea80000100a00 */
        /* <DEDUP_REMOVED lines=53> */
[----:B------:R-:W4:Y:S04]  /*b400*/  LDL.LU.64 R56, [R1+0x37d0] ;  /* 0x0037d00001387983 */ /* 0x000f280000300a00 */
[----:B------:R1:W-:Y:S04]  /*b410*/  LDGSTS.E [R162+0x28600], [R52.64], P5 ;  /* 0x2860000034a27fae */ /* 0x0003e8000a921844 */
[----:B-1----:R-:W4:Y:S04]  /*b420*/  LDL.LU.64 R54, [R1+0x37c8] ;  /* 0x0037c80001367983 */ /* 0x002f280000300a00 */
[----:B------:R-:W4:Y:S04]  /*b430*/  LDL.LU.64 R52, [R1+0x37c0] ;  /* 0x0037c00001347983 */ /* 0x000f280000300a00 */
[----:B---3--:R1:W-:Y:S04]  /*b440*/  LDGSTS.E [R162+0x28a00], [R50.64], P5 ;  /* 0x28a0000032a27fae */ /* 0x0083e8000a921844 */
[----:B--2---:R2:W-:Y:S04]  /*b450*/  LDGSTS.E [R162+0x28e00], [R216.64], P5 ;  /* 0x28e00000d8a27fae */ /* 0x0045e8000a921844 */
[----:B-1----:R-:W3:Y:S04]  /*b460*/  LDL.LU.64 R50, [R1+0x37b8] ;  /* 0x0037b80001327983 */ /* 0x002ee80000300a00 */
[----:B--2---:R-:W2:Y:S04]  /*b470*/  LDL.LU.64 R216, [R1+0x37b0] ;  /* 0x0037b00001d87983 */ /* 0x004ea80000300a00 */
[----:B----4-:R1:W-:Y:S04]  /*b480*/  LDGSTS.E [R162+0x29200], [R214.64], P5 ;  /* 0x29200000d6a27fae */ /* 0x0103e8000a921844 */
[----:B------:R4:W-:Y:S04]  /*b490*/  LDGSTS.E [R162+0x29600], [R212.64], P5 ;  /* 0x29600000d4a27fae */ /* 0x0009e8000a921844 */
[----:B------:R4:W-:Y:S04]  /*b4a0*/  LDGSTS.E [R162+0x29a00], [R210.64], P5 ;  /* 0x29a00000d2a27fae */ /* 0x0009e8000a921844 */
[----:B-1----:R-:W2:Y:S04]  /*b4b0*/  LDL.LU.64 R214, [R1+0x37a8] ;  /* 0x0037a80001d67983 */ /* 0x002ea80000300a00 */
[----:B----4-:R-:W4:Y:S04]  /*b4c0*/  LDL.LU.64 R212, [R1+0x37a0] ;  /* 0x0037a00001d47983 */ /* 0x010f280000300a00 */
[----:B------:R-:W2:Y:S04]  /*b4d0*/  LDL.LU.64 R210, [R1+0x3798] ;  /* 0x0037980001d27983 */ /* 0x000ea80000300a00 */
[----:B------:R1:W-:Y:S04]  /*b4e0*/  LDGSTS.E [R162+0x29e00], [R208.64], P5 ;  /* 0x29e00000d0a27fae */ /* 0x0003e8000a921844 */
[----:B------:R1:W-:Y:S04]  /*b4f0*/  LDGSTS.E [R162+0x2a200], [R206.64], P5 ;  /* 0x2a200000cea27fae */ /* 0x0003e8000a921844 */
[----:B------:R1:W-:Y:S04]  /*b500*/  LDGSTS.E [R162+0x2a600], [R204.64], P5 ;  /* 0x2a600000cca27fae */ /* 0x0003e8000a921844 */
[----:B-1----:R-:W2:Y:S04]  /*b510*/  LDL.LU.64 R208, [R1+0x3790] ;  /* 0x0037900001d07983 */ /* 0x002ea80000300a00 */
[----:B------:R-:W2:Y:S04]  /*b520*/  LDL.LU.64 R206, [R1+0x3788] ;  /* 0x0037880001ce7983 */ /* 0x000ea80000300a00 */
        /* <DEDUP_REMOVED lines=39> */
[----:B-1----:R-:W2:Y:S04]  /*b7a0*/  LDL.LU.64 R164, [R1+0x36e8] ;  /* 0x0036e80001a47983 */ /* 0x002ea80000300a00 */
[----:B------:R-:W2:Y:S04]  /*b7b0*/  LDL.LU.64 R242, [R1+0x36e0] ;  /* 0x0036e00001f27983 */ /* 0x000ea80000300a00 */
[----:B--2---:R1:W-:Y:S04]  /*b7c0*/  LDGSTS.E [R162+0x2fa00], [R242.64], P5 ;  /* 0x2fa00000f2a27fae */ /* 0x0043e8000a921844 */
[----:B-1----:R-:W2:Y:S01]  /*b7d0*/  LDL.LU.64 R242, [R1+0x36d8] ;  /* 0x0036d80001f27983 */ /* 0x002ea20000300a00 */
[----:B------:R-:W-:-:S03]  /*b7e0*/  IADD3 R0, R163, -0x31, RZ ;  /* 0xffffffcfa3007810 */ /* 0x000fc60007ffe0ff */
[----:B--2---:R1:W-:Y:S04]  /*b7f0*/  LDGSTS.E [R162+0x2fe00], [R242.64], P5 ;  /* 0x2fe00000f2a27fae */ /* 0x0043e8000a921844 */
[----:B------:R1:W-:Y:S04]  /*b800*/  STL.64 [R1+0x35f8], R242 ;  /* 0x0035f8f201007387 */ /* 0x0003e80000100a00 */
[----:B------:R-:W0:Y:S04]  /*b810*/  LDGDEPBAR ;  /* 0x00000000000079af */ /* 0x000e280000000000 */
[----:B-1----:R-:W1:Y:S01]  /*b820*/  S2R R243, SR_TID.X ;  /* 0x0000000000f37919 */ /* 0x002e620000002100 */
[----:B------:R-:W-:-:S04]  /*b830*/  IMAD.WIDE R162, R160, 0x4, R48 ;  /* 0x00000004a0a27825 */ /* 0x000fc800078e0230 */
[----:B------:R-:W-:-:S04]  /*b840*/  IMAD.SHL.U32 R49, R161, 0x20, RZ ;  /* 0x00000020a1317824 */ /* 0x000fc800078e00ff */
[C---:B------:R-:W-:Y:S01]  /*b850*/  IMAD.WIDE R160, R49.reuse, 0x4, R154 ;  /* 0x0000000431a07825 */ /* 0x040fe200078e029a */
[----:B------:R2:W-:Y:S03]  /*b860*/  STL.64 [R1+0x4e0], R162 ;  /* 0x0004e0a201007387 */ /* 0x0005e60000100a00 */
[C---:B------:R-:W-:Y:S01]  /*b870*/  IMAD.WIDE R156, R49.reuse, 0x4, R156 ;  /* 0x00000004319c7825 */ /* 0x040fe200078e029c */
[----:B------:R2:W-:Y:S03]  /*b880*/  STL.64 [R1+0x4d8], R160 ;  /* 0x0004d8a001007387 */ /* 0x0005e60000100a00 */
[----:B------:R-:W-:Y:S01]  /*b890*/  IMAD.WIDE R158, R49, 0x4, R158 ;  /* 0x00000004319e7825 */ /* 0x000fe200078e029e */
[----:B-1----:R-:W-:Y:S01]  /*b8a0*/  LOP3.LUT R154, R243, 0x7f, RZ, 0xc0, !PT ;  /* 0x0000007ff39a7812 */ /* 0x002fe200078ec0ff */
[----:B------:R1:W-:Y:S04]  /*b8b0*/  STL.64 [R1+0x4d0], R156 ;  /* 0x0004d09c01007387 */ /* 0x0003e80000100a00 */
[----:B------:R-:W-:Y:S01]  /*b8c0*/  IMAD.SHL.U32 R155, R154, 0x4, RZ ;  /* 0x000000049a9b7824 */ /* 0x000fe200078e00ff */
[----:B------:R-:W-:Y:S06]  /*b8d0*/  BAR.SYNC.DEFER_BLOCKING 0x0 ;  /* 0x0000000000007b1d */ /* 0x000fec0000010000 */
[----:B------:R1:W-:Y:S04]  /*b8e0*/  STL.64 [R1+0x4c8], R158 ;  /* 0x0004c89e01007387 */ /* 0x0003e80000100a00 */
[----:B------:R-:W-:Y:S01]  /*b8f0*/  @!PT LDS RZ, [RZ] ;  /* 0x00000000fffff984 */ /* 0x000fe20000000800 */
[----:B------:R-:W-:Y:S01]  /*b900*/  @!PT LDS RZ, [RZ] ;  /* 0x00000000fffff984 */ /* 0x000fe20000000800 */
[----:B------:R-:W-:Y:S01]  /*b910*/  @!PT LDS RZ, [RZ] ;  /* 0x00000000fffff984 */ /* 0x000fe20000000800 */
[----:B------:R2:W-:Y:S04]  /*b920*/  LDGSTS.E [R155+0x10000], [R162.64], !P1 ;  /* 0x10000000a29b7fae */ /* 0x0005e8000c921844 */
[----:B------:R1:W-:Y:S04]  /*b930*/  LDGSTS.E [R155+0x10200], [R160.64], !P1 ;  /* 0x10200000a09b7fae */ /* 0x0003e8000c921844 */
[----:B------:R3:W-:Y:S04]  /*b940*/  LDGSTS.E [R155+0x10400], [R156.64], !P1 ;  /* 0x104000009c9b7fae */ /* 0x0007e8000c921844 */
[----:B--2---:R-:W2:Y:S04]  /*b950*/  LDL.LU.64 R162, [R1+0x36d0] ;  /* 0x0036d00001a27983 */ /* 0x004ea80000300a00 */
[----:B-1----:R-:W4:Y:S04]  /*b960*/  LDL.LU.64 R160, [R1+0x36c8] ;  /* 0x0036c80001a07983 */ /* 0x002f280000300a00 */
[----:B------:R1:W-:Y:S01]  /*b970*/  LDGSTS.E [R155+0x10600], [R158.64], !P1 ;  /* 0x106000009e9b7fae */ /* 0x0003e2000c921844 */
[----:B---3--:R-:W-:Y:S01]  /*b980*/  IMAD.WIDE R156, R49, 0x4, R166 ;  /* 0x00000004319c7825 */ /* 0x008fe200078e02a6 */
[----:B------:R-:W-:-:S03]  /*b990*/  ISETP.GE.U32.AND P5, PT, R0, 0x7fffffb0, PT ;  /* 0x7fffffb00000780c */ /* 0x000fc60003fa6070 */
[----:B-1----:R-:W-:-:S04]  /*b9a0*/  IMAD.WIDE R158, R49, 0x4, R164 ;  /* 0x00000004319e7825 */ /* 0x002fc800078e02a4 */
[----:B------:R-:W-:-:S05]  /*b9b0*/  IMAD.MOV.U32 R243, RZ, RZ, c[0x0][0x180] ;  /* 0x00006000fff37624 */ /* 0x000fca00078e00ff */
[----:B------:R-:W-:-:S04]  /*b9c0*/  IADD3 R0, R243, -0x35, RZ ;  /* 0xffffffcbf3007810 */ /* 0x000fc80007ffe0ff */
[----:B------:R-:W-:Y:S02]  /*b9d0*/  ISETP.GE.U32.AND P1, PT, R0, 0x7fffffac, PT ;  /* 0x7fffffac0000780c */ /* 0x000fe40003f26070 */
[----:B------:R-:W-:Y:S01]  /*b9e0*/  IADD3 R0, R243, -0x39, RZ ;  /* 0xffffffc7f3007810 */ /* 0x000fe20007ffe0ff */
[----:B--2---:R-:W-:-:S04]  /*b9f0*/  IMAD.WIDE R162, R49, 0x4, R162 ;  /* 0x0000000431a27825 */ /* 0x004fc800078e02a2 */
[----:B----4-:R-:W-:-:S05]  /*ba00*/  IMAD.WIDE R160, R49, 0x4, R160 ;  /* 0x0000000431a07825 */ /* 0x010fca00078e02a0 */
[----:B------:R1:W-:Y:S04]  /*ba10*/  STL.64 [R1+0x2a0], R160 ;  /* 0x0002a0a001007387 */ /* 0x0003e80000100a00 */
[----:B------:R1:W-:Y:S04]  /*ba20*/  LDGSTS.E [R155+0x12000], [R160.64], !P6 ;  /* 0x12000000a09b7fae */ /* 0x0003e8000f121844 */
[----:B------:R2:W-:Y:S04]  /*ba30*/  STL.64 [R1+0x290], R162 ;  /* 0x000290a201007387 */ /* 0x0005e80000100a00 */
[----:B------:R2:W-:Y:S04]  /*ba40*/  LDGSTS.E [R155+0x12200], [R162.64], !P6 ;  /* 0x12200000a29b7fae */ /* 0x0005e8000f121844 */
[----:B------:R3:W-:Y:S01]  /*ba50*/  STL.64 [R1+0x280], R158 ;  /* 0x0002809e01007387 */ /* 0x0007e20000100a00 */
[----:B-1----:R-:W-:-:S03]  /*ba60*/  IMAD.WIDE R160, R49, 0x4, R170 ;  /* 0x0000000431a07825 */ /* 0x002fc600078e02aa */
[----:B------:R3:W-:Y:S01]  /*ba70*/  LDGSTS.E [R155+0x12400], [R158.64], !P6 ;  /* 0x124000009e9b7fae */ /* 0x0007e2000f121844 */
[----:B--2---:R-:W-:-:S03]  /*ba80*/  IMAD.WIDE R162, R49, 0x4, R168 ;  /* 0x0000000431a27825 */ /* 0x004fc600078e02a8 */
[----:B------:R1:W-:Y:S04]  /*ba90*/  STL.64 [R1+0x268], R156 ;  /* 0x0002689c01007387 */ /* 0x0003e80000100a00 */
[----:B------:R1:W-:Y:S01]  /*baa0*/  LDGSTS.E [R155+0x12600], [R156.64], !P6 ;  /* 0x126000009c9b7fae */ /* 0x0003e2000f121844 */
[----:B---3--:R-:W-:-:S03]  /*bab0*/  IMAD.WIDE R158, R49, 0x4, R172 ;  /* 0x00000004319e7825 */ /* 0x008fc600078e02ac */
[----:B------:R2:W-:Y:S04]  /*bac0*/  STL.64 [R1+0x258], R162 ;  /* 0x000258a201007387 */ /* 0x0005e80000100a00 */
[----:B------:R2:W-:Y:S01]  /*bad0*/  LDGSTS.E [R155+0x14000], [R162.64], !P0 ;  /* 0x14000000a29b7fae */ /* 0x0005e2000c121844 */
[----:B-1----:R-:W-:-:S03]  /*bae0*/  IMAD.WIDE R156, R49, 0x4, R174 ;  /* 0x00000004319c7825 */ /* 0x002fc600078e02ae */
[----:B------:R1:W-:Y:S04]  /*baf0*/  STL.64 [R1+0x248], R160 ;  /* 0x000248a001007387 */ /* 0x0003e80000100a00 */
[----:B------:R1:W-:Y:S01]  /*bb00*/  LDGSTS.E [R155+0x14200], [R160.64], !P0 ;  /* 0x14200000a09b7fae */ /* 0x0003e2000c121844 */
[----:B--2---:R-:W-:-:S03]  /*bb10*/  IMAD.WIDE R162, R49, 0x4, R176 ;  /* 0x0000000431a27825 */ /* 0x004fc600078e02b0 */
        /* <DEDUP_REMOVED lines=15> */
[----:B------:R1:W-:Y:S01]  /*bc10*/  STL.64 [R1+0x1e0], R156 ;  /* 0x0001e09c01007387 */ /* 0x0003e20000100a00 */
[----:B------:R-:W-:-:S03]  /*bc20*/  ISETP.GE.U32.AND P6, PT, R0, 0x7fffffa8, PT ;  /* 0x7fffffa80000780c */ /* 0x000fc60003fc6070 */
[----:B------:R1:W-:Y:S01]  /*bc30*/  LDGSTS.E [R155+0x16600], [R156.64], !P4 ;  /* 0x166000009c9b7fae */ /* 0x0003e2000e121844 */
[----:B--2---:R-:W-:-:S03]  /*bc40*/  IMAD.WIDE R158, R49, 0x4, R188 ;  /* 0x00000004319e7825 */ /* 0x004fc600078e02bc */
[----:B------:R2:W-:Y:S04]  /*bc50*/  STL.64 [R1+0x1d0], R162 ;  /* 0x0001d0a201007387 */ /* 0x0005e80000100a00 */
[----:B------:R2:W-:Y:S01]  /*bc60*/  LDGSTS.E [R155+0x18000], [R162.64], !P5 ;  /* 0x18000000a29b7fae */ /* 0x0005e2000e921844 */
[----:B-1----:R-:W-:-:S03]  /*bc70*/  IMAD.WIDE R156, R49, 0x4, R190 ;  /* 0x00000004319c7825 */ /* 0x002fc600078e02be */
[----:B------:R1:W-:Y:S04]  /*bc80*/  STL.64 [R1+0x1b8], R160 ;  /* 0x0001b8a001007387 */ /* 0x0003e80000100a00 */
[----:B------:R1:W-:Y:S04]  /*bc90*/  LDGSTS.E [R155+0x18200], [R160.64], !P5 ;  /* 0x18200000a09b7fae */ /* 0x0003e8000e921844 */
[----:B------:R3:W-:Y:S01]  /*bca0*/  STL.64 [R1+0x1a8], R158 ;  /* 0x0001a89e01007387 */ /* 0x0007e20000100a00 */
[----:B--2---:R-:W-:-:S03]  /*bcb0*/  IMAD.WIDE R162, R49, 0x4, R192 ;  /* 0x0000000431a27825 */ /* 0x004fc600078e02c0 */
[----:B------:R3:W-:Y:S01]  /*bcc0*/  LDGSTS.E [R155+0x18400], [R158.64], !P5 ;  /* 0x184000009e9b7fae */ /* 0x0007e2000e921844 */
[----:B------:R-:W-:Y:S01]  /*bcd0*/  IADD3 R0, R243, -0x3d, RZ ;  /* 0xffffffc3f3007810 */ /* 0x000fe20007ffe0ff */
[C---:B-1----:R-:W-:Y:S02]  /*bce0*/  IMAD.WIDE R160, R49.reuse, 0x4, R194 ;  /* 0x0000000431a07825 */ /* 0x042fe400078e02c2 */
[----:B------:R1:W-:Y:S04]  /*bcf0*/  STL.64 [R1+0x198], R156 ;  /* 0x0001989c01007387 */ /* 0x0003e80000100a00 */
[----:B------:R1:W-:Y:S01]  /*bd00*/  LDGSTS.E [R155+0x18600], [R156.64], !P5 ;  /* 0x186000009c9b7fae */ /* 0x0003e2000e921844 */
[----:B---3--:R-:W-:-:S04]  /*bd10*/  IMAD.WIDE R158, R49, 0x4, R196 ;  /* 0x00000004319e7825 */ /* 0x008fc800078e02c4 */
[----:B------:R-:W-:Y:S01]  /*bd20*/  IMAD.SHL.U32 R197, R154, 0x4, RZ ;  /* 0x000000049ac57824 */ /* 0x000fe200078e00ff */
[----:B------:R2:W-:Y:S01]  /*bd30*/  STL.64 [R1+0x188], R162 ;  /* 0x000188a201007387 */ /* 0x0005e20000100a00 */
[----:B------:R-:W-:Y:S01]  /*bd40*/  ISETP.GE.U32.AND P0, PT, R0, 0x7fffffa4, PT ;  /* 0x7fffffa40000780c */ /* 0x000fe20003f06070 */
[----:B-1----:R-:W-:Y:S02]  /*bd50*/  IMAD.WIDE R156, R49, 0x4, R198 ;  /* 0x00000004319c7825 */ /* 0x002fe400078e02c6 */
[----:B------:R2:W-:Y:S01]  /*bd60*/  LDGSTS.E [R197+0x1a000], [R162.64], !P1 ;  /* 0x1a000000a2c57fae */ /* 0x0005e2000c921844 */
[----:B------:R-:W-:-:S03]  /*bd70*/  IADD3 R0, R243, -0x22, RZ ;  /* 0xffffffdef3007810 */ /* 0x000fc60007ffe0ff */
        /* <DEDUP_REMOVED lines=9> */
[----:B------:R-:W-:Y:S01]  /*be10*/  STL.64 [R1+0x140], R162 ;  /* 0x000140a201007387 */ /* 0x000fe20000100a00 */
[----:B------:R-:W-:-:S03]  /*be20*/  ISETP.GE.U32.AND P4, PT, R0, 0x7fffffbf, PT ;  /* 0x7fffffbf0000780c */ /* 0x000fc60003f86070 */
[----:B------:R2:W-:Y:S01]  /*be30*/  LDGSTS.E [R197+0x1c000], [R162.64], !P6 ;  /* 0x1c000000a2c57fae */ /* 0x0005e2000f121844 */
[----:B-1----:R-:W-:-:S03]  /*be40*/  IMAD.WIDE R156, R49, 0x4, R208 ;  /* 0x00000004319c7825 */ /* 0x002fc600078e02d0 */
[----:B------:R-:W-:Y:S01]  /*be50*/  STL.64 [R1+0x130], R160 ;  /* 0x000130a001007387 */ /* 0x000fe20000100a00 */
[----:B------:R-:W-:-:S03]  /*be60*/  IADD3 R0, R243, -0x26, RZ ;  /* 0xffffffdaf3007810 */ /* 0x000fc60007ffe0ff */
[----:B------:R1:W-:Y:S04]  /*be70*/  LDGSTS.E [R197+0x1c200], [R160.64], !P6 ;  /* 0x1c200000a0c57fae */ /* 0x0003e8000f121844 */
[----:B------:R3:W-:Y:S04]  /*be80*/  STL.64 [R1+0x120], R158 ;  /* 0x0001209e01007387 */ /* 0x0007e80000100a00 */
[----:B------:R3:W-:Y:S01]  /*be90*/  LDGSTS.E [R197+0x1c400], [R158.64], !P6 ;  /* 0x1c4000009ec57fae */ /* 0x0007e2000f121844 */
[----:B------:R-:W-:-:S03]  /*bea0*/  ISETP.GE.U32.AND P5, PT, R0, 0x7fffffbb, PT ;  /* 0x7fffffbb0000780c */ /* 0x000fc60003fa6070 */
[----:B------:R4:W-:Y:S04]  /*beb0*/  STL.64 [R1+0x108], R156 ;  /* 0x0001089c01007387 */ /* 0x0009e80000100a00 */
[----:B------:R4:W-:Y:S01]  /*bec0*/  LDGSTS.E [R197+0x1c600], [R156.64], !P6 ;  /* 0x1c6000009cc57fae */ /* 0x0009e2000f121844 */
[----:B---3--:R-:W-:Y:S01]  /*bed0*/  IMAD.WIDE R158, R49, 0x4, R210 ;  /* 0x00000004319e7825 */ /* 0x008fe200078e02d2 */
[----:B------:R-:W-:-:S03]  /*bee0*/  IADD3 R0, R243, -0x2a, RZ ;  /* 0xffffffd6f3007810 */ /* 0x000fc60007ffe0ff */
[----:B------:R-:W-:-:S04]  /*bef0*/  IMAD.WIDE R242, R49, 0x4, R214 ;  /* 0x0000000431f27825 */ /* 0x000fc800078e02d6 */
[----:B----4-:R-:W-:Y:S01]  /*bf00*/  IMAD.WIDE R156, R49, 0x4, R212 ;  /* 0x00000004319c7825 */ /* 0x010fe200078e02d4 */
[----:B------:R-:W-:Y:S04]  /*bf10*/  STL.64 [R1+0xf8], R158 ;  /* 0x0000f89e01007387 */ /* 0x000fe80000100a00 */
[----:B------:R3:W-:Y:S04]  /*bf20*/  LDGSTS.E [R197+0x1e000], [R158.64], !P0 ;  /* 0x1e0000009ec57fae */ /* 0x0007e8000c121844 */
[----:B------:R4:W-:Y:S04]  /*bf30*/  STL.64 [R1+0xe8], R156 ;  /* 0x0000e89c01007387 */ /* 0x0009e80000100a00 */
[----:B------:R4:W-:Y:S04]  /*bf40*/  LDGSTS.E [R197+0x1e200], [R156.64], !P0 ;  /* 0x1e2000009cc57fae */ /* 0x0009e8000c121844 */
[----:B------:R1:W-:Y:S04]  /*bf50*/  LDGSTS.E [R197+0x1e400], [R242.64], !P0 ;  /* 0x1e400000f2c57fae */ /* 0x0003e8000c121844 */
[----:B------:R1:W-:Y:S01]  /*bf60*/  STL.64 [R1+0x3600], R242 ;  /* 0x003600f201007387 */ /* 0x0003e20000100a00 */
[----:B----4-:R-:W-:-:S02]  /*bf70*/  IMAD.MOV.U32 R157, RZ, RZ, c[0x0][0x188] ;  /* 0x00006200ff9d7624 */ /* 0x010fc400078e00ff */
[----:B------:R-:W-:-:S04]  /*bf80*/  IMAD.WIDE R48, R49, 0x4, R216 ;  /* 0x0000000431307825 */ /* 0x000fc800078e02d8 */
[----:B-1----:R-:W-:Y:S01]  /*bf90*/  IMAD.SHL.U32 R243, R157, 0x20, RZ ;  /* 0x000000209df37824 */ /* 0x002fe200078e00ff */
[----:B------:R-:W-:Y:S03]  /*bfa0*/  STL.64 [R1+0x3608], R48 ;  /* 0x0036083001007387 */ /* 0x000fe60000100a00 */
[----:B------:R-:W-:-:S04]  /*bfb0*/  IMAD.WIDE R50, R243, 0x4, R50 ;  /* 0x00000004f3327825 */ /* 0x000fc800078e0232 */
[----:B------:R-:W-:Y:S01]  /*bfc0*/  IMAD.MOV.U32 R205, RZ, RZ, c[0x0][0x180] ;  /* 0x00006000ffcd7624 */ /* 0x000fe200078e00ff */
[----:B------:R-:W-:Y:S01]  /*bfd0*/  ISETP.GE.U32.AND P1, PT, R0, 0x7fffffb7, PT ;  /* 0x7fffffb70000780c */ /* 0x000fe20003f26070 */
[C---:B------:R-:W-:Y:S01]  /*bfe0*/  IMAD.WIDE R52, R243.reuse, 0x4, R52 ;  /* 0x00000004f3347825 */ /* 0x040fe200078e0234 */
[----:B------:R-:W-:Y:S03]  /*bff0*/  STL.64 [R1+0x3610], R50 ;  /* 0x0036103201007387 */ /* 0x000fe60000100a00 */
        /* <DEDUP_REMOVED lines=13> */
[----:B------:R1:W-:Y:S03]  /*c0d0*/  STL.64 [R1+0x3648], R64 ;  /* 0x0036484001007387 */ /* 0x0003e60000100a00 */
        /* <DEDUP_REMOVED lines=22> */
[----:B------:R-:W-:Y:S01]  /*c240*/  IMAD.WIDE R90, R243, 0x4, R90 ;  /* 0x00000004f35a7825 */ /* 0x000fe200078e025a */
[----:B------:R-:W-:Y:S04]  /*c250*/  STL.64 [R1+0x36a8], R88 ;  /* 0x0036a85801007387 */ /* 0x000fe80000100a00 */
[----:B------:R-:W-:Y:S04]  /*c260*/  STL.64 [R1+0x36b0], R90 ;  /* 0x0036b05a01007387 */ /* 0x000fe80000100a00 */
[----:B------:R-:W4:Y:S04]  /*c270*/  LDL.LU.64 R180, [R1+0x40] ;  /* 0x0000400001b47983 */ /* 0x000f280000300a00 */
[----:B------:R-:W4:Y:S04]  /*c280*/  LDL.LU.64 R182, [R1+0xb8] ;  /* 0x0000b80001b67983 */ /* 0x000f280000300a00 */
[----:B------:R-:W4:Y:S01]  /*c290*/  LDL.LU.64 R184, [R1+0xc0] ;  /* 0x0000c00001b87983 */ /* 0x000f220000300a00 */
[----:B------:R-:W-:Y:S01]  /*c2a0*/  IADD3 R0, R205, -0x2e, RZ ;  /* 0xffffffd2cd007810 */ /* 0x000fe20007ffe0ff */
[----:B------:R-:W-:-:S02]  /*c2b0*/  IMAD.SHL.U32 R154, R154, 0x4, RZ ;  /* 0x000000049a9a7824 */ /* 0x000fc400078e00ff */
[----:B------:R1:W-:Y:S01]  /*c2c0*/  LDGSTS.E [R197+0x1e600], [R48.64], !P0 ;  /* 0x1e60000030c57fae */ /* 0x0003e2000c121844 */
[----:B------:R-:W-:Y:S02]  /*c2d0*/  ISETP.GE.U32.AND P6, PT, R0, 0x7fffffb3, PT ;  /* 0x7fffffb30000780c */ /* 0x000fe40003fc6070 */
[----:B------:R-:W-:Y:S01]  /*c2e0*/  IADD3 R0, R205, -0x32, RZ ;  /* 0xffffffcecd007810 */ /* 0x000fe20007ffe0ff */
[----:B------:R-:W-:Y:S01]  /*c2f0*/  IMAD.WIDE R92, R243, 0x4, R92 ;  /* 0x00000004f35c7825 */ /* 0x000fe200078e025c */
[----:B------:R-:W-:Y:S01]  /*c300*/  LOP3.LUT R154, R154, 0x20, RZ, 0x3c, !PT ;  /* 0x000000209a9a7812 */ /* 0x000fe200078e3cff */
[----:B------:R-:W4:Y:S01]  /*c310*/  LDL.LU.64 R186, [R1+0xc8] ;  /* 0x0000c80001ba7983 */ /* 0x000f220000300a00 */
[----:B------:R-:W-:Y:S02]  /*c320*/  ISETP.GE.U32.AND P0, PT, R0, 0x7fffffaf, PT ;  /* 0x7fffffaf0000780c */ /* 0x000fe40003f06070 */
[----:B------:R-:W-:Y:S01]  /*c330*/  IADD3 R0, R205, -0x36, RZ ;  /* 0xffffffcacd007810 */ /* 0x000fe20007ffe0ff */
[----:B------:R1:W-:Y:S04]  /*c340*/  LDGSTS.E [R154+0x10800], [R50.64], !P4 ;  /* 0x10800000329a7fae */ /* 0x0003e8000e121844 */
[----:B------:R1:W-:Y:S04]  /*c350*/  LDGSTS.E [R154+0x10a00], [R52.64], !P4 ;  /* 0x10a00000349a7fae */ /* 0x0003e8000e121844 */
[----:B------:R1:W-:Y:S04]  /*c360*/  LDGSTS.E [R154+0x10c00], [R54.64], !P4 ;  /* 0x10c00000369a7fae */ /* 0x0003e8000e121844 */
[----:B------:R1:W-:Y:S01]  /*c370*/  LDGSTS.E [R154+0x10e00], [R56.64], !P4 ;  /* 0x10e00000389a7fae */ /* 0x0003e2000e121844 */
[----:B------:R-:W-:-:S02]  /*c380*/  ISETP.GE.U32.AND P4, PT, R0, 0x7fffffab, PT ;  /* 0x7fffffab0000780c */ /* 0x000fc40003f86070 */
        /* <DEDUP_REMOVED lines=27> */
[----:B------:R-:W-:Y:S01]  /*c540*/  IMAD.WIDE R100, R243, 0x4, R100 ;  /* 0x00000004f3647825 */ /* 0x000fe200078e0264 */
[----:B------:R-:W-:Y:S01]  /*c550*/  IADD3 R0, R205, -0x2b, RZ ;  /* 0xffffffd5cd007810 */ /* 0x000fe20007ffe0ff */
[----:B------:R1:W-:Y:S02]  /*c560*/  LDGSTS.E [R154+0x1a800], [R90.64], !P4 ;  /* 0x1a8000005a9a7fae */ /* 0x0003e4000e121844 */
[C---:B------:R-:W-:Y:S02]  /*c570*/  IMAD.WIDE R102, R243.reuse, 0x4, R102 ;  /* 0x00000004f3667825 */ /* 0x040fe400078e0266 */
[----:B------:R1:W-:Y:S02]  /*c580*/  LDGSTS.E [R154+0x1aa00], [R92.64], !P4 ;  /* 0x1aa000005c9a7fae */ /* 0x0003e4000e121844 */
[----:B------:R-:W-:-:S02]  /*c590*/  IMAD.WIDE R104, R243, 0x4, R104 ;  /* 0x00000004f3687825 */ /* 0x000fc400078e0268 */
[----:B------:R1:W-:Y:S02]  /*c5a0*/  LDGSTS.E [R154+0x1ac00], [R94.64], !P4 ;  /* 0x1ac000005e9a7fae */ /* 0x0003e4000e121844 */
[C---:B------:R-:W-:Y:S02]  /*c5b0*/  IMAD.WIDE R106, R243.reuse, 0x4, R106 ;  /* 0x00000004f36a7825 */ /* 0x040fe400078e026a */
[----:B------:R1:W-:Y:S01]  /*c5c0*/  LDGSTS.E [R154+0x1ae00], [R96.64], !P4 ;  /* 0x1ae00000609a7fae */ /* 0x0003e2000e121844 */
[----:B------:R-:W-:Y:S01]  /*c5d0*/  ISETP.GE.U32.AND P4, PT, R0, 0x7fffffb6, PT ;  /* 0x7fffffb60000780c */ /* 0x000fe20003f86070 */
[----:B------:R-:W-:Y:S01]  /*c5e0*/  IMAD.WIDE R108, R243, 0x4, R108 ;  /* 0x00000004f36c7825 */ /* 0x000fe200078e026c */
[----:B------:R-:W-:Y:S01]  /*c5f0*/  IADD3 R0, R205, -0x2f, RZ ;  /* 0xffffffd1cd007810 */ /* 0x000fe20007ffe0ff */
[----:B------:R1:W-:Y:S02]  /*c600*/  LDGSTS.E [R154+0x1c800], [R98.64], !P5 ;  /* 0x1c800000629a7fae */ /* 0x0003e4000e921844 */
[----:B------:R-:W-:-:S02]  /*c610*/  IMAD.WIDE R110, R243, 0x4, R110 ;  /* 0x00000004f36e7825 */ /* 0x000fc400078e026e */
[----:B------:R1:W-:Y:S02]  /*c620*/  LDGSTS.E [R154+0x1ca00], [R100.64], !P5 ;  /* 0x1ca00000649a7fae */ /* 0x0003e4000e921844 */
[----:B------:R-:W-:Y:S02]  /*c630*/  IMAD.WIDE R112, R243, 0x4, R112 ;  /* 0x00000004f3707825 */ /* 0x000fe400078e0270 */
[----:B------:R1:W-:Y:S01]  /*c640*/  LDGSTS.E [R154+0x1cc00], [R102.64], !P5 ;  /* 0x1cc00000669a7fae */ /* 0x0003e2000e921844 */
[----:B------:R-:W-:Y:S01]  /*c650*/  LOP3.LUT R179, R155, 0x40, RZ, 0x3c, !PT ;  /* 0x000000409bb37812 */ /* 0x000fe200078e3cff */
        /* <DEDUP_REMOVED lines=8> */
[C---:B------:R-:W-:Y:S02]  /*c6e0*/  IMAD.WIDE R120, R243.reuse, 0x4, R120 ;  /* 0x00000004f3787825 */ /* 0x040fe400078e0278 */
        /* <DEDUP_REMOVED lines=41> */
[C---:B-1----:R-:W-:Y:S02]  /*c980*/  IMAD.WIDE R154, R243.reuse, 0x4, R218 ;  /* 0x00000004f39a7825 */ /* 0x042fe400078e02da */
[----:B------:R1:W-:Y:S01]  /*c990*/  LDGSTS.E [R179+0x17600], [R144.64], !P5 ;  /* 0x1760000090b37fae */ /* 0x0003e2000e921844 */
[----:B------:R-:W-:Y:S01]  /*c9a0*/  ISETP.GE.U32.AND P5, PT, R0, 0x7fffffbd, PT ;  /* 0x7fffffbd0000780c */ /* 0x000fe20003fa6070 */
[----:B------:R-:W-:Y:S01]  /*c9b0*/  IMAD.WIDE R156, R243, 0x4, R220 ;  /* 0x00000004f39c7825 */ /* 0x000fe200078e02dc */
[----:B------:R-:W-:Y:S01]  /*c9c0*/  IADD3 R0, R205, -0x28, RZ ;  /* 0xffffffd8cd007810 */ /* 0x000fe20007ffe0ff */
[----:B------:R1:W-:Y:S02]  /*c9d0*/  LDGSTS.E [R179+0x19000], [R146.64], !P1 ;  /* 0x1900000092b37fae */ /* 0x0003e4000c921844 */
[----:B---3--:R-:W-:-:S02]  /*c9e0*/  IMAD.WIDE R158, R243, 0x4, R222 ;  /* 0x00000004f39e7825 */ /* 0x008fc400078e02de */
[----:B------:R1:W-:Y:S02]  /*c9f0*/  LDGSTS.E [R179+0x19200], [R148.64], !P1 ;  /* 0x1920000094b37fae */ /* 0x0003e4000c921844 */
[C---:B------:R-:W-:Y:S02]  /*ca00*/  IMAD.WIDE R160, R243.reuse, 0x4, R224 ;  /* 0x00000004f3a07825 */ /* 0x040fe400078e02e0 */
[----:B------:R1:W-:Y:S02]  /*ca10*/  LDGSTS.E [R179+0x19400], [R150.64], !P1 ;  /* 0x1940000096b37fae */ /* 0x0003e4000c921844 */
[C---:B--2---:R-:W-:Y:S02]  /*ca20*/  IMAD.WIDE R162, R243.reuse, 0x4, R226 ;  /* 0x00000004f3a27825 */ /* 0x044fe400078e02e2 */
[----:B------:R1:W-:Y:S01]  /*ca30*/  LDGSTS.E [R179+0x19600], [R152.64], !P1 ;  /* 0x1960000098b37fae */ /* 0x0003e2000c921844 */
[----:B------:R-:W-:Y:S01]  /*ca40*/  ISETP.GE.U32.AND P1, PT, R0, 0x7fffffb9, PT ;  /* 0x7fffffb90000780c */ /* 0x000fe20003f26070 */
[----:B------:R-:W-:-:S02]  /*ca50*/  IMAD.WIDE R164, R243, 0x4, R228 ;  /* 0x00000004f3a47825 */ /* 0x000fc400078e02e4 */
[----:B------:R1:W-:Y:S01]  /*ca60*/  LDGSTS.E [R179+0x1b000], [R154.64], !P6 ;  /* 0x1b0000009ab37fae */ /* 0x0003e2000f121844 */
[----:B------:R-:W-:Y:S01]  /*ca70*/  IADD3 R0, R205, -0x2c, RZ ;  /* 0xffffffd4cd007810 */ /* 0x000fe20007ffe0ff */
[C---:B------:R-:W-:Y:S02]  /*ca80*/  IMAD.WIDE R166, R243.reuse, 0x4, R230 ;  /* 0x00000004f3a67825 */ /* 0x040fe400078e02e6 */
        /* <DEDUP_REMOVED lines=8> */
[----:B------:R-:W-:Y:S02]  /*cb10*/  IMAD.WIDE R174, R243, 0x4, R238 ;  /* 0x00000004f3ae7825 */ /* 0x000fe400078e02ee */
[----:B------:R1:W-:Y:S01]  /*cb20*/  LDGSTS.E [R179+0x1d200], [R164.64], !P0 ;  /* 0x1d200000a4b37fae */ /* 0x0003e2000c121844 */
[----:B------:R-:W-:Y:S01]  /*cb30*/  IADD3 R0, R205, -0x30, RZ ;  /* 0xffffffd0cd007810 */ /* 0x000fe20007ffe0ff */
[----:B------:R-:W-:-:S02]  /*cb40*/  IMAD.WIDE R176, R243, 0x4, R240 ;  /* 0x00000004f3b07825 */ /* 0x000fc400078e02f0 */
[----:B------:R1:W-:Y:S04]  /*cb50*/  LDGSTS.E [R179+0x1d400], [R166.64], !P0 ;  /* 0x1d400000a6b37fae */ /* 0x0003e8000c121844 */
[----:B------:R1:W-:Y:S01]  /*cb60*/  LDGSTS.E [R179+0x1d600], [R168.64], !P0 ;  /* 0x1d600000a8b37fae */ /* 0x0003e2000c121844 */
[----:B------:R-:W-:-:S03]  /*cb70*/  ISETP.GE.U32.AND P0, PT, R0, 0x7fffffb1, PT ;  /* 0x7fffffb10000780c */ /* 0x000fc60003f06070 */
[----:B------:R1:W-:Y:S01]  /*cb80*/  LDGSTS.E [R179+0x1f000], [R170.64], !P4 ;  /* 0x1f000000aab37fae */ /* 0x0003e2000e121844 */
[----:B------:R-:W-:-:S03]  /*cb90*/  IADD3 R0, R205, -0x34, RZ ;  /* 0xffffffcccd007810 */ /* 0x000fc60007ffe0ff */
[----:B------:R1:W-:Y:S01]  /*cba0*/  LDGSTS.E [R179+0x1f200], [R172.64], !P4 ;  /* 0x1f200000acb37fae */ /* 0x0003e2000e121844 */
[----:B------:R-:W-:-:S03]  /*cbb0*/  LOP3.LUT R65, R197, 0x60, RZ, 0x3c, !PT ;  /* 0x00000060c5417812 */ /* 0x000fc600078e3cff */
[----:B------:R1:W-:Y:S04]  /*cbc0*/  LDGSTS.E [R179+0x1f400], [R174.64], !P4 ;  /* 0x1f400000aeb37fae */ /* 0x0003e8000e121844 */
[----:B------:R1:W-:Y:S01]  /*cbd0*/  LDGSTS.E [R179+0x1f600], [R176.64], !P4 ;  /* 0x1f600000b0b37fae */ /* 0x0003e2000e121844 */
[----:B------:R-:W-:-:S03]  /*cbe0*/  ISETP.GE.U32.AND P4, PT, R0, 0x7fffffad, PT ;  /* 0x7fffffad0000780c */ /* 0x000fc60003f86070 */
[----:B------:R-:W2:Y:S01]  /*cbf0*/  LDL.LU.64 R188, [R1+0xd0] ;  /* 0x0000d00001bc7983 */ /* 0x000ea20000300a00 */
[----:B------:R-:W-:-:S03]  /*cc00*/  IADD3 R0, R205, -0x38, RZ ;  /* 0xffffffc8cd007810 */ /* 0x000fc60007ffe0ff */
[----:B------:R-:W3:Y:S01]  /*cc10*/  LDL.LU.64 R190, [R1+0x110] ;  /* 0x0001100001be7983 */ /* 0x000ee20000300a00 */
[----:B-1----:R-:W-:-:S03]  /*cc20*/  IMAD.WIDE R178, R243, 0x4, R248 ;  /* 0x00000004f3b27825 */ /* 0x002fc600078e02f8 */
[----:B------:R-:W3:Y:S04]  /*cc30*/  LDL.LU.64 R192, [R1+0x168] ;  /* 0x0001680001c07983 */ /* 0x000ee80000300a00 */
[----:B------:R1:W-:Y:S04]  /*cc40*/  LDGSTS.E [R65+0x11800], [R178.64], !P5 ;  /* 0x11800000b2417fae */ /* 0x0003e8000e921844 */
[----:B------:R-:W3:Y:S01]  /*cc50*/  LDL.LU.64 R194, [R1+0x1c0] ;  /* 0x0001c00001c27983 */ /* 0x000ee20000300a00 */
[----:B----4-:R-:W-:-:S03]  /*cc60*/  IMAD.WIDE R180, R243, 0x4, R180 ;  /* 0x00000004f3b47825 */ /* 0x010fc600078e02b4 */
[----:B------:R-:W4:Y:S01]  /*cc70*/  LDL.LU.64 R196, [R1+0x218] ;  /* 0x0002180001c47983 */ /* 0x000f220000300a00 */
[----:B------:R-:W-:-:S03]  /*cc80*/  IMAD.WIDE R182, R243, 0x4, R182 ;  /* 0x00000004f3b67825 */ /* 0x000fc600078e02b6 */
[----:B------:R1:W-:Y:S01]  /*cc90*/  LDGSTS.E [R65+0x11a00], [R180.64], !P5 ;  /* 0x11a00000b4417fae */ /* 0x0003e2000e921844 */
[----:B------:R-:W-:-:S03]  /*cca0*/  IMAD.WIDE R184, R243, 0x4, R184 ;  /* 0x00000004f3b87825 */ /* 0x000fc600078e02b8 */
[----:B------:R1:W-:Y:S01]  /*ccb0*/  LDGSTS.E [R65+0x11c00], [R182.64], !P5 ;  /* 0x11c00000b6417fae */ /* 0x0003e2000e921844 */
[----:B------:R-:W-:-:S03]  /*ccc0*/  IADD3 R62, R205, -0x40, RZ ;  /* 0xffffffc0cd3e7810 */ /* 0x000fc60007ffe0ff */
[----:B------:R1:W-:Y:S01]  /*ccd0*/  LDGSTS.E [R65+0x11e00], [R184.64], !P5 ;  /* 0x11e00000b8417fae */ /* 0x0003e2000e921844 */
[----:B------:R-:W-:-:S03]  /*cce0*/  ISETP.GE.U32.AND P5, PT, R0, 0x7fffffa9, PT ;  /* 0x7fffffa90000780c */ /* 0x000fc60003fa6070 */
[----:B------:R-:W4:Y:S01]  /*ccf0*/  LDL.LU.64 R198, [R1+0x270] ;  /* 0x0002700001c67983 */ /* 0x000f220000300a00 */
[----:B------:R-:W-:-:S03]  /*cd00*/  IADD3 R0, R205, -0x3c, RZ ;  /* 0xffffffc4cd007810 */ /* 0x000fc60007ffe0ff */
[----:B------:R-:W4:Y:S04]  /*cd10*/  LDL.LU.64 R200, [R1+0x2b8] ;  /* 0x0002b80001c87983 */ /* 0x000f280000300a00 */
        /* <DEDUP_REMOVED lines=19> */
[----:B------:R-:W4:Y:S01]  /*ce50*/  LDL.LU.64 R48, [R1+0x4b8] ;  /* 0x0004b80001307983 */ /* 0x000f220000300a00 */
[----:B------:R-:W-:-:S04]  /*ce60*/  IMAD.WIDE R186, R243, 0x4, R186 ;  /* 0x00000004f3ba7825 */ /* 0x000fc800078e02ba */
[----:B------:R-:W-:Y:S01]  /*ce70*/  IMAD.MOV.U32 R248, RZ, RZ, c[0x0][0x18c] ;  /* 0x00006300fff87624 */ /* 0x000fe200078e00ff */
[----:B------:R1:W-:Y:S03]  /*ce80*/  LDGSTS.E [R65+0x13800], [R186.64], !P1 ;  /* 0x13800000ba417fae */ /* 0x0003e6000c921844 */
[----:B------:R-:W-:Y:S02]  /*ce90*/  IMAD.SHL.U32 R248, R248, 0x20, RZ ;  /* 0x00000020f8f87824 */ /* 0x000fe400078e00ff */
[----:B--2---:R-:W-:-:S04]  /*cea0*/  IMAD.WIDE R188, R243, 0x4, R188 ;  /* 0x00000004f3bc7825 */ /* 0x004fc800078e02bc */
[C---:B---3--:R-:W-:Y:S01]  /*ceb0*/  IMAD.WIDE R190, R243.reuse, 0x4, R190 ;  /* 0x00000004f3be7825 */ /* 0x048fe200078e02be */
[----:B------:R1:W-:Y:S03]  /*cec0*/  LDGSTS.E [R65+0x13a00], [R188.64], !P1 ;  /* 0x13a00000bc417fae */ /* 0x0003e6000c921844 */
[C---:B------:R-:W-:Y:S01]  /*ced0*/  IMAD.WIDE R192, R243.reuse, 0x4, R192 ;  /* 0x00000004f3c07825 */ /* 0x040fe200078e02c0 */
[----:B------:R1:W-:Y:S04]  /*cee0*/  LDGSTS.E [R65+0x13c00], [R190.64], !P1 ;  /* 0x13c00000be417fae */ /* 0x0003e8000c921844 */
[----:B------:R1:W-:Y:S01]  /*cef0*/  LDGSTS.E [R65+0x13e00], [R192.64], !P1 ;  /* 0x13e00000c0417fae */ /* 0x0003e2000c921844 */
[----:B------:R-:W-:-:S05]  /*cf00*/  IMAD.WIDE R194, R243, 0x4, R194 ;  /* 0x00000004f3c27825 */ /* 0x000fca00078e02c2 */
[----:B------:R1:W-:Y:S01]  /*cf10*/  LDGSTS.E [R65+0x15800], [R194.64], !P6 ;  /* 0x15800000c2417fae */ /* 0x0003e2000f121844 */
[----:B----4-:R-:W-:-:S05]  /*cf20*/  IMAD.WIDE R196, R243, 0x4, R196 ;  /* 0x00000004f3c47825 */ /* 0x010fca00078e02c4 */
[----:B------:R1:W-:Y:S01]  /*cf30*/  LDGSTS.E [R65+0x15a00], [R196.64], !P6 ;  /* 0x15a00000c4417fae */ /* 0x0003e2000f121844 */
[----:B------:R-:W-:-:S04]  /*cf40*/  IMAD.WIDE R198, R243, 0x4, R198 ;  /* 0x00000004f3c67825 */ /* 0x000fc800078e02c6 */
[----:B------:R-:W-:Y:S01]  /*cf50*/  IMAD.WIDE R200, R243, 0x4, R200 ;  /* 0x00000004f3c87825 */ /* 0x000fe200078e02c8 */
[----:B------:R1:W-:Y:S04]  /*cf60*/  LDGSTS.E [R65+0x15c00], [R198.64], !P6 ;  /* 0x15c00000c6417fae */ /* 0x0003e8000f121844 */
[----:B------:R1:W-:Y:S01]  /*cf70*/  LDGSTS.E [R65+0x15e00], [R200.64], !P6 ;  /* 0x15e00000c8417fae */ /* 0x0003e2000f121844 */
[----:B------:R-:W-:Y:S01]  /*cf80*/  ISETP.GE.U32.AND P6, PT, R62, 0x7fffffa1, PT ;  /* 0x7fffffa13e00780c */ /* 0x000fe20003fc6070 */
[----:B------:R-:W-:-:S04]  /*cf90*/  IMAD.WIDE R62, R248, 0x4, R202 ;  /* 0x00000004f83e7825 */ /* 0x000fc800078e02ca */
        /* <DEDUP_REMOVED lines=10> */
[C---:B------:R-:W-:Y:S01]  /*d040*/  IMAD.WIDE R230, R243.reuse, 0x4, R58 ;  /* 0x00000004f3e67825 */ /* 0x040fe200078e023a */
[----:B------:R-:W2:Y:S04]  /*d050*/  LDL.LU.64 R60, [R1+0x38] ;  /* 0x00003800013c7983 */ /* 0x000ea80000300a00 */
[----:B------:R-:W3:Y:S01]  /*d060*/  LDL.LU.64 R58, [R1+0x30] ;  /* 0x00003000013a7983 */ /* 0x000ee20000300a00 */
[----:B------:R-:W-:-:S04]  /*d070*/  IMAD.WIDE R220, R243, 0x4, R72 ;  /* 0x00000004f3dc7825 */ /* 0x000fc800078e0248 */
[----:B------:R-:W-:-:S04]  /*d080*/  IMAD.WIDE R222, R243, 0x4, R70 ;  /* 0x00000004f3de7825 */ /* 0x000fc800078e0246 */
[----:B------:R-:W-:-:S04]  /*d090*/  IMAD.WIDE R224, R243, 0x4, R68 ;  /* 0x00000004f3e07825 */ /* 0x000fc800078e0244 */
[----:B------:R-:W-:-:S04]  /*d0a0*/  IMAD.WIDE R226, R243, 0x4, R66 ;  /* 0x00000004f3e27825 */ /* 0x000fc800078e0242 */
[----:B------:R-:W-:-:S04]  /*d0b0*/  IMAD.WIDE R232, R243, 0x4, R56 ;  /* 0x00000004f3e87825 */ /* 0x000fc800078e0238 */
[C---:B------:R-:W-:Y:S01]  /*d0c0*/  IMAD.WIDE R234, R243.reuse, 0x4, R54 ;  /* 0x00000004f3ea7825 */ /* 0x040fe200078e0236 */
[----:B------:R-:W4:Y:S03]  /*d0d0*/  LDL.LU.64 R56, [R1+0x28] ;  /* 0x0000280001387983 */ /* 0x000f260000300a00 */
[C---:B------:R-:W-:Y:S01]  /*d0e0*/  IMAD.WIDE R236, R243.reuse, 0x4, R52 ;  /* 0x00000004f3ec7825 */ /* 0x040fe200078e0234 */
[----:B------:R-:W4:Y:S03]  /*d0f0*/  LDL.LU.64 R54, [R1+0x20] ;  /* 0x0000200001367983 */ /* 0x000f260000300a00 */
[C---:B------:R-:W-:Y:S01]  /*d100*/  IMAD.WIDE R238, R243.reuse, 0x4, R50 ;  /* 0x00000004f3ee7825 */ /* 0x040fe200078e0232 */
[----:B------:R-:W4:Y:S03]  /*d110*/  LDL.LU.64 R52, [R1+0x18] ;  /* 0x0000180001347983 */ /* 0x000f260000300a00 */
[----:B------:R-:W-:Y:S01]  /*d120*/  IMAD.WIDE R240, R243, 0x4, R48 ;  /* 0x00000004f3f07825 */ /* 0x000fe200078e0230 */
[----:B------:R-:W4:Y:S04]  /*d130*/  LDL.LU.64 R50, [R1+0x10] ;  /* 0x0000100001327983 */ /* 0x000f280000300a00 */
[----:B------:R-:W1:Y:S04]  /*d140*/  S2R R243, SR_TID.X ;  /* 0x0000000000f37919 */ /* 0x000e680000002100 */
[----:B------:R-:W4:Y:S01]  /*d150*/  LDL.LU.64 R48, [R1+0x8] ;  /* 0x0000080001307983 */ /* 0x000f220000300a00 */
[----:B------:R-:W-:-:S03]  /*d160*/  ISETP.GE.U32.AND P1, PT, R0, 0x7fffffa5, PT ;  /* 0x7fffffa50000780c */ /* 0x000fc60003f26070 */
[----:B------:R1:W-:Y:S04]  /*d170*/  LDGSTS.E [R65+0x17800], [R202.64], !P0 ;  /* 0x17800000ca417fae */ /* 0x0003e8000c121844 */
[----:B------:R1:W-:Y:S04]  /*d180*/  LDGSTS.E [R65+0x17a00], [R212.64], !P0 ;  /* 0x17a00000d4417fae */ /* 0x0003e8000c121844 */
[----:B------:R2:W-:Y:S04]  /*d190*/  LDGSTS.E [R65+0x17c00], [R214.64], !P0 ;  /* 0x17c00000d6417fae */ /* 0x0005e8000c121844 */
[----:B------:R2:W-:Y:S01]  /*d1a0*/  LDGSTS.E [R65+0x17e00], [R216.64], !P0 ;  /* 0x17e00000d8417fae */ /* 0x0005e2000c121844 */
[----:B-1----:R-:W-:-:S03]  /*d1b0*/  LOP3.LUT R242, R243, 0x7f, RZ, 0xc0, !PT ;  /* 0x0000007ff3f27812 */ /* 0x002fc600078ec0ff */
[----:B------:R1:W-:Y:S01]  /*d1c0*/  LDGSTS.E [R65+0x19800], [R204.64], !P4 ;  /* 0x19800000cc417fae */ /* 0x0003e2000e121844 */
[----:B------:R-:W-:Y:S01]  /*d1d0*/  LOP3.LUT R243, R243, 0x60, RZ, 0xc0, !PT ;  /* 0x00000060f3f37812 */ /* 0x000fe200078ec0ff */
[----:B------:R-:W-:-:S03]  /*d1e0*/  IMAD.SHL.U32 R249, R242, 0x4, RZ ;  /* 0x00000004f2f97824 */ /* 0x000fc600078e00ff */
[----:B------:R-:W-:Y:S01]  /*d1f0*/  SHF.R.U32.HI R243, RZ, 0x1, R243 ;  /* 0x00000001fff37819 */ /* 0x000fe200000116f3 */
[----:B------:R1:W-:Y:S03]  /*d200*/  LDGSTS.E [R65+0x19a00], [R218.64], !P4 ;  /* 0x19a00000da417fae */ /* 0x0003e6000e121844 */
[----:B------:R-:W-:Y:S01]  /*d210*/  LOP3.LUT R0, R249, R243, RZ, 0x3c, !PT ;  /* 0x000000f3f9007212 */ /* 0x000fe200078e3cff */
[----:B------:R1:W-:Y:S04]  /*d220*/  LDGSTS.E [R65+0x19c00], [R220.64], !P4 ;  /* 0x19c00000dc417fae */ /* 0x0003e8000e121844 */
[----:B------:R-:W4:Y:S04]  /*d230*/  LDL.LU.64 R242, [R1] ;  /* 0x0000000001f27983 */ /* 0x000f280000300a00 */
[----:B------:R1:W-:Y:S04]  /*d240*/  LDGSTS.E [R65+0x19e00], [R222.64], !P4 ;  /* 0x19e00000de417fae */ /* 0x0003e8000e121844 */
        /* <DEDUP_REMOVED lines=12> */
[----:B------:R-:W0:Y:S04]  /*d310*/  LDGDEPBAR ;  /* 0x00000000000079af */ /* 0x000e280000000000 */
[----:B------:R1:W-:Y:S04]  /*d320*/  LDGSTS.E [R0+0x30000], [R62.64], P2 ;  /* 0x300000003e007fae */ /* 0x0003e80009121844 */
[----:B------:R1:W-:Y:S02]  /*d330*/  STL [R1+0x35c0], R62 ;  /* 0x0035c03e01007387 */ /* 0x0003e40000100800 */
[----:B-1----:R-:W-:-:S05]  /*d340*/  IMAD.MOV.U32 R62, RZ, RZ, R63 ;  /* 0x000000ffff3e7224 */ /* 0x002fca00078e003f */
[----:B------:R-:W-:Y:S01]  /*d350*/  STL [R1+0x35bc], R62 ;  /* 0x0035bc3e01007387 */ /* 0x000fe20000100800 */
[----:B------:R-:W-:-:S04]  /*d360*/  IMAD.WIDE R250, R248, 0x4, R250 ;  /* 0x00000004f8fa7825 */ /* 0x000fc800078e02fa */
[----:B--2---:R-:W-:-:S05]  /*d370*/  IMAD.WIDE R60, R248, 0x4, R60 ;  /* 0x00000004f83c7825 */ /* 0x004fca00078e023c */
[----:B------:R1:W-:Y:S01]  /*d380*/  LDGSTS.E [R0+0x30400], [R60.64], P2 ;  /* 0x304000003c007fae */ /* 0x0003e20009121844 */
[----:B---3--:R-:W-:-:S03]  /*d390*/  IMAD.WIDE R58, R248, 0x4, R58 ;  /* 0x00000004f83a7825 */ /* 0x008fc600078e023a */
[----:B------:R1:W-:Y:S04]  /*d3a0*/  STL [R1+0x35b8], R60 ;  /* 0x0035b83c01007387 */ /* 0x0003e80000100800 */
[----:B------:R2:W-:Y:S01]  /*d3b0*/  LDGSTS.E [R0+0x30800], [R58.64], P2 ;  /* 0x308000003a007fae */ /* 0x0005e20009121844 */
[----:B-1----:R-:W-:-:S05]  /*d3c0*/  IMAD.MOV.U32 R60, RZ, RZ, R61 ;  /* 0x000000ffff3c7224 */ /* 0x002fca00078e003d */
[----:B------:R-:W-:Y:S01]  /*d3d0*/  STL [R1+0x35b0], R60 ;  /* 0x0035b03c01007387 */ /* 0x000fe20000100800 */
[----:B----4-:R-:W-:-:S03]  /*d3e0*/  IMAD.WIDE R56, R248, 0x4, R56 ;  /* 0x00000004f8387825 */ /* 0x010fc600078e0238 */
[----:B------:R2:W-:Y:S01]  /*d3f0*/  STL [R1+0x35b4], R58 ;  /* 0x0035b43a01007387 */ /* 0x0005e20000100800 */
[----:B------:R-:W-:-:S03]  /*d400*/  IMAD.WIDE R54, R248, 0x4, R54 ;  /* 0x00000004f8367825 */ /* 0x000fc600078e0236 */
[----:B------:R1:W-:Y:S01]  /*d410*/  LDGSTS.E [R0+0x30c00], [R56.64], P2 ;  /* 0x30c0000038007fae */ /* 0x0003e20009121844 */
[----:B------:R-:W-:-:S03]  /*d420*/  IMAD.WIDE R52, R248, 0x4, R52 ;  /* 0x00000004f8347825 */ /* 0x000fc600078e0234 */
[----:B------:R3:W-:Y:S01]  /*d430*/  LDGSTS.E [R0+0x31000], [R54.64], P2 ;  /* 0x3100000036007fae */ /* 0x0007e20009121844 */
[----:B--2---:R-:W-:-:S03]  /*d440*/  IMAD.MOV.U32 R58, RZ, RZ, R59 ;  /* 0x000000ffff3a7224 */ /* 0x004fc600078e003b */
[----:B------:R2:W-:Y:S04]  /*d450*/  LDGSTS.E [R0+0x31400], [R52.64], P2 ;  /* 0x3140000034007fae */ /* 0x0005e80009121844 */
[----:B------:R-:W-:Y:S04]  /*d460*/  STL [R1+0x35ac], R58 ;  /* 0x0035ac3a01007387 */ /* 0x000fe80000100800 */
[----:B------:R1:W-:Y:S02]  /*d470*/  STL [R1+0x35a8], R56 ;  /* 0x0035a83801007387 */ /* 0x0003e40000100800 */
[----:B-1----:R-:W-:-:S05]  /*d480*/  IMAD.MOV.U32 R56, RZ, RZ, R57 ;  /* 0x000000ffff387224 */ /* 0x002fca00078e0039 */
[----:B------:R-:W-:Y:S04]  /*d490*/  STL [R1+0x35a0], R56 ;  /* 0x0035a03801007387 */ /* 0x000fe80000100800 */
[----:B------:R3:W-:Y:S01]  /*d4a0*/  STL [R1+0x35a4], R54 ;  /* 0x0035a43601007387 */ /* 0x0007e20000100800 */
[----:B------:R-:W-:-:S05]  /*d4b0*/  IMAD.WIDE R50, R248, 0x4, R50 ;  /* 0x00000004f8327825 */ /* 0x000fca00078e0232 */
[----:B------:R1:W-:Y:S01]  /*d4c0*/  LDGSTS.E [R0+0x31800], [R50.64], P2 ;  /* 0x3180000032007fae */ /* 0x0003e20009121844 */
[----:B---3--:R-:W-:-:S05]  /*d4d0*/  IMAD.MOV.U32 R54, RZ, RZ, R55 ;  /* 0x000000ffff367224 */ /* 0x008fca00078e0037 */
[----:B------:R-:W-:Y:S04]  /*d4e0*/  STL [R1+0x359c], R54 ;  /* 0x00359c3601007387 */ /* 0x000fe80000100800 */
[----:B------:R2:W-:Y:S02]  /*d4f0*/  STL [R1+0x3598], R52 ;  /* 0x0035983401007387 */ /* 0x0005e40000100800 */
[----:B--2---:R-:W-:-:S05]  /*d500*/  IMAD.MOV.U32 R52, RZ, RZ, R53 ;  /* 0x000000ffff347224 */ /* 0x004fca00078e0035 */
[----:B------:R2:W-:Y:S04]  /*d510*/  STL [R1+0x3590], R52 ;  /* 0x0035903401007387 */ /* 0x0005e80000100800 */
[----:B------:R1:W-:Y:S01]  /*d520*/  STL [R1+0x3594], R50 ;  /* 0x0035943201007387 */ /* 0x0003e20000100800 */
[----:B--2---:R-:W-:Y:S02]  /*d530*/  IMAD.MOV.U32 R52, RZ, RZ, R51 ;  /* 0x000000ffff347224 */ /* 0x004fe400078e0033 */
[----:B-1----:R-:W-:-:S03]  /*d540*/  IMAD.WIDE R50, R248, 0x4, R48 ;  /* 0x00000004f8327825 */ /* 0x002fc600078e0230 */
[----:B------:R-:W-:Y:S04]  /*d550*/  STL [R1+0x358c], R52 ;  /* 0x00358c3401007387 */ /* 0x000fe80000100800 */
[----:B------:R1:W-:Y:S01]  /*d560*/  LDGSTS.E [R0+0x31c00], [R50.64], P2 ;  /* 0x31c0000032007fae */ /* 0x0003e20009121844 */
[----:B------:R-:W-:-:S03]  /*d570*/  IMAD.WIDE R48, R248, 0x4, R242 ;  /* 0x00000004f8307825 */ /* 0x000fc600078e02f2 */
[----:B------:R1:W-:Y:S04]  /*d580*/  STL [R1+0x3588], R50 ;  /* 0x0035883201007387 */ /* 0x0003e80000100800 */
[----:B------:R2:W-:Y:S01]  /*d590*/  LDGSTS.E [R0+0x32000], [R48.64], P2 ;  /* 0x3200000030007fae */ /* 0x0005e20009121844 */
[----:B------:R-:W-:-:S03]  /*d5a0*/  IMAD.WIDE R246, R248, 0x4, R246 ;  /* 0x00000004f8f67825 */ /* 0x000fc600078e02f6 */
[----:B------:R3:W-:Y:S01]  /*d5b0*/  LDGSTS.E [R0+0x32400], [R250.64], P2 ;  /* 0x32400000fa007fae */ /* 0x0007e20009121844 */
[----:B-1----:R-:W-:-:S03]  /*d5c0*/  IMAD.MOV.U32 R50, RZ, RZ, R51 ;  /* 0x000000ffff327224 */ /* 0x002fc600078e0033 */
[----:B------:R1:W-:Y:S04]  /*d5d0*/  LDGSTS.E [R0+0x32800], [R246.64], P2 ;  /* 0x32800000f6007fae */ /* 0x0003e80009121844 */
[----:B------:R-:W-:Y:S04]  /*d5e0*/  STL [R1+0x3580], R50 ;  /* 0x0035803201007387 */ /* 0x000fe80000100800 */
[----:B------:R2:W-:Y:S02]  /*d5f0*/  STL [R1+0x3584], R48 ;  /* 0x0035843001007387 */ /* 0x0005e40000100800 */
[----:B--2---:R-:W-:-:S05]  /*d600*/  IMAD.MOV.U32 R48, RZ, RZ, R49 ;  /* 0x000000ffff307224 */ /* 0x004fca00078e0031 */
[----:B------:R2:W-:Y:S04]  /*d610*/  STL [R1+0x357c], R48 ;  /* 0x00357c3001007387 */ /* 0x0005e80000100800 */
[----:B------:R-:W-:Y:S04]  /*d620*/  STL [R1+0x3578], R250 ;  /* 0x003578fa01007387 */ /* 0x000fe80000100800 */
[----:B------:R-:W-:Y:S04]  /*d630*/  STL [R1+0x3570], R251 ;  /* 0x003570fb01007387 */ /* 0x000fe80000100800 */
[----:B------:R-:W4:Y:S01]  /*d640*/  LDL.LU.64 R68, [R1+0x48] ;  /* 0x0000480001447983 */ /* 0x000f220000300a00 */
[----:B------:R-:W-:-:S03]  /*d650*/  IMAD.WIDE R244, R248, 0x4, R244 ;  /* 0x00000004f8f47825 */ /* 0x000fc600078e02f4 */
[----:B------:R-:W-:Y:S01]  /*d660*/  STL [R1+0x3574], R246 ;  /* 0x003574f601007387 */ /* 0x000fe20000100800 */
[----:B------:R-:W-:-:S03]  /*d670*/  IMAD.WIDE R2, R248, 0x4, R2 ;  /* 0x00000004f8027825 */ /* 0x000fc600078e0202 */
[----:B------:R-:W-:Y:S04]  /*d680*/  STL [R1+0x356c], R247 ;  /* 0x00356cf701007387 */ /* 0x000fe80000100800 */
[----:B------:R-:W-:Y:S04]  /*d690*/  STL [R1+0x3568], R244 ;  /* 0x003568f401007387 */ /* 0x000fe80000100800 */
[----:B------:R-:W-:Y:S04]  /*d6a0*/  STL [R1+0x3560], R245 ;  /* 0x003560f501007387 */ /* 0x000fe80000100800 */
[----:B------:R-:W3:Y:S04]  /*d6b0*/  LDL.LU.64 R66, [R1+0xb0] ;  /* 0x0000b00001427983 */ /* 0x000ee80000300a00 */
[----:B------:R-:W3:Y:S04]  /*d6c0*/  LDL.LU.64 R64, [R1+0xa8] ;  /* 0x0000a80001407983 */ /* 0x000ee80000300a00 */
[----:B------:R-:W3:Y:S01]  /*d6d0*/  LDL.LU.64 R62, [R1+0xa0] ;  /* 0x0000a000013e7983 */ /* 0x000ee20000300a00 */
[----:B------:R-:W-:-:S03]  /*d6e0*/  IMAD.WIDE R4, R248, 0x4, R4 ;  /* 0x00000004f8047825 */ /* 0x000fc600078e0204 */
[----:B------:R-:W3:Y:S04]  /*d6f0*/  LDL.LU.64 R60, [R1+0x98] ;  /* 0x00009800013c7983 */ /* 0x000ee80000300a00 */
[----:B------:R-:W-:Y:S04]  /*d700*/  STL [R1+0x3564], R2 ;  /* 0x0035640201007387 */ /* 0x000fe80000100800 */
[----:B------:R-:W3:Y:S04]  /*d710*/  LDL.LU.64 R58, [R1+0x90] ;  /* 0x00009000013a7983 */ /* 0x000ee80000300a00 */
[----:B------:R-:W-:Y:S01]  /*d720*/  STL [R1+0x355c], R3 ;  /* 0x00355c0301007387 */ /* 0x000fe20000100800 */
[----:B------:R-:W-:-:S03]  /*d730*/  IMAD.WIDE R6, R248, 0x4, R6 ;  /* 0x00000004f8067825 */ /* 0x000fc600078e0206 */
[----:B------:R-:W3:Y:S04]  /*d740*/  LDL.LU.64 R56, [R1+0x88] ;  /* 0x0000880001387983 */ /* 0x000ee80000300a00 */
[----:B------:R-:W3:Y:S04]  /*d750*/  LDL.LU.64 R54, [R1+0x80] ;  /* 0x0000800001367983 */ /* 0x000ee80000300a00 */
[----:B------:R-:W3:Y:S04]  /*d760*/  LDL.LU.64 R52, [R1+0x78] ;  /* 0x0000780001347983 */ /* 0x000ee80000300a00 */
[----:B------:R1:W-:Y:S04]  /*d770*/  LDGSTS.E [R0+0x32c00], [R244.64], P2 ;  /* 0x32c00000f4007fae */ /* 0x0003e80009121844 */
[----:B------:R-:W3:Y:S01]  /*d780*/  LDL.LU.64 R50, [R1+0x70] ;  /* 0x0000700001327983 */ /* 0x000ee20000300a00 */
[----:B------:R-:W-:-:S03]  /*d790*/  IMAD.WIDE R8, R248, 0x4, R8 ;  /* 0x00000004f8087825 */ /* 0x000fc600078e0208 */
[----:B------:R4:W-:Y:S04]  /*d7a0*/  LDGSTS.E [R0+0x33000], [R2.64], P2 ;  /* 0x3300000002007fae */ /* 0x0009e80009121844 */
[----:B------:R-:W-:Y:S04]  /*d7b0*/  STL [R1+0x3558], R4 ;  /* 0x0035580401007387 */ /* 0x000fe80000100800 */
[----:B--2---:R-:W2:Y:S04]  /*d7c0*/  LDL.LU.64 R48, [R1+0x68] ;  /* 0x0000680001307983 */ /* 0x004ea80000300a00 */
[----:B------:R1:W-:Y:S04]  /*d7d0*/  STL [R1+0x3550], R5 ;  /* 0x0035500501007387 */ /* 0x0003e80000100800 */
[----:B------:R-:W2:Y:S04]  /*d7e0*/  LDL.LU.64 R242, [R1+0x60] ;  /* 0x0000600001f27983 */ /* 0x000ea80000300a00 */
[----:B------:R-:W-:Y:S04]  /*d7f0*/  STL [R1+0x3554], R6 ;  /* 0x0035540601007387 */ /* 0x000fe80000100800 */
[----:B------:R-:W-:Y:S04]  /*d800*/  STL [R1+0x354c], R7 ;  /* 0x00354c0701007387 */ /* 0x000fe80000100800 */
[----:B------:R1:W-:Y:S04]  /*d810*/  LDGSTS.E [R0+0x33400], [R4.64], P2 ;  /* 0x3340000004007fae */ /* 0x0003e80009121844 */
[----:B------:R3:W-:Y:S01]  /*d820*/  LDGSTS.E [R0+0x33800], [R6.64], P2 ;  /* 0x3380000006007fae */ /* 0x0007e20009121844 */
[----:B-1----:R-:W-:-:S04]  /*d830*/  IMAD.WIDE R4, R248, 0x4, R10 ;  /* 0x00000004f8047825 */ /* 0x002fc800078e020a */
[----:B----4-:R-:W-:-:S05]  /*d840*/  IMAD.WIDE R2, R248, 0x4, R68 ;  /* 0x00000004f8027825 */ /* 0x010fca00078e0244 */
[----:B------:R-:W-:Y:S04]  /*d850*/  STL [R1+0x3548], R2 ;  /* 0x0035480201007387 */ /* 0x000fe80000100800 */
[----:B------:R1:W-:Y:S04]  /*d860*/  STL [R1+0x3540], R3 ;  /* 0x0035400301007387 */ /* 0x0003e80000100800 */
[----:B------:R1:W-:Y:S04]  /*d870*/  LDGSTS.E [R0+0x33c00], [R2.64], P2 ;  /* 0x33c0000002007fae */ /* 0x0003e80009121844 */
[----:B------:R-:W-:Y:S04]  /*d880*/  STL [R1+0x3544], R8 ;  /* 0x0035440801007387 */ /* 0x000fe80000100800 */
[----:B------:R4:W-:Y:S01]  /*d890*/  STL [R1+0x353c], R9 ;  /* 0x00353c0901007387 */ /* 0x0009e20000100800 */
[----:B-1----:R-:W-:-:S03]  /*d8a0*/  IMAD.WIDE R2, R248, 0x4, R12 ;  /* 0x00000004f8027825 */ /* 0x002fc600078e020c */
[----:B------:R4:W-:Y:S04]  /*d8b0*/  LDGSTS.E [R0+0x34000], [R8.64], P2 ;  /* 0x3400000008007fae */ /* 0x0009e80009121844 */
[----:B------:R-:W4:Y:S04]  /*d8c0*/  LDL.LU.64 R12, [R1+0x36c0] ;  /* 0x0036c000010c7983 */ /* 0x000f280000300a00 */
[----:B------:R-:W4:Y:S01]  /*d8d0*/  LDL.LU.64 R10, [R1+0x36b8] ;  /* 0x0036b800010a7983 */ /* 0x000f220000300a00 */
[----:B---3--:R-:W-:-:S04]  /*d8e0*/  IMAD.WIDE R90, R248, 0x4, R66 ;  /* 0x00000004f85a7825 */ /* 0x008fc800078e0242 */
[C---:B------:R-:W-:Y:S01]  /*d8f0*/  IMAD.WIDE R88, R248.reuse, 0x4, R64 ;  /* 0x00000004f8587825 */ /* 0x040fe200078e0240 */
[----:B------:R1:W-:Y:S03]  /*d900*/  STL.64 [R1+0x30b0], R90 ;  /* 0x0030b05a01007387 */ /* 0x0003e60000100a00 */
        /* <DEDUP_REMOVED lines=13> */
[----:B------:R-:W3:Y:S04]  /*d9e0*/  LDL.LU.64 R244, [R1+0xe0] ;  /* 0x0000e00001f47983 */ /* 0x000ee80000300a00 */
[----:B------:R-:W3:Y:S01]  /*d9f0*/  LDL.LU.64 R6, [R1+0xf0] ;  /* 0x0000f00001067983 */ /* 0x000ee20000300a00 */
[----:B--2---:R-:W-:-:S03]  /*da00*/  IMAD.WIDE R72, R248, 0x4, R48 ;  /* 0x00000004f8487825 */ /* 0x004fc600078e0230 */
[----:B------:R2:W-:Y:S04]  /*da10*/  STL.64 [R1+0x3078], R76 ;  /* 0x0030784c01007387 */ /* 0x0005e80000100a00 */
[----:B------:R1:W-:Y:S01]  /*da20*/  STL.64 [R1+0x3070], R74 ;  /* 0x0030704a01007387 */ /* 0x0003e20000100a00 */
[----:B------:R-:W-:-:S03]  /*da30*/  IMAD.WIDE R70, R248, 0x4, R242 ;  /* 0x00000004f8467825 */ /* 0x000fc600078e02f2 */
[----:B------:R1:W-:Y:S01]  /*da40*/  LDGSTS.E [R0+0x34400], [R90.64], P2 ;  /* 0x344000005a007fae */ /* 0x0003e20009121844 */
        /* <DEDUP_REMOVED lines=20> */
[----:B------:R-:W-:-:S04]  /*db90*/  IMAD.WIDE R250, R248, 0x4, R34 ;  /* 0x00000004f8fa7825 */ /* 0x000fc800078e0222 */
[----:B------:R-:W-:-:S04]  /*dba0*/  IMAD.WIDE R246, R248, 0x4, R36 ;  /* 0x00000004f8f67825 */ /* 0x000fc800078e0224 */
[----:B------:R-:W-:-:S04]  /*dbb0*/  IMAD.WIDE R38, R248, 0x4, R38 ;  /* 0x00000004f8267825 */ /* 0x000fc800078e0226 */
[----:B------:R-:W-:-:S04]  /*dbc0*/  IMAD.WIDE R40, R248, 0x4, R40 ;  /* 0x00000004f8287825 */ /* 0x000fc800078e0228 */
[C---:B----4-:R-:W-:Y:S02]  /*dbd0*/  IMAD.WIDE R66, R248.reuse, 0x4, R12 ;  /* 0x00000004f8427825 */ /* 0x050fe400078e020c */
[----:B------:R-:W4:Y:S02]  /*dbe0*/  LDL.LU.64 R12, [R1+0x180] ;  /* 0x00018000010c7983 */ /* 0x000f240000300a00 */
[C---:B------:R-:W-:Y:S02]  /*dbf0*/  IMAD.WIDE R68, R248.reuse, 0x4, R10 ;  /* 0x00000004f8447825 */ /* 0x040fe400078e020a */
[----:B------:R1:W-:Y:S04]  /*dc00*/  STL.64 [R1+0x3068], R72 ;  /* 0x0030684801007387 */ /* 0x0003e80000100a00 */
[----:B------:R-:W2:Y:S04]  /*dc10*/  LDL.LU.64 R14, [R1+0x170] ;  /* 0x00017000010e7983 */ /* 0x000ea80000300a00 */
        /* <DEDUP_REMOVED lines=23> */
[----:B------:R1:W-:Y:S04]  /*dd90*/  STL.64 [R1+0x3000], R242 ;  /* 0x003000f201007387 */ /* 0x0003e80000100a00 */
[----:B------:R-:W-:Y:S04]  /*dda0*/  STL.64 [R1+0x2ff8], R250 ;  /* 0x002ff8fa01007387 */ /* 0x000fe80000100a00 */
[----:B------:R-:W-:Y:S04]  /*ddb0*/  STL.64 [R1+0x2ff0], R246 ;  /* 0x002ff0f601007387 */ /* 0x000fe80000100a00 */
[----:B------:R-:W-:Y:S04]  /*ddc0*/  STL.64 [R1+0x2fe8], R38 ;  /* 0x002fe82601007387 */ /* 0x000fe80000100a00 */
[----:B------:R-:W-:Y:S04]  /*ddd0*/  STL.64 [R1+0x2fe0], R40 ;  /* 0x002fe02801007387 */ /* 0x000fe80000100a00 */
[----:B------:R-:W2:Y:S04]  /*dde0*/  LDL.LU.64 R10, [R1+0x1e8] ;  /* 0x0001e800010a7983 */ /* 0x000ea80000300a00 */
[----:B------:R-:W2:Y:S01]  /*ddf0*/  LDL.LU.64 R8, [R1+0x1f8] ;  /* 0x0001f80001087983 */ /* 0x000ea20000300a00 */
[----:B------:R-:W-:-:S03]  /*de00*/  IMAD.WIDE R42, R248, 0x4, R42 ;  /* 0x00000004f82a7825 */ /* 0x000fc600078e022a */
[----:B------:R1:W-:Y:S01]  /*de10*/  LDGSTS.E [R0+0x37000], [R68.64], P2 ;  /* 0x3700000044007fae */ /* 0x0003e20009121844 */
[----:B------:R-:W-:-:S04]  /*de20*/  IMAD.WIDE R44, R248, 0x4, R44 ;  /* 0x00000004f82c7825 */ /* 0x000fc800078e022c */
[C---:B------:R-:W-:Y:S01]  /*de30*/  IMAD.WIDE R46, R248.reuse, 0x4, R46 ;  /* 0x00000004f82e7825 */ /* 0x040fe200078e022e */
[----:B------:R-:W-:Y:S03]  /*de40*/  STL.64 [R1+0x2fd8], R42 ;  /* 0x002fd82a01007387 */ /* 0x000fe60000100a00 */
[C---:B---3--:R-:W-:Y:S01]  /*de50*/  IMAD.WIDE R244, R248.reuse, 0x4, R244 ;  /* 0x00000004f8f47825 */ /* 0x048fe200078e02f4 */
[----:B------:R-:W-:Y:S03]  /*de60*/  STL.64 [R1+0x2fd0], R44 ;  /* 0x002fd02c01007387 */ /* 0x000fe60000100a00 */
[C---:B------:R-:W-:Y:S01]  /*de70*/  IMAD.WIDE R6, R248.reuse, 0x4, R6 ;  /* 0x00000004f8067825 */ /* 0x040fe200078e0206 */
[----:B------:R-:W-:Y:S04]  /*de80*/  STL.64 [R1+0x2fc8], R46 ;  /* 0x002fc82e01007387 */ /* 0x000fe80000100a00 */
[----:B------:R-:W-:Y:S04]  /*de90*/  STL.64 [R1+0x2fc0], R244 ;  /* 0x002fc0f401007387 */ /* 0x000fe80000100a00 */
[----:B------:R3:W-:Y:S04]  /*dea0*/  STL.64 [R1+0x2fb8], R6 ;  /* 0x002fb80601007387 */ /* 0x0007e80000100a00 */
        /* <DEDUP_REMOVED lines=20> */
[----:B----4-:R-:W-:-:S04]  /*dff0*/  IMAD.WIDE R12, R248, 0x4, R12 ;  /* 0x00000004f80c7825 */ /* 0x010fc800078e020c */
[----:B--2---:R-:W-:-:S04]  /*e000*/  IMAD.WIDE R14, R248, 0x4, R14 ;  /* 0x00000004f80e7825 */ /* 0x004fc800078e020e */
        /* <DEDUP_REMOVED lines=10> */
[----:B------:R-:W-:-:S05]  /*e0b0*/  IMAD.WIDE R36, R248, 0x4, R36 ;  /* 0x00000004f8247825 */ /* 0x000fca00078e0224 */
[----:B------:R-:W-:Y:S04]  /*e0c0*/  STL.64 [R1+0x2fb0], R36 ;  /* 0x002fb02401007387 */ /* 0x000fe80000100a00 */
[----:B------:R-:W-:Y:S04]  /*e0d0*/  STL.64 [R1+0x2fa8], R34 ;  /* 0x002fa82201007387 */ /* 0x000fe80000100a00 */
[----:B------:R-:W-:Y:S04]  /*e0e0*/  STL.64 [R1+0x2fa0], R32 ;  /* 0x002fa02001007387 */ /* 0x000fe80000100a00 */
[----:B------:R-:W-:Y:S04]  /*e0f0*/  STL.64 [R1+0x2f98], R30 ;  /* 0x002f981e01007387 */ /* 0x000fe80000100a00 */
[----:B------:R-:W-:Y:S04]  /*e100*/  STL.64 [R1+0x2f90], R28 ;  /* 0x002f901c01007387 */ /* 0x000fe80000100a00 */
[----:B------:R-:W-:Y:S04]  /*e110*/  STL.64 [R1+0x2f88], R26 ;  /* 0x002f881a01007387 */ /* 0x000fe80000100a00 */
[----:B------:R2:W-:Y:S01]  /*e120*/  STL.64 [R1+0x2f80], R14 ;  /* 0x002f800e01007387 */ /* 0x0005e20000100a00 */
[----:B------:R-:W-:-:S03]  /*e130*/  IMAD.WIDE R10, R248, 0x4, R10 ;  /* 0x00000004f80a7825 */ /* 0x000fc600078e020a */
[----:B------:R2:W-:Y:S04]  /*e140*/  STL.64 [R1+0x2f78], R12 ;  /* 0x002f780c01007387 */ /* 0x0005e80000100a00 */
[----:B------:R-:W-:Y:S01]  /*e150*/  STL.64 [R1+0x2f70], R24 ;  /* 0x002f701801007387 */ /* 0x000fe20000100a00 */
[----:B------:R-:W-:-:S03]  /*e160*/  IMAD.WIDE R8, R248, 0x4, R8 ;  /* 0x00000004f8087825 */ /* 0x000fc600078e0208 */
[----:B------:R-:W-:Y:S04]  /*e170*/  STL.64 [R1+0x2f68], R22 ;  /* 0x002f681601007387 */ /* 0x000fe80000100a00 */
[----:B------:R-:W-:Y:S04]  /*e180*/  STL.64 [R1+0x2f60], R20 ;  /* 0x002f601401007387 */ /* 0x000fe80000100a00 */
[----:B------:R-:W-:Y:S04]  /*e190*/  STL.64 [R1+0x2f58], R18 ;  /* 0x002f581201007387 */ /* 0x000fe80000100a00 */
[----:B-1----:R-:W4:Y:S04]  /*e1a0*/  LDL.LU.64 R90, [R1+0x36b0] ;  /* 0x0036b000015a7983 */ /* 0x002f280000300a00 */
[----:B------:R-:W-:Y:S04]  /*e1b0*/  STL.64 [R1+0x2f50], R16 ;  /* 0x002f501001007387 */ /* 0x000fe80000100a00 */
[----:B------:R-:W4:Y:S04]  /*e1c0*/  LDL.LU.64 R88, [R1+0x36a8] ;  /* 0x0036a80001587983 */ /* 0x000f280000300a00 */
[----:B------:R1:W-:Y:S04]  /*e1d0*/  STL.64 [R1+0x2f48], R10 ;  /* 0x002f480a01007387 */ /* 0x0003e80000100a00 */
[----:B------:R-:W4:Y:S04]  /*e1e0*/  LDL.LU.64 R86, [R1+0x36a0] ;  /* 0x0036a00001567983 */ /* 0x000f280000300a00 */
[----:B------:R1:W-:Y:S04]  /*e1f0*/  STL.64 [R1+0x2f40], R8 ;  /* 0x002f400801007387 */ /* 0x0003e80000100a00 */
        /* <DEDUP_REMOVED lines=20> */
[----:B---3--:R-:W3:Y:S04]  /*e340*/  LDL.LU.64 R6, [R1+0x208] ;  /* 0x0002080001067983 */ /* 0x008ee80000300a00 */
[----:B------:R-:W4:Y:S04]  /*e350*/  LDL.LU.64 R244, [R1+0x220] ;  /* 0x0002200001f47983 */ /* 0x000f280000300a00 */
[----:B------:R-:W1:Y:S04]  /*e360*/  S2R R251, SR_TID.X ;  /* 0x0000000000fb7919 */ /* 0x000e680000002100 */
        /* <DEDUP_REMOVED lines=8> */
[----:B-1----:R-:W-:-:S03]  /*e3f0*/  LOP3.LUT R251, R251, 0x60, RZ, 0xc0, !PT ;  /* 0x00000060fbfb7812 */ /* 0x002fc600078ec0ff */
[----:B------:R1:W-:Y:S04]  /*e400*/  LDGSTS.E [R0+0x3e400], [R24.64], P2 ;  /* 0x3e40000018007fae */ /* 0x0003e80009121844 */
[----:B--2---:R-:W2:Y:S04]  /*e410*/  LDL.LU.64 R14, [R1+0x230] ;  /* 0x00023000010e7983 */ /* 0x004ea80000300a00 */
[----:B------:R-:W2:Y:S04]  /*e420*/  LDL.LU.64 R12, [R1+0x240] ;  /* 0x00024000010c7983 */ /* 0x000ea80000300a00 */
[----:B------:R-:W2:Y:S01]  /*e430*/  LDL.LU.64 R246, [R1+0x250] ;  /* 0x0002500001f67983 */ /* 0x000ea20000300a00 */
[----:B------:R-:W-:-:S03]  /*e440*/  SHF.R.U32.HI R251, RZ, 0x1, R251 ;  /* 0x00000001fffb7819 */ /* 0x000fc600000116fb */
[----:B------:R1:W-:Y:S01]  /*e450*/  LDGSTS.E [R0+0x3e800], [R22.64], P2 ;  /* 0x3e80000016007fae */ /* 0x0003e20009121844 */
[----:B------:R-:W-:-:S03]  /*e460*/  LOP3.LUT R249, R249, R251, RZ, 0x3c, !PT ;  /* 0x000000fbf9f97212 */ /* 0x000fc600078e3cff */
[----:B------:R-:W2:Y:S01]  /*e470*/  LDL.LU.64 R250, [R1+0x260] ;  /* 0x0002600001fa7983 */ /* 0x000ea20000300a00 */
[----:B------:R-:W-:-:S03]  /*e480*/  LOP3.LUT R249, R249, 0x40, RZ, 0x3c, !PT ;  /* 0x00000040f9f97812 */ /* 0x000fc600078e3cff */
[----:B------:R1:W-:Y:S04]  /*e490*/  LDGSTS.E [R0+0x3ec00], [R20.64], P2 ;  /* 0x3ec0000014007fae */ /* 0x0003e80009121844 */
[----:B------:R1:W-:Y:S04]  /*e4a0*/  LDGSTS.E [R0+0x3f000], [R18.64], P2 ;  /* 0x3f00000012007fae */ /* 0x0003e80009121844 */
[----:B------:R1:W-:Y:S04]  /*e4b0*/  LDGSTS.E [R0+0x3f400], [R16.64], P2 ;  /* 0x3f40000010007fae */ /* 0x0003e80009121844 */
[----:B------:R-:W-:Y:S04]  /*e4c0*/  STL [R1+0x3538], R2 ;  /* 0x0035380201007387 */ /* 0x000fe80000100800 */
[----:B------:R1:W-:Y:S04]  /*e4d0*/  LDGSTS.E [R0+0x3f800], [R10.64], P2 ;  /* 0x3f8000000a007fae */ /* 0x0003e80009121844 */
[----:B------:R3:W-:Y:S04]  /*e4e0*/  STL [R1+0x3530], R3 ;  /* 0x0035300301007387 */ /* 0x0007e80000100800 */
[----:B------:R1:W-:Y:S04]  /*e4f0*/  LDGSTS.E [R0+0x3fc00], [R8.64], P2 ;  /* 0x3fc0000008007fae */ /* 0x0003e80009121844 */
[----:B------:R-:W-:Y:S04]  /*e500*/  STL [R1+0x3534], R4 ;  /* 0x0035340401007387 */ /* 0x000fe80000100800 */
[----:B------:R3:W-:Y:S04]  /*e510*/  LDGSTS.E [R249+0x30200], [R2.64], P2 ;  /* 0x3020000002f97fae */ /* 0x0007e80009121844 */
[----:B-1----:R-:W2:Y:S04]  /*e520*/  LDL.LU.64 R10, [R1+0x278] ;  /* 0x00027800010a7983 */ /* 0x002ea80000300a00 */
[----:B------:R-:W2:Y:S04]  /*e530*/  LDL.LU.64 R8, [R1+0x288] ;  /* 0x0002880001087983 */ /* 0x000ea80000300a00 */
[----:B------:R4:W-:Y:S04]  /*e540*/  LDGSTS.E [R249+0x30600], [R4.64], P2 ;  /* 0x3060000004f97fae */ /* 0x0009e80009121844 */
[----:B------:R4:W-:Y:S01]  /*e550*/  STL [R1+0x352c], R5 ;  /* 0x00352c0501007387 */ /* 0x0009e20000100800 */
[----:B---3--:R-:W-:-:S04]  /*e560*/  IMAD.WIDE R2, R248, 0x4, R6 ;  /* 0x00000004f8027825 */ /* 0x008fc800078e0206 */
[C---:B----4-:R-:W-:Y:S01]  /*e570*/  IMAD.WIDE R4, R248.reuse, 0x4, R244 ;  /* 0x00000004f8047825 */ /* 0x050fe200078e02f4 */
[----:B------:R-:W-:Y:S04]  /*e580*/  STL [R1+0x3528], R2 ;  /* 0x0035280201007387 */ /* 0x000fe80000100800 */
[----:B------:R2:W-:Y:S04]  /*e590*/  STL [R1+0x3520], R3 ;  /* 0x0035200301007387 */ /* 0x0005e80000100800 */
[----:B------:R-:W-:Y:S04]  /*e5a0*/  STL [R1+0x3524], R4 ;  /* 0x0035240401007387 */ /* 0x000fe80000100800 */
[----:B------:R-:W3:Y:S04]  /*e5b0*/  LDL.LU.64 R6, [R1+0x298] ;  /* 0x0002980001067983 */ /* 0x000ee80000300a00 */
[----:B------:R-:W4:Y:S04]  /*e5c0*/  LDL.LU.64 R244, [R1+0x2a8] ;  /* 0x0002a80001f47983 */ /* 0x000f280000300a00 */
[----:B------:R2:W-:Y:S04]  /*e5d0*/  LDGSTS.E [R249+0x30a00], [R2.64], P2 ;  /* 0x30a0000002f97fae */ /* 0x0005e80009121844 */
[----:B------:R1:W-:Y:S04]  /*e5e0*/  LDGSTS.E [R249+0x30e00], [R4.64], P2 ;  /* 0x30e0000004f97fae */ /* 0x0003e80009121844 */
[----:B------:R1:W-:Y:S01]  /*e5f0*/  STL [R1+0x351c], R5 ;  /* 0x00351c0501007387 */ /* 0x0003e20000100800 */
[----:B--2---:R-:W-:-:S04]  /*e600*/  IMAD.WIDE R2, R248, 0x4, R14 ;  /* 0x00000004f8027825 */ /* 0x004fc800078e020e */
[C---:B-1----:R-:W-:Y:S01]  /*e610*/  IMAD.WIDE R4, R248.reuse, 0x4, R12 ;  /* 0x00000004f8047825 */ /* 0x042fe200078e020c */
        /* <DEDUP_REMOVED lines=8> */
[----:B------:R1:W-:Y:S01]  /*e6a0*/  LDGSTS.E [R249+0x31a00], [R2.64], P2 ;  /* 0x31a0000002f97fae */ /* 0x0003e20009121844 */
[----:B--2---:R-:W-:-:S03]  /*e6b0*/  IMAD.WIDE R4, R248, 0x4, R250 ;  /* 0x00000004f8047825 */ /* 0x004fc600078e02fa */
[----:B------:R-:W2:Y:S04]  /*e6c0*/  LDL.LU.64 R250, [R1+0x2c0] ;  /* 0x0002c00001fa7983 */ /* 0x000ea80000300a00 */
[----:B------:R-:W-:Y:S04]  /*e6d0*/  STL [R1+0x3508], R2 ;  /* 0x0035080201007387 */ /* 0x000fe80000100800 */
[----:B------:R1:W-:Y:S04]  /*e6e0*/  STL [R1+0x3500], R3 ;  /* 0x0035000301007387 */ /* 0x0003e80000100800 */
[----:B------:R-:W-:Y:S04]  /*e6f0*/  STL [R1+0x3504], R4 ;  /* 0x0035040401007387 */ /* 0x000fe80000100800 */
[----:B------:R1:W-:Y:S02]  /*e700*/  LDGSTS.E [R249+0x31e00], [R4.64], P2 ;  /* 0x31e0000004f97fae */ /* 0x0003e40009121844 */
[----:B-1----:R-:W-:-:S02]  /*e710*/  IMAD.WIDE R2, R248, 0x4, R10 ;  /* 0x00000004f8027825 */ /* 0x002fc400078e020a */
[----:B------:R1:W-:Y:S04]  /*e720*/  STL [R1+0x34fc], R5 ;  /* 0x0034fc0501007387 */ /* 0x0003e80000100800 */
[----:B------:R-:W-:Y:S04]  /*e730*/  STL [R1+0x34f8], R2 ;  /* 0x0034f80201007387 */ /* 0x000fe80000100800 */
[----:B------:R3:W-:Y:S01]  /*e740*/  LDGSTS.E [R249+0x32200], [R2.64], P2 ;  /* 0x3220000002f97fae */ /* 0x0007e20009121844 */
[----:B-1----:R-:W-:-:S03]  /*e750*/  IMAD.WIDE R4, R248, 0x4, R8 ;  /* 0x00000004f8047825 */ /* 0x002fc600078e0208 */
[----:B------:R3:W-:Y:S04]  /*e760*/  STL [R1+0x34f0], R3 ;  /* 0x0034f00301007387 */ /* 0x0007e80000100800 */
[----:B------:R-:W2:Y:S04]  /*e770*/  LDL.LU.64 R24, [R1+0x2c8] ;  /* 0x0002c80001187983 */ /* 0x000ea80000300a00 */
[----:B------:R-:W2:Y:S04]  /*e780*/  LDL.LU.64 R22, [R1+0x2d0] ;  /* 0x0002d00001167983 */ /* 0x000ea80000300a00 */
[----:B------:R-:W-:Y:S04]  /*e790*/  STL [R1+0x34f4], R4 ;  /* 0x0034f40401007387 */ /* 0x000fe80000100800 */
[----:B------:R4:W-:Y:S04]  /*e7a0*/  STL [R1+0x34ec], R5 ;  /* 0x0034ec0501007387 */ /* 0x0009e80000100800 */
[----:B------:R4:W-:Y:S01]  /*e7b0*/  LDGSTS.E [R249+0x32600], [R4.64], P2 ;  /* 0x3260000004f97fae */ /* 0x0009e20009121844 */
[----:B---3--:R-:W-:-:S05]  /*e7c0*/  IMAD.WIDE R2, R248, 0x4, R6 ;  /* 0x00000004f8027825 */ /* 0x008fca00078e0206 */
[----:B------:R-:W-:Y:S04]  /*e7d0*/  STL [R1+0x34e8], R2 ;  /* 0x0034e80201007387 */ /* 0x000fe80000100800 */
[----:B------:R-:W3:Y:S04]  /*e7e0*/  LDL.LU.64 R20, [R1+0x4e0] ;  /* 0x0004e00001147983 */ /* 0x000ee80000300a00 */
[----:B------:R1:W-:Y:S04]  /*e7f0*/  STL [R1+0x34e0], R3 ;  /* 0x0034e00301007387 */ /* 0x0003e80000100800 */
[----:B------:R-:W3:Y:S01]  /*e800*/  LDL.LU.64 R18, [R1+0x4d8] ;  /* 0x0004d80001127983 */ /* 0x000ee20000300a00 */
[----:B----4-:R-:W-:-:S03]  /*e810*/  IMAD.WIDE R4, R248, 0x4, R244 ;  /* 0x00000004f8047825 */ /* 0x010fc600078e02f4 */
[----:B------:R-:W4:Y:S04]  /*e820*/  LDL.LU.64 R16, [R1+0x4d0] ;  /* 0x0004d00001107983 */ /* 0x000f280000300a00 */
[----:B------:R-:W-:Y:S04]  /*e830*/  STL [R1+0x34e4], R4 ;  /* 0x0034e40401007387 */ /* 0x000fe80000100800 */
[----:B------:R-:W4:Y:S04]  /*e840*/  LDL.LU.64 R14, [R1+0x4c8] ;  /* 0x0004c800010e7983 */ /* 0x000f280000300a00 */
[----:B------:R2:W-:Y:S04]  /*e850*/  STL [R1+0x34dc], R5 ;  /* 0x0034dc0501007387 */ /* 0x0005e80000100800 */
[----:B------:R-:W4:Y:S04]  /*e860*/  LDL.LU.64 R12, [R1+0x2a0] ;  /* 0x0002a000010c7983 */ /* 0x000f280000300a00 */
[----:B------:R-:W4:Y:S04]  /*e870*/  LDL.LU.64 R10, [R1+0x258] ;  /* 0x00025800010a7983 */ /* 0x000f280000300a00 */
[----:B------:R-:W4:Y:S04]  /*e880*/  LDL.LU.64 R8, [R1+0x210] ;  /* 0x0002100001087983 */ /* 0x000f280000300a00 */
[----:B------:R1:W-:Y:S04]  /*e890*/  LDGSTS.E [R249+0x32a00], [R2.64], P2 ;  /* 0x32a0000002f97fae */ /* 0x0003e80009121844 */
[----:B------:R-:W4:Y:S04]  /*e8a0*/  LDL.LU.64 R6, [R1+0x1d0] ;  /* 0x0001d00001067983 */ /* 0x000f280000300a00 */
[----:B------:R2:W-:Y:S01]  /*e8b0*/  LDGSTS.E [R249+0x32e00], [R4.64], P2 ;  /* 0x32e0000004f97fae */ /* 0x0005e20009121844 */
[----:B-1----:R-:W-:-:S05]  /*e8c0*/  IMAD.WIDE R2, R248, 0x4, R246 ;  /* 0x00000004f8027825 */ /* 0x002fca00078e02f6 */
[----:B------:R-:W-:Y:S04]  /*e8d0*/  STL [R1+0x34d8], R2 ;  /* 0x0034d80201007387 */ /* 0x000fe80000100800 */
[----:B------:R-:W4:Y:S04]  /*e8e0*/  LDL.LU.64 R244, [R1+0x188] ;  /* 0x0001880001f47983 */ /* 0x000f280000300a00 */
[----:B------:R1:W-:Y:S04]  /*e8f0*/  STL [R1+0x34d0], R3 ;  /* 0x0034d00301007387 */ /* 0x0003e80000100800 */
[----:B------:R-:W4:Y:S01]  /*e900*/  LDL.LU.64 R246, [R1+0x140] ;  /* 0x0001400001f67983 */ /* 0x000f220000300a00 */
[----:B--2---:R-:W-:-:S03]  /*e910*/  IMAD.WIDE R4, R248, 0x4, R250 ;  /* 0x00000004f8047825 */ /* 0x004fc600078e02fa */
[----:B------:R-:W2:Y:S04]  /*e920*/  LDL.LU.64 R250, [R1+0xf8] ;  /* 0x0000f80001fa7983 */ /* 0x000ea80000300a00 */
[----:B------:R1:W-:Y:S04]  /*e930*/  LDGSTS.E [R249+0x33200], [R2.64], P2 ;  /* 0x3320000002f97fae */ /* 0x0003e80009121844 */
[----:B------:R-:W-:Y:S04]  /*e940*/  STL [R1+0x34d4], R4 ;  /* 0x0034d40401007387 */ /* 0x000fe80000100800 */
[----:B------:R1:W-:Y:S04]  /*e950*/  LDGSTS.E [R249+0x33600], [R4.64], P2 ;  /* 0x3360000004f97fae */ /* 0x0003e80009121844 */
[----:B------:R1:W-:Y:S02]  /*e960*/  STL [R1+0x34cc], R5 ;  /* 0x0034cc0501007387 */ /* 0x0003e40000100800 */
[----:B-1----:R-:W-:-:S04]  /*e970*/  IMAD.WIDE R2, R248, 0x4, R24 ;  /* 0x00000004f8027825 */ /* 0x002fc800078e0218 */
[----:B------:R-:W-:Y:S01]  /*e980*/  IMAD.WIDE R4, R248, 0x4, R22 ;  /* 0x00000004f8047825 */ /* 0x000fe200078e0216 */
[----:B------:R-:W-:Y:S04]  /*e990*/  STL [R1+0x34c8], R2 ;  /* 0x0034c80201007387 */ /* 0x000fe80000100800 */
[----:B------:R-:W-:Y:S04]  /*e9a0*/  STL [R1+0x34c0], R3 ;  /* 0x0034c00301007387 */ /* 0x000fe80000100800 */
[----:B------:R-:W-:Y:S04]  /*e9b0*/  STL [R1+0x34c4], R4 ;  /* 0x0034c40401007387 */ /* 0x000fe80000100800 */
[----:B------:R-:W-:Y:S04]  /*e9c0*/  STL [R1+0x34bc], R5 ;  /* 0x0034bc0501007387 */ /* 0x000fe80000100800 */
[----:B------:R1:W-:Y:S04]  /*e9d0*/  LDGSTS.E [R249+0x33a00], [R2.64], P2 ;  /* 0x33a0000002f97fae */ /* 0x0003e80009121844 */
[----:B------:R1:W-:Y:S01]  /*e9e0*/  LDGSTS.E [R249+0x33e00], [R4.64], P2 ;  /* 0x33e0000004f97fae */ /* 0x0003e20009121844 */
[----:B---3--:R-:W-:-:S03]  /*e9f0*/  IMAD.MOV.U32 R0, RZ, RZ, R21 ;  /* 0x000000ffff007224 */ /* 0x008fc600078e0015 */
[----:B------:R-:W-:Y:S04]  /*ea00*/  STL [R1+0x34b8], R20 ;  /* 0x0034b81401007387 */ /* 0x000fe80000100800 */
[----:B------:R-:W-:Y:S04]  /*ea10*/  STL [R1+0x34b4], R18 ;  /* 0x0034b41201007387 */ /* 0x000fe80000100800 */
[----:B------:R3:W-:Y:S04]  /*ea20*/  STL [R1+0x34b0], R0 ;  /* 0x0034b00001007387 */ /* 0x0007e80000100800 */
[----:B----4-:R-:W-:Y:S01]  /*ea30*/  STL [R1+0x34ac], R16 ;  /* 0x0034ac1001007387 */ /* 0x010fe20000100800 */
[----:B---3--:R-:W-:-:S05]  /*ea40*/  IMAD.MOV.U32 R0, RZ, RZ, R19 ;  /* 0x000000ffff007224 */ /* 0x008fca00078e0013 */
[----:B------:R3:W-:Y:S04]  /*ea50*/  STL [R1+0x34a8], R0 ;  /* 0x0034a80001007387 */ /* 0x0007e80000100800 */
[----:B------:R-:W-:Y:S01]  /*ea60*/  STL [R1+0x34a4], R14 ;  /* 0x0034a40e01007387 */ /* 0x000fe20000100800 */
        /* <DEDUP_REMOVED lines=20> */
[----:B--2---:R-:W-:Y:S01]  /*ebb0*/  STL [R1+0x346c], R250 ;  /* 0x00346cfa01007387 */ /* 0x004fe20000100800 */
[----:B---3--:R-:W-:-:S05]  /*ebc0*/  IMAD.MOV.U32 R0, RZ, RZ, R247 ;  /* 0x000000ffff007224 */ /* 0x008fca00078e00f7 */
[----:B------:R2:W-:Y:S04]  /*ebd0*/  STL [R1+0x3468], R0 ;  /* 0x0034680001007387 */ /* 0x0005e80000100800 */
[----:B------:R-:W-:Y:S01]  /*ebe0*/  STL [R1+0x3460], R50 ;  /* 0x0034603201007387 */ /* 0x000fe20000100800 */
[----:B--2---:R-:W-:-:S05]  /*ebf0*/  IMAD.MOV.U32 R0, RZ, RZ, R251 ;  /* 0x000000ffff007224 */ /* 0x004fca00078e00fb */
[----:B------:R2:W-:Y:S04]  /*ec00*/  STL [R1+0x3464], R0 ;  /* 0x0034640001007387 */ /* 0x0005e80000100800 */
[----:B------:R-:W-:Y:S04]  /*ec10*/  STL [R1+0x3458], R51 ;  /* 0x0034583301007387 */ /* 0x000fe80000100800 */
        /* <DEDUP_REMOVED lines=28> */
[----:B------:R-:W3:Y:S04]  /*ede0*/  LDL.LU.64 R244, [R1+0x290] ;  /* 0x0002900001f47983 */ /* 0x000ee80000300a00 */
[----:B------:R-:W-:Y:S04]  /*edf0*/  STL [R1+0x33ec], R170 ;  /* 0x0033ecaa01007387 */ /* 0x000fe80000100800 */
[----:B------:R-:W-:Y:S04]  /*ee00*/  STL [R1+0x33e4], R171 ;  /* 0x0033e4ab01007387 */ /* 0x000fe80000100800 */
[----:B------:R-:W-:Y:S04]  /*ee10*/  STL [R1+0x33e0], R178 ;  /* 0x0033e0b201007387 */ /* 0x000fe80000100800 */
[----:B------:R-:W4:Y:S04]  /*ee20*/  LDL.LU.64 R246, [R1+0x280] ;  /* 0x0002800001f67983 */ /* 0x000f280000300a00 */
        /* <DEDUP_REMOVED lines=26> */
[----:B---3--:R-:W-:Y:S04]  /*efd0*/  STL [R1+0x33a0], R244 ;  /* 0x0033a0f401007387 */ /* 0x008fe80000100800 */
[----:B------:R-:W3:Y:S01]  /*efe0*/  LDL.LU.64 R10, [R1+0x160] ;  /* 0x00016000010a7983 */ /* 0x000ee20000300a00 */
[----:B--2---:R-:W-:-:S03]  /*eff0*/  IMAD.MOV.U32 R0, RZ, RZ, R245 ;  /* 0x000000ffff007224 */ /* 0x004fc600078e00f5 */
[----:B------:R-:W2:Y:S04]  /*f000*/  LDL.LU.64 R8, [R1+0x150] ;  /* 0x0001500001087983 */ /* 0x000ea80000300a00 */
[----:B------:R1:W-:Y:S04]  /*f010*/  STL [R1+0x3398], R0 ;  /* 0x0033980001007387 */ /* 0x0003e80000100800 */
[----:B----4-:R4:W-:Y:S04]  /*f020*/  STL [R1+0x339c], R246 ;  /* 0x00339cf601007387 */ /* 0x0109e80000100800 */
[----:B------:R-:W2:Y:S01]  /*f030*/  LDL.LU.64 R6, [R1+0x130] ;  /* 0x0001300001067983 */ /* 0x000ea20000300a00 */
[----:B-1----:R-:W-:-:S03]  /*f040*/  IMAD.MOV.U32 R0, RZ, RZ, R247 ;  /* 0x000000ffff007224 */ /* 0x002fc600078e00f7 */
[----:B------:R-:W2:Y:S04]  /*f050*/  LDL.LU.64 R244, [R1+0x120] ;  /* 0x0001200001f47983 */ /* 0x000ea80000300a00 */
[----:B------:R1:W-:Y:S04]  /*f060*/  STL [R1+0x3390], R0 ;  /* 0x0033900001007387 */ /* 0x0003e80000100800 */
[----:B------:R4:W-:Y:S04]  /*f070*/  STL [R1+0x3394], R250 ;  /* 0x003394fa01007387 */ /* 0x0009e80000100800 */
[----:B----4-:R-:W4:Y:S01]  /*f080*/  LDL.LU.64 R246, [R1+0x108] ;  /* 0x0001080001f67983 */ /* 0x010f220000300a00 */
[----:B-1----:R-:W-:-:S03]  /*f090*/  IMAD.MOV.U32 R0, RZ, RZ, R251 ;  /* 0x000000ffff007224 */ /* 0x002fc600078e00fb */
[----:B------:R-:W4:Y:S04]  /*f0a0*/  LDL.LU.64 R250, [R1+0xe8] ;  /* 0x0000e80001fa7983 */ /* 0x000f280000300a00 */
[----:B------:R1:W-:Y:S04]  /*f0b0*/  STL [R1+0x3388], R0 ;  /* 0x0033880001007387 */ /* 0x0003e80000100800 */
[----:B------:R-:W-:Y:S01]  /*f0c0*/  STL [R1+0x338c], R30 ;  /* 0x00338c1e01007387 */ /* 0x000fe20000100800 */
[----:B-1----:R-:W-:-:S03]  /*f0d0*/  IMAD.MOV.U32 R0, RZ, RZ, R31 ;  /* 0x000000ffff007224 */ /* 0x002fc600078e001f */
[----:B------:R-:W-:Y:S04]  /*f0e0*/  STL [R1+0x3384], R28 ;  /* 0x0033841c01007387 */ /* 0x000fe80000100800 */
[----:B------:R1:W-:Y:S04]  /*f0f0*/  STL [R1+0x3380], R0 ;  /* 0x0033800001007387 */ /* 0x0003e80000100800 */
[----:B------:R-:W-:Y:S01]  /*f100*/  STL [R1+0x337c], R26 ;  /* 0x00337c1a01007387 */ /* 0x000fe20000100800 */
[----:B-1----:R-:W-:-:S05]  /*f110*/  IMAD.MOV.U32 R0, RZ, RZ, R29 ;  /* 0x000000ffff007224 */ /* 0x002fca00078e001d */
        /* <DEDUP_REMOVED lines=21> */
[----:B------:R1:W-:Y:S02]  /*f270*/  STL [R1+0x3340], R0 ;  /* 0x0033400001007387 */ /* 0x0003e40000100800 */
[----:B-1----:R-:W-:Y:S02]  /*f280*/  IMAD.MOV.U32 R0, RZ, RZ, R13 ;  /* 0x000000ffff007224 */ /* 0x002fe400078e000d */
[----:B---3--:R-:W-:Y:S04]  /*f290*/  STL [R1+0x333c], R10 ;  /* 0x00333c0a01007387 */ /* 0x008fe80000100800 */
[----:B------:R1:W-:Y:S04]  /*f2a0*/  STL [R1+0x3338], R0 ;  /* 0x0033380001007387 */ /* 0x0003e80000100800 */
[----:B--2---:R-:W-:Y:S01]  /*f2b0*/  STL [R1+0x3334], R8 ;  /* 0x0033340801007387 */ /* 0x004fe20000100800 */
        /* <DEDUP_REMOVED lines=8> */
[----:B----4-:R-:W-:Y:S01]  /*f340*/  STL [R1+0x331c], R246 ;  /* 0x00331cf601007387 */ /* 0x010fe20000100800 */
        /* <DEDUP_REMOVED lines=9> */
[----:B------:R-:W2:Y:S04]  /*f3e0*/  LDL.LU.64 R242, [R1+0x35f8] ;  /* 0x0035f80001f27983 */ /* 0x000ea80000300a00 */
        /* <DEDUP_REMOVED lines=112> */
[----:B------:R-:W1:Y:S04]  /*faf0*/  LDL.LU.64 R22, [R1+0x2d8] ;  /* 0x0002d80001167983 */ /* 0x000e680000300a00 */
[----:B------:R-:W3:Y:S04]  /*fb00*/  LDL.LU.64 R12, [R1+0x2e0] ;  /* 0x0002e000010c7983 */ /* 0x000ee80000300a00 */
[----:B------:R-:W-:Y:S04]  /*fb10*/  STL [R1+0x3140], R197 ;  /* 0x003140c501007387 */ /* 0x000fe80000100800 */
[----:B------:R-:W4:Y:S04]  /*fb20*/  LDL.LU.64 R20, [R1+0x2e8] ;  /* 0x0002e80001147983 */ /* 0x000f280000300a00 */
[----:B------:R-:W2:Y:S04]  /*fb30*/  LDL.LU.64 R10, [R1+0x2f8] ;  /* 0x0002f800010a7983 */ /* 0x000ea80000300a00 */
[----:B------:R-:W-:Y:S04]  /*fb40*/  STL [R1+0x3144], R198 ;  /* 0x003144c601007387 */ /* 0x000fe80000100800 */
[----:B------:R-:W-:Y:S04]  /*fb50*/  STL [R1+0x3138], R199 ;  /* 0x003138c701007387 */ /* 0x000fe80000100800 */
[----:B------:R-:W-:Y:S04]  /*fb60*/  STL [R1+0x313c], R200 ;  /* 0x00313cc801007387 */ /* 0x000fe80000100800 */
[----:B------:R-:W2:Y:S04]  /*fb70*/  LDL.LU.64 R8, [R1+0x300] ;  /* 0x0003000001087983 */ /* 0x000ea80000300a00 */
        /* <DEDUP_REMOVED lines=21> */
[----:B------:R-:W2:Y:S01]  /*fcd0*/  LDL.LU.64 R14, [R1+0x350] ;  /* 0x00035000010e7983 */ /* 0x000ea20000300a00 */
[----:B-1----:R-:W-:-:S04]  /*fce0*/  IMAD.WIDE R96, R248, 0x4, R22 ;  /* 0x00000004f8607825 */ /* 0x002fc800078e0216 */
[C---:B---3--:R-:W-:Y:S01]  /*fcf0*/  IMAD.WIDE R94, R248.reuse, 0x4, R12 ;  /* 0x00000004f85e7825 */ /* 0x048fe200078e020c */
[----:B------:R1:W-:Y:S04]  /*fd00*/  LDGSTS.E [R249+0x34200], [R96.64], P2 ;  /* 0x3420000060f97fae */ /* 0x0003e80009121844 */
[----:B------:R-:W3:Y:S01]  /*fd10*/  LDL.LU.64 R12, [R1+0x360] ;  /* 0x00036000010c7983 */ /* 0x000ee20000300a00 */
[----:B----4-:R-:W-:-:S03]  /*fd20*/  IMAD.WIDE R92, R248, 0x4, R20 ;  /* 0x00000004f85c7825 */ /* 0x010fc600078e0214 */
[----:B------:R-:W4:Y:S01]  /*fd30*/  LDL.LU.64 R22, [R1+0x368] ;  /* 0x0003680001167983 */ /* 0x000f220000300a00 */
[----:B--2---:R-:W-:-:S03]  /*fd40*/  IMAD.WIDE R90, R248, 0x4, R10 ;  /* 0x00000004f85a7825 */ /* 0x004fc600078e020a */
[----:B------:R1:W-:Y:S04]  /*fd50*/  LDGSTS.E [R249+0x34600], [R94.64], P2 ;  /* 0x346000005ef97fae */ /* 0x0003e80009121844 */
[----:B------:R-:W2:Y:S04]  /*fd60*/  LDL.LU.64 R10, [R1+0x378] ;  /* 0x00037800010a7983 */ /* 0x000ea80000300a00 */
[----:B------:R-:W-:Y:S04]  /*fd70*/  STL.64 [R1+0x2f38], R96 ;  /* 0x002f386001007387 */ /* 0x000fe80000100a00 */
[----:B------:R1:W-:Y:S01]  /*fd80*/  LDGSTS.E [R249+0x34a00], [R92.64], P2 ;  /* 0x34a000005cf97fae */ /* 0x0003e20009121844 */
[----:B------:R-:W-:-:S03]  /*fd90*/  IMAD.WIDE R88, R248, 0x4, R8 ;  /* 0x00000004f8587825 */ /* 0x000fc600078e0208 */
[----:B------:R1:W-:Y:S04]  /*fda0*/  LDGSTS.E [R249+0x34e00], [R90.64], P2 ;  /* 0x34e000005af97fae */ /* 0x0003e80009121844 */
[----:B------:R-:W2:Y:S04]  /*fdb0*/  LDL.LU.64 R8, [R1+0x380] ;  /* 0x0003800001087983 */ /* 0x000ea80000300a00 */
[----:B------:R-:W-:Y:S04]  /*fdc0*/  STL.64 [R1+0x2f30], R94 ;  /* 0x002f305e01007387 */ /* 0x000fe80000100a00 */
[----:B------:R-:W2:Y:S01]  /*fdd0*/  LDL.LU.64 R20, [R1+0x390] ;  /* 0x0003900001147983 */ /* 0x000ea20000300a00 */
[----:B------:R-:W-:-:S03]  /*fde0*/  IMAD.WIDE R86, R248, 0x4, R18 ;  /* 0x00000004f8567825 */ /* 0x000fc600078e0212 */
[----:B------:R-:W-:Y:S04]  /*fdf0*/  STL.64 [R1+0x2f28], R92 ;  /* 0x002f285c01007387 */ /* 0x000fe80000100a00 */
[----:B------:R1:W-:Y:S01]  /*fe00*/  LDGSTS.E [R249+0x35200], [R88.64], P2 ;  /* 0x3520000058f97fae */ /* 0x0003e20009121844 */
[----:B------:R-:W-:-:S03]  /*fe10*/  IMAD.WIDE R84, R248, 0x4, R6 ;  /* 0x00000004f8547825 */ /* 0x000fc600078e0206 */
[----:B------:R1:W-:Y:S04]  /*fe20*/  LDGSTS.E [R249+0x35600], [R86.64], P2 ;  /* 0x3560000056f97fae */ /* 0x0003e80009121844 */
[----:B------:R-:W2:Y:S04]  /*fe30*/  LDL.LU.64 R6, [R1+0x398] ;  /* 0x0003980001067983 */ /* 0x000ea80000300a00 */
[----:B------:R-:W-:Y:S01]  /*fe40*/  STL.64 [R1+0x2f20], R90 ;  /* 0x002f205a01007387 */ /* 0x000fe20000100a00 */
[----:B------:R-:W-:-:S03]  /*fe50*/  IMAD.WIDE R82, R248, 0x4, R244 ;  /* 0x00000004f8527825 */ /* 0x000fc600078e02f4 */
[----:B------:R1:W-:Y:S04]  /*fe60*/  LDGSTS.E [R249+0x35a00], [R84.64], P2 ;  /* 0x35a0000054f97fae */ /* 0x0003e80009121844 */
[----:B------:R-:W2:Y:S04]  /*fe70*/  LDL.LU.64 R244, [R1+0x3a8] ;  /* 0x0003a80001f47983 */ /* 0x000ea80000300a00 */
[----:B------:R-:W-:Y:S01]  /*fe80*/  STL.64 [R1+0x2f18], R88 ;  /* 0x002f185801007387 */ /* 0x000fe20000100a00 */
[----:B------:R-:W-:-:S03]  /*fe90*/  IMAD.WIDE R80, R248, 0x4, R246 ;  /* 0x00000004f8507825 */ /* 0x000fc600078e02f6 */
[----:B------:R-:W2:Y:S04]  /*fea0*/  LDL.LU.64 R18, [R1+0x3b0] ;  /* 0x0003b00001127983 */ /* 0x000ea80000300a00 */
[----:B------:R-:W2:Y:S04]  /*feb0*/  LDL.LU.64 R246, [R1+0x3b8] ;  /* 0x0003b80001f67983 */ /* 0x000ea80000300a00 */
[----:B------:R-:W-:Y:S01]  /*fec0*/  STL.64 [R1+0x2f10], R86 ;  /* 0x002f105601007387 */ /* 0x000fe20000100a00 */
[----:B------:R-:W-:-:S03]  /*fed0*/  IMAD.WIDE R2, R248, 0x4, R242 ;  /* 0x00000004f8027825 */ /* 0x000fc600078e02f2 */
        /* <DEDUP_REMOVED lines=8> */
[----:B------:R1:W-:Y:S01]  /*ff60*/  STL.64 [R1+0x2f00], R82 ;  /* 0x002f005201007387 */ /* 0x0003e20000100a00 */
[----:B------:R-:W-:-:S03]  /*ff70*/  IMAD.WIDE R74, R248, 0x4, R14 ;  /* 0x00000004f84a7825 */ /* 0x000fc600078e020e */
[----:B------:R1:W-:Y:S04]  /*ff80*/  LDGSTS.E [R249+0x36a00], [R76.64], P2 ;  /* 0x36a000004cf97fae */ /* 0x0003e80009121844 */
[----:B------:R-:W2:Y:S04]  /*ff90*/  LDL.LU.64 R14, [R1+0x3d8] ;  /* 0x0003d800010e7983 */ /* 0x000ea80000300a00 */
[----:B------:R1:W-:Y:S04]  /*ffa0*/  STL.64 [R1+0x2ef8], R80 ;  /* 0x002ef85001007387 */ /* 0x0003e80000100a00 */
[----:B------:R1:W-:Y:S01]  /*ffb0*/  LDGSTS.E [R249+0x36e00], [R74.64], P2 ;  /* 0x36e000004af97fae */ /* 0x0003e20009121844 */
[----:B---3--:R-:W-:-:S03]  /*ffc0*/  IMAD.WIDE R72, R248, 0x4, R12 ;  /* 0x00000004f8487825 */ /* 0x008fc600078e020c */
[----:B------:R-:W3:Y:S01]  /*ffd0*/  LDL.LU.64 R12, [R1+0x3e8] ;  /* 0x0003e800010c7983 */ /* 0x000ee20000300a00 */
[----:B----4-:R-:W-:-:S03]  /*ffe0*/  IMAD.WIDE R70, R248, 0x4, R22 ;  /* 0x00000004f8467825 */ /* 0x010fc600078e0216 */
[----:B------:R4:W-:Y:S04]  /*fff0*/  STL.64 [R1+0x2ef0], R78 ;  /* 0x002ef04e01007387 */ /* 0x0009e80000100a00 */
[----:B------:R4:W-:Y:S01]  /*10000*/  STL.64 [R1+0x2ee8], R76 ;  /* 0x002ee84c01007387 */ /* 0x0009e20000100a00 */
[----:B--2---:R-:W-:-:S03]  /*10010*/  IMAD.WIDE R68, R248, 0x4, R10 ;  /* 0x00000004f8447825 */ /* 0x004fc600078e020a */
[----:B------:R-:W2:Y:S04]  /*10020*/  LDL.LU.64 R10, [R1+0x3f0] ;  /* 0x0003f000010a7983 */ /* 0x000ea80000300a00 */
[----:B------:R4:W-:Y:S04]  /*10030*/  STL.64 [R1+0x2ee0], R74 ;  /* 0x002ee04a01007387 */ /* 0x0009e80000100a00 */
[----:B------:R4:W-:Y:S04]  /*10040*/  LDGSTS.E [R249+0x37200], [R72.64], P2 ;  /* 0x3720000048f97fae */ /* 0x0009e80009121844 */
[----:B------:R4:W-:Y:S01]  /*10050*/  LDGSTS.E [R249+0x37600], [R70.64], P2 ;  /* 0x3760000046f97fae */ /* 0x0009e20009121844 */
[----:B------:R-:W-:-:S03]  /*10060*/  IMAD.WIDE R66, R248, 0x4, R8 ;  /* 0x00000004f8427825 */ /* 0x000fc600078e0208 */
[----:B------:R-:W4:Y:S04]  /*10070*/  LDL.LU.64 R8, [R1+0x400] ;  /* 0x0004000001087983 */ /* 0x000f280000300a00 */
[----:B------:R1:W-:Y:S01]  /*10080*/  STL.64 [R1+0x2ed8], R72 ;  /* 0x002ed84801007387 */ /* 0x0003e20000100a00 */
[----:B------:R-:W-:-:S03]  /*10090*/  IMAD.WIDE R64, R248, 0x4, R20 ;  /* 0x00000004f8407825 */ /* 0x000fc600078e0214 */
[----:B------:R1:W-:Y:S04]  /*100a0*/  STL.64 [R1+0x2ed0], R70 ;  /* 0x002ed04601007387 */ /* 0x0003e80000100a00 */
[----:B------:R1:W-:Y:S04]  /*100b0*/  LDGSTS.E [R249+0x37a00], [R68.64], P2 ;  /* 0x37a0000044f97fae */ /* 0x0003e80009121844 */
[----:B------:R1:W-:Y:S04]  /*100c0*/  LDGSTS.E [R249+0x37e00], [R66.64], P2 ;  /* 0x37e0000042f97fae */ /* 0x0003e80009121844 */
[----:B------:R1:W-:Y:S01]  /*100d0*/  LDGSTS.E [R249+0x38200], [R64.64], P2 ;  /* 0x3820000040f97fae */ /* 0x0003e20009121844 */
[----:B------:R-:W-:-:S03]  /*100e0*/  IMAD.WIDE R62, R248, 0x4, R6 ;  /* 0x00000004f83e7825 */ /* 0x000fc600078e0206 */
[----:B------:R-:W4:Y:S04]  /*100f0*/  LDL.LU.64 R6, [R1+0x408] ;  /* 0x0004080001067983 */ /* 0x000f280000300a00 */
[----:B------:R1:W-:Y:S04]  /*10100*/  STL.64 [R1+0x2ec8], R68 ;  /* 0x002ec84401007387 */ /* 0x0003e80000100a00 */
[----:B------:R1:W-:Y:S01]  /*10110*/  LDGSTS.E [R249+0x38600], [R62.64], P2 ;  /* 0x386000003ef97fae */ /* 0x0003e20009121844 */
[----:B------:R-:W-:-:S03]  /*10120*/  IMAD.WIDE R60, R248, 0x4, R244 ;  /* 0x00000004f83c7825 */ /* 0x000fc600078e02f4 */
[----:B------:R-:W4:Y:S04]  /*10130*/  LDL.LU.64 R244, [R1+0x418] ;  /* 0x0004180001f47983 */ /* 0x000f280000300a00 */
[----:B------:R1:W-:Y:S04]  /*10140*/  STL.64 [R1+0x2ec0], R66 ;  /* 0x002ec04201007387 */ /* 0x0003e80000100a00 */
[----:B------:R1:W-:Y:S01]  /*10150*/  STL.64 [R1+0x2eb8], R64 ;  /* 0x002eb84001007387 */ /* 0x0003e20000100a00 */
[----:B------:R-:W-:-:S03]  /*10160*/  IMAD.WIDE R56, R248, 0x4, R246 ;  /* 0x00000004f8387825 */ /* 0x000fc600078e02f6 */
[----:B------:R-:W4:Y:S04]  /*10170*/  LDL.LU.64 R246, [R1+0x420] ;  /* 0x0004200001f67983 */ /* 0x000f280000300a00 */
[----:B------:R1:W-:Y:S01]  /*10180*/  STL.64 [R1+0x2eb0], R62 ;  /* 0x002eb03e01007387 */ /* 0x0003e20000100a00 */
[----:B------:R-:W-:-:S03]  /*10190*/  IMAD.WIDE R58, R248, 0x4, R18 ;  /* 0x00000004f83a7825 */ /* 0x000fc600078e0212 */
[----:B------:R1:W-:Y:S04]  /*101a0*/  LDGSTS.E [R249+0x38a00], [R60.64], P2 ;  /* 0x38a000003cf97fae */ /* 0x0003e80009121844 */
[----:B------:R1:W-:Y:S01]  /*101b0*/  LDGSTS.E [R249+0x38e00], [R58.64], P2 ;  /* 0x38e000003af97fae */ /* 0x0003e20009121844 */
[----:B------:R-:W-:-:S03]  /*101c0*/  IMAD.WIDE R54, R248, 0x4, R250 ;  /* 0x00000004f8367825 */ /* 0x000fc600078e02fa */
[----:B------:R-:W4:Y:S04]  /*101d0*/  LDL.LU.64 R250, [R1+0x428] ;  /* 0x0004280001fa7983 */ /* 0x000f280000300a00 */
[----:B------:R1:W-:Y:S04]  /*101e0*/  STL.64 [R1+0x2ea8], R60 ;  /* 0x002ea83c01007387 */ /* 0x0003e80000100a00 */
[----:B------:R1:W-:Y:S04]  /*101f0*/  STL.64 [R1+0x2ea0], R58 ;  /* 0x002ea03a01007387 */ /* 0x0003e80000100a00 */
[----:B------:R-:W4:Y:S01]  /*10200*/  LDL.LU.64 R30, [R1+0x430] ;  /* 0x00043000011e7983 */ /* 0x000f220000300a00 */
[----:B------:R-:W-:-:S03]  /*10210*/  IMAD.WIDE R52, R248, 0x4, R16 ;  /* 0x00000004f8347825 */ /* 0x000fc600078e0210 */
[----:B------:R-:W4:Y:S04]  /*10220*/  LDL.LU.64 R28, [R1+0x440] ;  /* 0x00044000011c7983 */ /* 0x000f280000300a00 */
[----:B------:R1:W-:Y:S04]  /*10230*/  STL.64 [R1+0x2e98], R56 ;  /* 0x002e983801007387 */ /* 0x0003e80000100a00 */
[----:B------:R-:W4:Y:S01]  /*10240*/  LDL.LU.64 R26, [R1+0x448] ;  /* 0x00044800011a7983 */ /* 0x000f220000300a00 */
[----:B------:R-:W-:-:S03]  /*10250*/  IMAD.WIDE R50, R248, 0x4, R14 ;  /* 0x00000004f8327825 */ /* 0x000fc600078e020e */
[----:B------:R-:W4:Y:S04]  /*10260*/  LDL.LU.64 R24, [R1+0x458] ;  /* 0x0004580001187983 */ /* 0x000f280000300a00 */
[----:B------:R1:W-:Y:S04]  /*10270*/  STL.64 [R1+0x2e90], R54 ;  /* 0x002e903601007387 */ /* 0x0003e80000100a00 */
[----:B------:R-:W4:Y:S04]  /*10280*/  LDL.LU.64 R22, [R1+0x460] ;  /* 0x0004600001167983 */ /* 0x000f280000300a00 */
[----:B------:R-:W4:Y:S04]  /*10290*/  LDL.LU.64 R20, [R1+0x470] ;  /* 0x0004700001147983 */ /* 0x000f280000300a00 */
[----:B------:R1:W-:Y:S04]  /*102a0*/  STL.64 [R1+0x2e88], R52 ;  /* 0x002e883401007387 */ /* 0x0003e80000100a00 */
[----:B------:R-:W4:Y:S04]  /*102b0*/  LDL.LU.64 R18, [R1+0x510] ;  /* 0x0005100001127983 */ /* 0x000f280000300a00 */
[----:B------:R-:W4:Y:S04]  /*102c0*/  LDL.LU.64 R16, [R1+0x508] ;  /* 0x0005080001107983 */ /* 0x000f280000300a00 */
[----:B------:R1:W-:Y:S04]  /*102d0*/  STL.64 [R1+0x2e80], R50 ;  /* 0x002e803201007387 */ /* 0x0003e80000100a00 */
[----:B------:R-:W4:Y:S04]  /*102e0*/  LDL.LU.64 R14, [R1+0x500] ;  /* 0x00050000010e7983 */ /* 0x000f280000300a00 */
[----:B------:R1:W-:Y:S04]  /*102f0*/  LDGSTS.E [R249+0x39200], [R56.64], P2 ;  /* 0x3920000038f97fae */ /* 0x0003e80009121844 */
[----:B------:R1:W-:Y:S04]  /*10300*/  LDGSTS.E [R249+0x39600], [R54.64], P2 ;  /* 0x3960000036f97fae */ /* 0x0003e80009121844 */
[----:B------:R1:W-:Y:S04]  /*10310*/  LDGSTS.E [R249+0x39a00], [R52.64], P2 ;  /* 0x39a0000034f97fae */ /* 0x0003e80009121844 */
[----:B------:R1:W-:Y:S01]  /*10320*/  LDGSTS.E [R249+0x39e00], [R50.64], P2 ;  /* 0x39e0000032f97fae */ /* 0x0003e20009121844 */
[----:B---3--:R-:W-:-:S03]  /*10330*/  IMAD.WIDE R48, R248, 0x4, R12 ;  /* 0x00000004f8307825 */ /* 0x008fc600078e020c */
[----:B------:R-:W3:Y:S04]  /*10340*/  LDL.LU.64 R12, [R1+0x4f8] ;  /* 0x0004f800010c7983 */ /* 0x000ee80000300a00 */
[----:B------:R1:W-:Y:S04]  /*10350*/  STL.64 [R1+0x2e78], R48 ;  /* 0x002e783001007387 */ /* 0x0003e80000100a00 */
[----:B------:R1:W-:Y:S01]  /*10360*/  LDGSTS.E [R249+0x3a200], [R48.64], P2 ;  /* 0x3a20000030f97fae */ /* 0x0003e20009121844 */
[----:B--2---:R-:W-:-:S03]  /*10370*/  IMAD.WIDE R46, R248, 0x4, R10 ;  /* 0x00000004f82e7825 */ /* 0x004fc600078e020a */
[----:B------:R-:W2:Y:S04]  /*10380*/  LDL.LU.64 R10, [R1+0x4f0] ;  /* 0x0004f000010a7983 */ /* 0x000ea80000300a00 */
[----:B------:R1:W-:Y:S01]  /*10390*/  LDGSTS.E [R249+0x3a600], [R46.64], P2 ;  /* 0x3a6000002ef97fae */ /* 0x0003e20009121844 */
[----:B----4-:R-:W-:-:S03]  /*103a0*/  IMAD.WIDE R44, R248, 0x4, R8 ;  /* 0x00000004f82c7825 */ /* 0x010fc600078e0208 */
[----:B------:R-:W4:Y:S04]  /*103b0*/  LDL.LU.64 R8, [R1+0x4e8] ;  /* 0x0004e80001087983 */ /* 0x000f280000300a00 */
[----:B------:R1:W-:Y:S04]  /*103c0*/  STL.64 [R1+0x2e70], R46 ;  /* 0x002e702e01007387 */ /* 0x0003e80000100a00 */
[----:B------:R1:W-:Y:S01]  /*103d0*/  LDGSTS.E [R249+0x3aa00], [R44.64], P2 ;  /* 0x3aa000002cf97fae */ /* 0x0003e20009121844 */
[----:B------:R-:W-:-:S03]  /*103e0*/  IMAD.WIDE R42, R248, 0x4, R6 ;  /* 0x00000004f82a7825 */ /* 0x000fc600078e0206 */
[----:B------:R-:W4:Y:S04]  /*103f0*/  LDL.LU.64 R6, [R1+0x490] ;  /* 0x0004900001067983 */ /* 0x000f280000300a00 */
[----:B------:R1:W-:Y:S01]  /*10400*/  LDGSTS.E [R249+0x3ae00], [R42.64], P2 ;  /* 0x3ae000002af97fae */ /* 0x0003e20009121844 */
[----:B------:R-:W-:-:S03]  /*10410*/  IMAD.WIDE R40, R248, 0x4, R244 ;  /* 0x00000004f8287825 */ /* 0x000fc600078e02f4 */
        /* <DEDUP_REMOVED lines=9> */
[----:B------:R1:W-:Y:S01]  /*104b0*/  STL.64 [R1+0x2e58], R40 ;  /* 0x002e582801007387 */ /* 0x0003e20000100a00 */
[----:B------:R-:W-:-:S03]  /*104c0*/  IMAD.WIDE R34, R248, 0x4, R30 ;  /* 0x00000004f8227825 */ /* 0x000fc600078e021e */
[----:B------:R1:W-:Y:S01]  /*104d0*/  STL.64 [R1+0x2e50], R38 ;  /* 0x002e502601007387 */ /* 0x0003e20000100a00 */
[----:B------:R-:W-:-:S03]  /*104e0*/  IMAD.WIDE R32, R248, 0x4, R28 ;  /* 0x00000004f8207825 */ /* 0x000fc600078e021c */
[----:B------:R1:W-:Y:S04]  /*104f0*/  STL.64 [R1+0x2e48], R36 ;  /* 0x002e482401007387 */ /* 0x0003e80000100a00 */
[----:B------:R1:W-:Y:S01]  /*10500*/  LDGSTS.E [R249+0x3ba00], [R36.64], P2 ;  /* 0x3ba0000024f97fae */ /* 0x0003e20009121844 */
        /* <DEDUP_REMOVED lines=9> */
[----:B-1----:R-:W1:Y:S01]  /*105a0*/  S2R R83, SR_TID.X ;  /* 0x0000000000537919 */ /* 0x002e620000002100 */
[----:B------:R-:W-:-:S03]  /*105b0*/  IMAD.WIDE R22, R248, 0x4, R18 ;  /* 0x00000004f8167825 */ /* 0x000fc600078e0212 */
[----:B------:R1:W-:Y:S01]  /*105c0*/  STL.64 [R1+0x2e20], R26 ;  /* 0x002e201a01007387 */ /* 0x0003e20000100a00 */
[----:B------:R-:W-:-:S03]  /*105d0*/  IMAD.WIDE R20, R248, 0x4, R16 ;  /* 0x00000004f8147825 */ /* 0x000fc600078e0210 */
[----:B------:R1:W-:Y:S04]  /*105e0*/  STL.64 [R1+0x2e18], R24 ;  /* 0x002e181801007387 */ /* 0x0003e80000100a00 */
[----:B------:R1:W-:Y:S01]  /*105f0*/  LDGSTS.E [R249+0x3c200], [R32.64], P2 ;  /* 0x3c20000020f97fae */ /* 0x0003e20009121844 */
[----:B------:R-:W-:-:S03]  /*10600*/  IMAD.WIDE R18, R248, 0x4, R14 ;  /* 0x00000004f8127825 */ /* 0x000fc600078e020e */
[----:B------:R1:W-:Y:S04]  /*10610*/  STL.64 [R1+0x2e10], R22 ;  /* 0x002e101601007387 */ /* 0x0003e80000100a00 */
[----:B------:R1:W-:Y:S04]  /*10620*/  STL.64 [R1+0x2e08], R20 ;  /* 0x002e081401007387 */ /* 0x0003e80000100a00 */
[----:B------:R1:W-:Y:S04]  /*10630*/  STL.64 [R1+0x2e00], R18 ;  /* 0x002e001201007387 */ /* 0x0003e80000100a00 */
[----:B------:R1:W-:Y:S04]  /*10640*/  LDGSTS.E [R249+0x3c600], [R30.64], P2 ;  /* 0x3c6000001ef97fae */ /* 0x0003e80009121844 */
[----:B------:R1:W-:Y:S04]  /*10650*/  LDGSTS.E [R249+0x3ca00], [R28.64], P2 ;  /* 0x3ca000001cf97fae */ /* 0x0003e80009121844 */
[----:B------:R1:W-:Y:S04]  /*10660*/  LDGSTS.E [R249+0x3ce00], [R26.64], P2 ;  /* 0x3ce000001af97fae */ /* 0x0003e80009121844 */
[----:B------:R1:W-:Y:S04]  /*10670*/  LDGSTS.E [R249+0x3d200], [R24.64], P2 ;  /* 0x3d20000018f97fae */ /* 0x0003e80009121844 */
[----:B------:R1:W-:Y:S04]  /*10680*/  LDGSTS.E [R249+0x3d600], [R22.64], P2 ;  /* 0x3d60000016f97fae */ /* 0x0003e80009121844 */
[----:B------:R1:W-:Y:S04]  /*10690*/  LDGSTS.E [R249+0x3da00], [R20.64], P2 ;  /* 0x3da0000014f97fae */ /* 0x0003e80009121844 */
[----:B------:R1:W-:Y:S01]  /*106a0*/  LDGSTS.E [R249+0x3de00], [R18.64], P2 ;  /* 0x3de0000012f97fae */ /* 0x0003e20009121844 */
[----:B---3--:R-:W-:-:S05]  /*106b0*/  IMAD.WIDE R16, R248, 0x4, R12 ;  /* 0x00000004f8107825 */ /* 0x008fca00078e020c */
[----:B------:R3:W-:Y:S04]  /*106c0*/  STL.64 [R1+0x2df8], R16 ;  /* 0x002df81001007387 */ /* 0x0007e80000100a00 */
[----:B------:R3:W-:Y:S01]  /*106d0*/  LDGSTS.E [R249+0x3e200], [R16.64], P2 ;  /* 0x3e20000010f97fae */ /* 0x0007e20009121844 */
[----:B--2---:R-:W-:-:S05]  /*106e0*/  IMAD.WIDE R14, R248, 0x4, R10 ;  /* 0x00000004f80e7825 */ /* 0x004fca00078e020a */
[----:B------:R3:W-:Y:S04]  /*106f0*/  STL.64 [R1+0x2df0], R14 ;  /* 0x002df00e01007387 */ /* 0x0007e80000100a00 */
[----:B------:R3:W-:Y:S01]  /*10700*/  LDGSTS.E [R249+0x3e600], [R14.64], P2 ;  /* 0x3e6000000ef97fae */ /* 0x0007e20009121844 */
[----:B----4-:R-:W-:-:S05]  /*10710*/  IMAD.WIDE R12, R248, 0x4, R8 ;  /* 0x00000004f80c7825 */ /* 0x010fca00078e0208 */
[----:B------:R3:W-:Y:S04]  /*10720*/  STL.64 [R1+0x2de8], R12 ;  /* 0x002de80c01007387 */ /* 0x0007e80000100a00 */
[----:B------:R3:W-:Y:S01]  /*10730*/  LDGSTS.E [R249+0x3ea00], [R12.64], P2 ;  /* 0x3ea000000cf97fae */ /* 0x0007e20009121844 */
[----:B------:R-:W-:-:S05]  /*10740*/  IMAD.WIDE R10, R248, 0x4, R6 ;  /* 0x00000004f80a7825 */ /* 0x000fca00078e0206 */
[----:B------:R3:W-:Y:S04]  /*10750*/  STL.64 [R1+0x2de0], R10 ;  /* 0x002de00a01007387 */ /* 0x0007e80000100a00 */
[----:B------:R3:W5:Y:S01]  /*10760*/  LDL.LU.64 R242, [R1+0x35f0] ;  /* 0x0035f00001f27983 */ /* 0x0007620000300a00 */
[----:B------:R-:W-:-:S03]  /*10770*/  IMAD.WIDE R8, R248, 0x4, R244 ;  /* 0x00000004f8087825 */ /* 0x000fc600078e02f4 */
[----:B------:R3:W-:Y:S04]  /*10780*/  LDGSTS.E [R249+0x3ee00], [R10.64], P2 ;  /* 0x3ee000000af97fae */ /* 0x0007e80009121844 */
[----:B------:R3:W-:Y:S04]  /*10790*/  STL.64 [R1+0x2dd8], R8 ;  /* 0x002dd80801007387 */ /* 0x0007e80000100a00 */
[----:B------:R3:W-:Y:S01]  /*107a0*/  LDGSTS.E [R249+0x3f200], [R8.64], P2 ;  /* 0x3f20000008f97fae */ /* 0x0007e20009121844 */
[----:B------:R-:W-:-:S05]  /*107b0*/  IMAD.WIDE R6, R248, 0x4, R246 ;  /* 0x00000004f8067825 */ /* 0x000fca00078e02f6 */
[----:B------:R3:W-:Y:S04]  /*107c0*/  STL.64 [R1+0x2dd0], R6 ;  /* 0x002dd00601007387 */ /* 0x0007e80000100a00 */
[----:B------:R3:W-:Y:S01]  /*107d0*/  LDGSTS.E [R249+0x3f600], [R6.64], P2 ;  /* 0x3f60000006f97fae */ /* 0x0007e20009121844 */
[----:B------:R-:W-:-:S05]  /*107e0*/  IMAD.WIDE R4, R248, 0x4, R250 ;  /* 0x00000004f8047825 */ /* 0x000fca00078e02fa */
[----:B------:R3:W-:Y:S04]  /*107f0*/  STL.64 [R1+0x2dc8], R4 ;  /* 0x002dc80401007387 */ /* 0x0007e80000100a00 */
[----:B------:R3:W-:Y:S04]  /*10800*/  STL.64 [R1+0x2dc0], R2 ;  /* 0x002dc00201007387 */ /* 0x0007e80000100a00 */
[----:B------:R3:W-:Y:S04]  /*10810*/  STL [R1+0x30f8], R226 ;  /* 0x0030f8e201007387 */ /* 0x0007e80000100800 */
        /* <DEDUP_REMOVED lines=15> */
[----:B------:R3:W-:Y:S04]  /*10910*/  LDGSTS.E [R249+0x3fa00], [R4.64], P2 ;  /* 0x3fa0000004f97fae */ /* 0x0007e80009121844 */
[----:B------:R3:W-:Y:S04]  /*10920*/  LDGSTS.E [R249+0x3fe00], [R2.64], P2 ;  /* 0x3fe0000002f97fae */ /* 0x0007e80009121844 */
[----:B------:R-:W0:Y:S01]  /*10930*/  LDGDEPBAR ;  /* 0x00000000000079af */ /* 0x000e220000000000 */
[----:B------:R-:W-:Y:S05]  /*10940*/  @P3 BRA `(.L_x_0) ;  /* 0x00007c9000003947 */ /* 0x000fea0003800000 */
[----:B-1----:R-:W-:Y:S01]  /*10950*/  IMAD.SHL.U32 R0, R83, 0x20, RZ ;  /* 0x0000002053007824 */ /* 0x002fe200078e00ff */
[----:B------:R1:W-:Y:S01]  /*10960*/  STL [R1+0x18e0], RZ ;  /* 0x0018e0ff01007387 */ /* 0x0003e20000100800 */
[----:B------:R-:W-:Y:S01]  /*10970*/  CS2R R224, SRZ ;  /* 0x0000000000e07805 */ /* 0x000fe2000001ff00 */
[----:B---3--:R-:W-:Y:S01]  /*10980*/  CS2R R226, SRZ ;  /* 0x0000000000e27805 */ /* 0x008fe2000001ff00 */
[----:B------:R-:W-:Y:S01]  /*10990*/  CS2R R220, SRZ ;  /* 0x0000000000dc7805 */ /* 0x000fe2000001ff00 */
[----:B------:R1:W-:Y:S01]  /*109a0*/  STL [R1+0x35e4], R0 ;  /* 0x0035e40001007387 */ /* 0x0003e20000100800 */
[----:B------:R-:W-:Y:S01]  /*109b0*/  CS2R R222, SRZ ;  /* 0x0000000000de7805 */ /* 0x000fe2000001ff00 */
[----:B------:R-:W-:Y:S01]  /*109c0*/  CS2R R216, SRZ ;  /* 0x0000000000d87805 */ /* 0x000fe2000001ff00 */
[----:B------:R-:W-:Y:S01]  /*109d0*/  CS2R R218, SRZ ;  /* 0x0000000000da7805 */ /* 0x000fe2000001ff00 */
[----:B------:R1:W-:Y:S01]  /*109e0*/  STL [R1+0x18e4], RZ ;  /* 0x0018e4ff01007387 */ /* 0x0003e20000100800 */
        /* <DEDUP_REMOVED lines=68> */
[----:B------:R-:W-:-:S03]  /*10e30*/  CS2R R6, SRZ ;  /* 0x0000000000067805 */ /* 0x000fc6000001ff00 */
[----:B------:R1:W-:Y:S04]  /*10e40*/  STL [R1+0x18fc], RZ ;  /* 0x0018fcff01007387 */ /* 0x0003e80000100800 */
        /* <DEDUP_REMOVED lines=1504> */
[----:B------:R1:W-:Y:S04]  /*16c50*/  STL [R1], RZ ;  /* 0x000000ff01007387 */ /* 0x0003e80000100800 */
        /* <DEDUP_REMOVED lines=406> */
[----:B------:R1:W-:Y:S01]  /*185c0*/  STL [R1+0x148c], RZ ;  /* 0x00148cff01007387 */ /* 0x0003e20000100800 */
[----:B------:R-:W-:Y:S05]  /*185d0*/  BRA `(.L_x_1) ;  /* 0x0004d2e000007947 */ /* 0x000fea0003800000 */
.L_x_0:
[C---:B-1-3--:R-:W-:Y:S01]  /*185e0*/  IMAD.SHL.U32 R6, R83.reuse, 0x20, RZ ;  /* 0x0000002053067824 */ /* 0x04afe200078e00ff */
[----:B------:R-:W-:Y:S01]  /*185f0*/  STL [R1+0x2dbc], RZ ;  /* 0x002dbcff01007387 */ /* 0x000fe20000100800 */
[----:B------:R-:W-:Y:S01]  /*18600*/  IMAD.MOV.U32 R8, RZ, RZ, 0x1 ;  /* 0x00000001ff087424 */ /* 0x000fe200078e00ff */
[C---:B------:R-:W-:Y:S01]  /*18610*/  LOP3.LUT R4, R83.reuse, 0x7, RZ, 0xc0, !PT ;  /* 0x0000000753047812 */ /* 0x040fe200078ec0ff */
[----:B------:R-:W-:Y:S01]  /*18620*/  IMAD.MOV.U32 R7, RZ, RZ, -0x1 ;  /* 0xffffffffff077424 */ /* 0x000fe200078e00ff */
[----:B------:R-:W-:Y:S01]  /*18630*/  STL [R1+0x35e4], R6 ;  /* 0x0035e40601007387 */ /* 0x000fe20000100800 */
[----:B------:R-:W-:Y:S01]  /*18640*/  IMAD.MOV.U32 R2, RZ, RZ, 0x1f ;  /* 0x0000001fff027424 */ /* 0x000fe200078e00ff */
[----:B------:R-:W-:Y:S01]  /*18650*/  CS2R R224, SRZ ;  /* 0x0000000000e07805 */ /* 0x000fe2000001ff00 */
[----:B------:R-:W-:Y:S01]  /*18660*/  IMAD R4, R4, 0x90, RZ ;  /* 0x0000009004047824 */ /* 0x000fe200078e02ff */
[----:B------:R1:W-:Y:S01]  /*18670*/  STL [R1+0x18a8], R8 ;  /* 0x0018a80801007387 */ /* 0x0003e20000100800 */
[----:B------:R-:W-:Y:S01]  /*18680*/  IMAD.SHL.U32 R5, R83, 0x2, RZ ;  /* 0x0000000253057824 */ /* 0x000fe200078e00ff */
[----:B------:R-:W-:Y:S01]  /*18690*/  IADD3 R2, R2, c[0x0][0x180], RZ ;  /* 0x0000600002027a10 */ /* 0x000fe20007ffe0ff */
[----:B------:R-:W-:Y:S01]  /*186a0*/  IMAD.MOV.U32 R0, RZ, RZ, c[0x0][0x188] ;  /* 0x00006200ff007624 */ /* 0x000fe200078e00ff */
[----:B------:R2:W-:Y:S01]  /*186b0*/  STL [R1+0x18ac], R7 ;  /* 0x0018ac0701007387 */ /* 0x0005e20000100800 */
[----:B------:R-:W-:Y:S01]  /*186c0*/  CS2R R226, SRZ ;  /* 0x0000000000e27805 */ /* 0x000fe2000001ff00 */
[----:B------:R-:W-:Y:S01]  /*186d0*/  SHF.R.S32.HI R3, RZ, 0x1f, R2 ;  /* 0x0000001fff037819 */ /* 0x000fe20000011402 */
[----:B------:R-:W-:Y:S01]  /*186e0*/  IMAD.SHL.U32 R68, R0, 0x20, RZ ;  /* 0x0000002000447824 */ /* 0x000fe200078e00ff */
[----:B------:R-:W-:Y:S01]  /*186f0*/  STL [R1+0x18e0], RZ ;  /* 0x0018e0ff01007387 */ /* 0x000fe20000100800 */
[----:B------:R-:W-:Y:S01]  /*18700*/  LOP3.LUT R4, R4, 0x30, R5, 0x78, !PT ;  /* 0x0000003004047812 */ /* 0x000fe200078e7805 */
[----:B------:R-:W-:Y:S01]  /*18710*/  CS2R R220, SRZ ;  /* 0x0000000000dc7805 */ /* 0x000fe2000001ff00 */
[----:B------:R-:W-:Y:S01]  /*18720*/  LEA.HI R3, R3, R2, RZ, 0x5 ;  /* 0x0000000203037211 */ /* 0x000fe200078f28ff */
[----:B------:R-:W-:Y:S01]  /*18730*/  STL [R1+0x18e4], RZ ;  /* 0x0018e4ff01007387 */ /* 0x000fe20000100800 */
[----:B------:R-:W-:Y:S01]  /*18740*/  LOP3.LUT R5, R83, 0x3, RZ, 0xc0, !PT ;  /* 0x0000000353057812 */ /* 0x000fe200078ec0ff */
[----:B------:R-:W-:Y:S01]  /*18750*/  CS2R R222, SRZ ;  /* 0x0000000000de7805 */ /* 0x000fe2000001ff00 */
[----:B------:R-:W-:Y:S01]  /*18760*/  SHF.R.S32.HI R69, RZ, 0x5, R3 ;  /* 0x00000005ff457819 */ /* 0x000fe20000011403 */
[----:B------:R-:W-:Y:S01]  /*18770*/  STL [R1+0x18e8], RZ ;  /* 0x0018e8ff01007387 */ /* 0x000fe20000100800 */
[----:B------:R-:W-:Y:S01]  /*18780*/  LOP3.LUT R3, R4, 0x400, R6, 0xf8, !PT ;  /* 0x0000040004037812 */ /* 0x000fe200078ef806 */
[----:B------:R-:W-:Y:S01]  /*18790*/  IMAD R5, R5, 0x820, RZ ;  /* 0x0000082005057824 */ /* 0x000fe200078e02ff */
[----:B------:R-:W-:Y:S01]  /*187a0*/  SHF.R.S32.HI R0, RZ, 0x1f, R68 ;  /* 0x0000001fff007819 */ /* 0x000fe20000011444 */
[----:B------:R-:W-:Y:S01]  /*187b0*/  STL [R1+0x18ec], RZ ;  /* 0x0018ecff01007387 */ /* 0x000fe20000100800 */
[----:B------:R-:W-:Y:S01]  /*187c0*/  SHF.R.S32.HI R2, RZ, 0x1f, R248 ;  /* 0x0000001fff027819 */ /* 0x000fe200000114f8 */
[----:B------:R-:W-:Y:S01]  /*187d0*/  CS2R R216, SRZ ;  /* 0x0000000000d87805 */ /* 0x000fe2000001ff00 */
[----:B------:R-:W-:Y:S01]  /*187e0*/  SHF.L.U64.HI R0, R68, 0x2, R0 ;  /* 0x0000000244007819 */ /* 0x000fe20000010200 */
[----:B------:R-:W-:Y:S01]  /*187f0*/  STL [R1+0x1740], RZ ;  /* 0x001740ff01007387 */ /* 0x000fe20000100800 */
[----:B------:R-:W-:Y:S01]  /*18800*/  LOP3.LUT R68, R5, 0x5c, R83, 0x78, !PT ;  /* 0x0000005c05447812 */ /* 0x000fe200078e7853 */
[----:B------:R-:W-:Y:S01]  /*18810*/  CS2R R218, SRZ ;  /* 0x0000000000da7805 */ /* 0x000fe2000001ff00 */
[----:B------:R-:W-:Y:S01]  /*18820*/  SHF.L.U64.HI R2, R248, 0x2, R2 ;  /* 0x00000002f8027819 */ /* 0x000fe20000010202 */
[----:B------:R-:W-:Y:S01]  /*18830*/  STL [R1+0x1744], RZ ;  /* 0x001744ff01007387 */ /* 0x000fe20000100800 */
[----:B------:R-:W-:Y:S01]  /*18840*/  CS2R R156, SRZ ;  /* 0x00000000009c7805 */ /* 0x000fe2000001ff00 */
[----:B------:R-:W-:Y:S01]  /*18850*/  CS2R R158, SRZ ;  /* 0x00000000009e7805 */ /* 0x000fe2000001ff00 */
[----:B------:R-:W-:Y:S01]  /*18860*/  CS2R R248, SRZ ;  /* 0x0000000000f87805 */ /* 0x000fe2000001ff00 */
        /* <DEDUP_REMOVED lines=61> */
[----:B-1----:R-:W-:Y:S01]  /*18c40*/  CS2R R8, SRZ ;  /* 0x0000000000087805 */ /* 0x002fe2000001ff00 */
[----:B------:R-:W-:Y:S01]  /*18c50*/  CS2R R10, SRZ ;  /* 0x00000000000a7805 */ /* 0x000fe2000001ff00 */
[----:B------:R-:W-:Y:S01]  /*18c60*/  CS2R R4, SRZ ;  /* 0x0000000000047805 */ /* 0x000fe2000001ff00 */
[----:B------:R-:W-:Y:S01]  /*18c70*/  STL [R1+0x1918], RZ ;  /* 0x001918ff01007387 */ /* 0x000fe20000100800 */
[----:B--2---:R-:W-:Y:S01]  /*18c80*/  CS2R R6, SRZ ;  /* 0x0000000000067805 */ /* 0x004fe2000001ff00 */
[----:B------:R-:W-:-:S02]  /*18c90*/  IADD3 R69, R69, -0x2, RZ ;  /* 0xfffffffe45457810 */ /* 0x000fc40007ffe0ff */
[----:B------:R-:W-:Y:S01]  /*18ca0*/  STL [R1+0x191c], RZ ;  /* 0x00191cff01007387 */ /* 0x000fe20000100800 */
[----:B------:R-:W-:-:S03]  /*18cb0*/  LOP3.LUT R68, R68, 0x20, RZ, 0x3c, !PT ;  /* 0x0000002044447812 */ /* 0x000fc600078e3cff */
[----:B------:R-:W-:Y:S04]  /*18cc0*/  STL [R1+0x1920], RZ ;  /* 0x001920ff01007387 */ /* 0x000fe80000100800 */
        /* <DEDUP_REMOVED lines=1499> */
[----:B------:R-:W-:Y:S04]  /*1ea80*/  STL [R1], RZ ;  /* 0x000000ff01007387 */ /* 0x000fe80000100800 */
        /* <DEDUP_REMOVED lines=329> */
[----:B------:R1:W-:Y:S04]  /*1ff20*/  STL [R1+0x35c4], R3 ;  /* 0x0035c40301007387 */ /* 0x0003e80000100800 */
[----:B------:R2:W-:Y:S04]  /*1ff30*/  STL [R1+0x1768], RZ ;  /* 0x001768ff01007387 */ /* 0x0005e80000100800 */
[----:B------:R2:W-:Y:S01]  /*1ff40*/  STL [R1+0x176c], RZ ;  /* 0x00176cff01007387 */ /* 0x0005e20000100800 */
[----:B-1----:R-:W-:-:S03]  /*1ff50*/  LOP3.LUT R3, R3, 0x40, RZ, 0x3c, !PT ;  /* 0x0000004003037812 */ /* 0x002fc600078e3cff */
        /* <DEDUP_REMOVED lines=76> */
[----:B------:R2:W-:Y:S02]  /*20420*/  STL [R1+0x35e0], R3 ;  /* 0x0035e00301007387 */ /* 0x0005e40000100800 */
.L_x_2:
[----:B--2---:R-:W2:Y:S01]  /*20430*/  LDL.LU R3, [R1+0x18ac] ;  /* 0x0018ac0001037983 */ /* 0x004ea20000300800 */
[----:B------:R-:W-:-:S04]  /*20440*/  DEPBAR.LE SB0, 0x2 ;  /* 0x000080800000791a */ /* 0x000fc80000000000 */
[----:B------:R-:W3:Y:S04]  /*20450*/  LDL R68, [R1+0x35c4] ;  /* 0x0035c40001447983 */ /* 0x000ee80000100800 */
[----:B-----5:R-:W-:Y:S04]  /*20460*/  STL [R1+0x37a4], R242 ;  /* 0x0037a4f201007387 */ /* 0x020fe80000100800 */
[----:B------:R-:W-:Y:S04]  /*20470*/  STL [R1+0x37a0], R243 ;  /* 0x0037a0f301007387 */ /* 0x000fe80000100800 */
[----:B------:R-:W-:Y:S04]  /*20480*/  STL [R1+0x3680], R0 ;  /* 0x0036800001007387 */ /* 0x000fe80000100800 */
[----:B------:R-:W-:Y:S04]  /*20490*/  STL [R1+0x367c], R2 ;  /* 0x00367c0201007387 */ /* 0x000fe80000100800 */
[----:B------:R-:W-:Y:S04]  /*204a0*/  STL [R1+0x3678], R252 ;  /* 0x003678fc01007387 */ /* 0x000fe80000100800 */
[----:B------:R-:W1:Y:S02]  /*204b0*/  S2R R71, SR_TID.X ;  /* 0x0000000000477919 */ /* 0x000e640000002100 */
[----:B-1----:R-:W-:-:S02]  /*204c0*/  LOP3.LUT R69, R71, 0x3, RZ, 0xc0, !PT ;  /* 0x0000000347457812 */ /* 0x002fc400078ec0ff */
[----:B------:R-:W-:-:S03]  /*204d0*/  LOP3.LUT R70, R71, 0x3, RZ, 0xc0, !PT ;  /* 0x0000000347467812 */ /* 0x000fc600078ec0ff */
[----:B------:R-:W-:Y:S02]  /*204e0*/  IMAD R69, R69, 0x820, RZ ;  /* 0x0000082045457824 */ /* 0x000fe400078e02ff */
[----:B------:R-:W-:-:S03]  /*204f0*/  IMAD R70, R70, 0x820, RZ ;  /* 0x0000082046467824 */ /* 0x000fc600078e02ff */
[--C-:B------:R-:W-:Y:S02]  /*20500*/  LOP3.LUT R69, R69, 0x5c, R71.reuse, 0x78, !PT ;  /* 0x0000005c45457812 */ /* 0x100fe400078e7847 */
[----:B------:R-:W-:Y:S02]  /*20510*/  LOP3.LUT R70, R70, 0x5c, R71, 0x78, !PT ;  /* 0x0000005c46467812 */ /* 0x000fe400078e7847 */
[----:B------:R-:W-:Y:S01]  /*20520*/  LOP3.LUT R69, R69, 0x20, RZ, 0x3c, !PT ;  /* 0x0000002045457812 */ /* 0x000fe200078e3cff */
[----:B------:R-:W-:Y:S01]  /*20530*/  BAR.SYNC.DEFER_BLOCKING 0x0 ;  /* 0x0000000000007b1d */ /* 0x000fe20000010000 */
[----:B--2---:R-:W-:-:S04]  /*20540*/  IADD3 R3, R3, 0x1, RZ ;  /* 0x0000000103037810 */ /* 0x004fc80007ffe0ff */
[----:B------:R-:W-:-:S04]  /*20550*/  ISETP.GT.AND P0, PT, R3, 0x1, PT ;  /* 0x000000010300780c */ /* 0x000fc80003f04270 */
[----:B------:R-:W-:-:S05]  /*20560*/  SEL R241, R3, RZ, !P0 ;  /* 0x000000ff03f17207 */ /* 0x000fca0004000000 */
[----:B------:R-:W-:Y:S01]  /*20570*/  STL [R1+0x18ac], R241 ;  /* 0x0018acf101007387 */ /* 0x000fe20000100800 */
[C---:B------:R-:W-:Y:S02]  /*20580*/  IMAD R3, R241.reuse, 0x10000, R70 ;  /* 0x00010000f1037824 */ /* 0x040fe400078e0246 */
[C---:B------:R-:W-:Y:S01]  /*20590*/  IMAD R240, R241.reuse, 0x10000, R69 ;  /* 0x00010000f1f07824 */ /* 0x040fe200078e0245 */
[----:B------:R-:W2:Y:S01]  /*205a0*/  LDL.LU.64 R192, [R1+0x18e0] ;  /* 0x0018e00001c07983 */ /* 0x000ea20000300a00 */
[----:B---3--:R-:W-:-:S03]  /*205b0*/  IMAD R196, R241, 0x10000, R68 ;  /* 0x00010000f1c47824 */ /* 0x008fc600078e0244 */
[----:B------:R-:W2:Y:S04]  /*205c0*/  LDL.LU.64 R194, [R1+0x18e8] ;  /* 0x0018e80001c27983 */ /* 0x000ea80000300a00 */
[----:B------:R-:W3:Y:S04]  /*205d0*/  LDL.LU.64 R188, [R1+0x1190] ;  /* 0x0011900001bc7983 */ /* 0x000ee80000300a00 */
[----:B------:R-:W3:Y:S04]  /*205e0*/  LDL.LU.64 R190, [R1+0x1198] ;  /* 0x0011980001be7983 */ /* 0x000ee80000300a00 */
        /* <DEDUP_REMOVED lines=10> */
[----:B------:R-:W-:Y:S04]  /*20690*/  LDS R88, [R3] ;  /* 0x0000000003587984 */ /* 0x000fe80000000800 */
[----:B------:R-:W-:Y:S04]  /*206a0*/  LDS R90, [R3+0x2000] ;  /* 0x00200000035a7984 */ /* 0x000fe80000000800 */
[----:B------:R-:W-:Y:S04]  /*206b0*/  LDS R89, [R240] ;  /* 0x00000000f0597984 */ /* 0x000fe80000000800 */
[----:B------:R-:W-:Y:S04]  /*206c0*/  LDS R91, [R240+0x2000] ;  /* 0x00200000f05b7984 */ /* 0x000fe80000000800 */
[----:B------:R-:W1:Y:S04]  /*206d0*/  LDSM.16.M88.4 R76, [R196+0x20000] ;  /* 0x02000000c44c783b */ /* 0x000e680000000200 */
[----:B------:R-:W-:Y:S04]  /*206e0*/  LDS R92, [R3+0x80] ;  /* 0x00008000035c7984 */ /* 0x000fe80000000800 */
[----:B------:R-:W-:Y:S04]  /*206f0*/  LDS R94, [R3+0x2080] ;  /* 0x00208000035e7984 */ /* 0x000fe80000000800 */
[----:B------:R-:W-:Y:S04]  /*20700*/  LDS R93, [R240+0x80] ;  /* 0x00008000f05d7984 */ /* 0x000fe80000000800 */
[----:B------:R-:W-:Y:S04]  /*20710*/  LDS R95, [R240+0x2080] ;  /* 0x00208000f05f7984 */ /* 0x000fe80000000800 */
[----:B------:R-:W-:Y:S04]  /*20720*/  LDS R96, [R3+0x100] ;  /* 0x0001000003607984 */ /* 0x000fe80000000800 */
[----:B------:R-:W-:Y:S04]  /*20730*/  LDS R98, [R3+0x2100] ;  /* 0x0021000003627984 */ /* 0x000fe80000000800 */
[----:B------:R-:W-:Y:S04]  /*20740*/  LDS R97, [R240+0x100] ;  /* 0x00010000f0617984 */ /* 0x000fe80000000800 */
[----:B------:R-:W-:Y:S04]  /*20750*/  LDS R99, [R240+0x2100] ;  /* 0x00210000f0637984 */ /* 0x000fe80000000800 */
[----:B------:R-:W1:Y:S04]  /*20760*/  LDSM.16.M88.4 R68, [R196+0x20800] ;  /* 0x02080000c444783b */ /* 0x000e680000000200 */
[----:B------:R-:W-:Y:S04]  /*20770*/  LDS R100, [R3+0x180] ;  /* 0x0001800003647984 */ /* 0x000fe80000000800 */
[----:B------:R-:W-:Y:S04]  /*20780*/  LDS R102, [R3+0x2180] ;  /* 0x0021800003667984 */ /* 0x000fe80000000800 */
[----:B------:R-:W-:Y:S04]  /*20790*/  LDS R101, [R240+0x180] ;  /* 0x00018000f0657984 */ /* 0x000fe80000000800 */
[----:B------:R-:W1:Y:S04]  /*207a0*/  LDS R103, [R240+0x2180] ;  /* 0x00218000f0677984 */ /* 0x000e680000000800 */
[----:B------:R-:W4:Y:S04]  /*207b0*/  LDL.LU.64 R172, [R1+0x6c0] ;  /* 0x0006c00001ac7983 */ /* 0x000f280000300a00 */
[----:B------:R-:W4:Y:S04]  /*207c0*/  LDL.LU.64 R174, [R1+0x6c8] ;  /* 0x0006c80001ae7983 */ /* 0x000f280000300a00 */
[----:B------:R-:W4:Y:S04]  /*207d0*/  LDL.LU.64 R168, [R1+0x5a0] ;  /* 0x0005a00001a87983 */ /* 0x000f280000300a00 */
[----:B------:R-:W4:Y:S04]  /*207e0*/  LDL.LU.64 R170, [R1+0x5a8] ;  /* 0x0005a80001aa7983 */ /* 0x000f280000300a00 */
[----:B------:R-:W-:Y:S04]  /*207f0*/  LDS R104, [R3+0x200] ;  /* 0x0002000003687984 */ /* 0x000fe80000000800 */
[----:B------:R-:W-:Y:S04]  /*20800*/  LDS R106, [R3+0x2200] ;  /* 0x00220000036a7984 */ /* 0x000fe80000000800 */
[----:B------:R-:W-:Y:S04]  /*20810*/  LDS R105, [R240+0x200] ;  /* 0x00020000f0697984 */ /* 0x000fe80000000800 */
[----:B------:R-:W2:Y:S04]  /*20820*/  LDS R107, [R240+0x2200] ;  /* 0x00220000f06b7984 */ /* 0x000ea80000000800 */
[----:B------:R-:W-:Y:S04]  /*20830*/  LDS R140, [R3+0x280] ;  /* 0x00028000038c7984 */ /* 0x000fe80000000800 */
[----:B------:R-:W-:Y:S04]  /*20840*/  LDS R142, [R3+0x2280] ;  /* 0x00228000038e7984 */ /* 0x000fe80000000800 */
[----:B------:R-:W-:Y:S04]  /*20850*/  LDS R141, [R240+0x280] ;  /* 0x00028000f08d7984 */ /* 0x000fe80000000800 */
[----:B------:R-:W2:Y:S04]  /*20860*/  LDS R143, [R240+0x2280] ;  /* 0x00228000f08f7984 */ /* 0x000ea80000000800 */
[----:B------:R-:W-:Y:S04]  /*20870*/  STL [R1+0x3f88], R241 ;  /* 0x003f88f101007387 */ /* 0x000fe80000100800 */
[----:B-1----:R-:W-:Y:S04]  /*20880*/  STL [R1+0x4334], R78 ;  /* 0x0043344e01007387 */ /* 0x002fe80000100800 */
[----:B------:R-:W-:Y:S04]  /*20890*/  STL [R1+0x4330], R79 ;  /* 0x0043304f01007387 */ /* 0x000fe80000100800 */
[----:B------:R-:W-:Y:S04]  /*208a0*/  STL [R1+0x433c], R70 ;  /* 0x00433c4601007387 */ /* 0x000fe80000100800 */
[----:B------:R-:W-:Y:S04]  /*208b0*/  STL [R1+0x4338], R71 ;  /* 0x0043384701007387 */ /* 0x000fe80000100800 */
[----:B------:R-:W-:Y:S04]  /*208c0*/  LDS R136, [R3+0x300] ;  /* 0x0003000003887984 */ /* 0x000fe80000000800 */
[----:B------:R-:W-:Y:S04]  /*208d0*/  LDS R138, [R3+0x2300] ;  /* 0x00230000038a7984 */ /* 0x000fe80000000800 */
[----:B------:R-:W-:Y:S04]  /*208e0*/  LDS R137, [R240+0x300] ;  /* 0x00030000f0897984 */ /* 0x000fe80000000800 */
[----:B------:R-:W1:Y:S04]  /*208f0*/  LDS R139, [R240+0x2300] ;  /* 0x00230000f08b7984 */ /* 0x000e680000000800 */
        /* <DEDUP_REMOVED lines=19> */
[----:B------:R-:W-:Y:S04]  /*20a30*/  LDS R119, [R240+0x2580] ;  /* 0x00258000f0777984 */ /* 0x000fe80000000800 */
[----:B------:R-:W-:Y:S04]  /*20a40*/  LDS R112, [R3+0x600] ;  /* 0x0006000003707984 */ /* 0x000fe80000000800 */
[----:B------:R-:W-:Y:S04]  /*20a50*/  LDS R114, [R3+0x2600] ;  /* 0x0026000003727984 */ /* 0x000fe80000000800 */
[----:B------:R-:W-:Y:S01]  /*20a60*/  LDS R113, [R240+0x600] ;  /* 0x00060000f0717984 */ /* 0x000fe20000000800 */
[-C--:B--2---:R-:W-:Y:S03]  /*20a70*/  HMMA.1688.F32.TF32 R200, R88, R76.reuse, R192 ;  /* 0x0000004c58c8723c */ /* 0x084fe600000810c0 */
[----:B------:R-:W2:Y:S04]  /*20a80*/  LDS R115, [R240+0x2600] ;  /* 0x00260000f0737984 */ /* 0x000ea80000000800 */
[----:B------:R-:W-:Y:S01]  /*20a90*/  LDS R108, [R3+0x680] ;  /* 0x00068000036c7984 */ /* 0x000fe20000000800 */
[-C--:B---3--:R-:W-:Y:S03]  /*20aa0*/  HMMA.1688.F32.TF32 R192, R92, R76.reuse, R188 ;  /* 0x0000004c5cc0723c */ /* 0x088fe600000810bc */
[----:B------:R-:W-:Y:S04]  /*20ab0*/  LDS R110, [R3+0x2680] ;  /* 0x00268000036e7984 */ /* 0x000fe80000000800 */
[----:B------:R-:W-:Y:S01]  /*20ac0*/  LDS R109, [R240+0x680] ;  /* 0x00068000f06d7984 */ /* 0x000fe20000000800 */
[-C--:B----4-:R-:W-:Y:S03]  /*20ad0*/  HMMA.1688.F32.TF32 R188, R96, R76.reuse, R184 ;  /* 0x0000004c60bc723c */ /* 0x090fe600000810b8 */
[----:B------:R-:W3:Y:S04]  /*20ae0*/  LDS R111, [R240+0x2680] ;  /* 0x00268000f06f7984 */ /* 0x000ee80000000800 */
[----:B------:R-:W-:Y:S01]  /*20af0*/  LDS R80, [R3+0x700] ;  /* 0x0007000003507984 */ /* 0x000fe20000000800 */
[-C--:B------:R-:W-:Y:S03]  /*20b00*/  HMMA.1688.F32.TF32 R184, R100, R76.reuse, R164 ;  /* 0x0000004c64b8723c */ /* 0x080fe600000810a4 */
[----:B------:R-:W-:Y:S04]  /*20b10*/  STL.64 [R1+0x1c70], R200 ;  /* 0x001c70c801007387 */ /* 0x000fe80000100a00 */
[----:B------:R-:W-:Y:S04]  /*20b20*/  STL.64 [R1+0x1c78], R202 ;  /* 0x001c78ca01007387 */ /* 0x000fe80000100a00 */
[----:B------:R-:W-:Y:S04]  /*20b30*/  STL.64 [R1+0x1cc0], R192 ;  /* 0x001cc0c001007387 */ /* 0x000fe80000100a00 */
[----:B------:R-:W-:Y:S04]  /*20b40*/  STL.64 [R1+0x1cc8], R194 ;  /* 0x001cc8c201007387 */ /* 0x000fe80000100a00 */
[----:B------:R-:W4:Y:S04]  /*20b50*/  LDL.LU.64 R164, [R1+0x1740] ;  /* 0x0017400001a47983 */ /* 0x000f280000300a00 */
[----:B------:R-:W-:Y:S04]  /*20b60*/  STL.64 [R1+0x1e20], R188 ;  /* 0x001e20bc01007387 */ /* 0x000fe80000100a00 */
[----:B------:R-:W-:Y:S04]  /*20b70*/  STL.64 [R1+0x1e28], R190 ;  /* 0x001e28be01007387 */ /* 0x000fe80000100a00 */
[----:B------:R-:W4:Y:S04]  /*20b80*/  LDL.LU.64 R166, [R1+0x1748] ;  /* 0x0017480001a67983 */ /* 0x000f280000300a00 */
[----:B------:R-:W-:Y:S04]  /*20b90*/  STL.64 [R1+0x1fa0], R184 ;  /* 0x001fa0b801007387 */ /* 0x000fe80000100a00 */
[----:B------:R1:W-:Y:S04]  /*20ba0*/  STL.64 [R1+0x1fa8], R186 ;  /* 0x001fa8ba01007387 */ /* 0x0003e80000100a00 */
[----:B------:R-:W-:Y:S04]  /*20bb0*/  LDS R82, [R3+0x2700] ;  /* 0x0027000003527984 */ /* 0x000fe80000000800 */
[----:B------:R-:W-:Y:S01]  /*20bc0*/  LDS R81, [R240+0x700] ;  /* 0x00070000f0517984 */ /* 0x000fe20000000800 */
[-C--:B-1----:R-:W-:Y:S03]  /*20bd0*/  HMMA.1688.F32.TF32 R184, R104, R76.reuse, R180 ;  /* 0x0000004c68b8723c */ /* 0x082fe600000810b4 */
[----:B------:R-:W1:Y:S04]  /*20be0*/  LDS R83, [R240+0x2700] ;  /* 0x00270000f0537984 */ /* 0x000e680000000800 */
[----:B------:R-:W-:Y:S01]  /*20bf0*/  LDS R84, [R3+0x780] ;  /* 0x0007800003547984 */ /* 0x000fe20000000800 */
[-C--:B------:R-:W-:Y:S03]  /*20c00*/  HMMA.1688.F32.TF32 R180, R140, R76.reuse, R176 ;  /* 0x0000004c8cb4723c */ /* 0x080fe600000810b0 */
[----:B------:R-:W-:Y:S04]  /*20c10*/  LDS R86, [R3+0x2780] ;  /* 0x0027800003567984 */ /* 0x000fe80000000800 */
[----:B------:R-:W-:Y:S01]  /*20c20*/  LDS R85, [R240+0x780] ;  /* 0x00078000f0557984 */ /* 0x000fe20000000800 */
[-C--:B------:R-:W-:Y:S03]  /*20c30*/  HMMA.1688.F32.TF32 R176, R136, R76.reuse, R160 ;  /* 0x0000004c88b0723c */ /* 0x080fe600000810a0 */
[----:B------:R-:W1:Y:S04]  /*20c40*/  LDS R87, [R240+0x2780] ;  /* 0x00278000f0577984 */ /* 0x000e680000000800 */
[----:B------:R-:W-:Y:S04]  /*20c50*/  STL.64 [R1+0x20f0], R184 ;  /* 0x0020f0b801007387 */ /* 0x000fe80000100a00 */
[----:B------:R-:W-:Y:S04]  /*20c60*/  STL.64 [R1+0x20f8], R186 ;  /* 0x0020f8ba01007387 */ /* 0x000fe80000100a00 */
[----:B------:R-:W4:Y:S04]  /*20c70*/  LDL.LU.64 R160, [R1+0x1170] ;  /* 0x0011700001a07983 */ /* 0x000f280000300a00 */
[----:B------:R-:W-:Y:S04]  /*20c80*/  STL.64 [R1+0x2440], R180 ;  /* 0x002440b401007387 */ /* 0x000fe80000100a00 */
[----:B------:R2:W-:Y:S04]  /*20c90*/  STL.64 [R1+0x2448], R182 ;  /* 0x002448b601007387 */ /* 0x0005e80000100a00 */
[----:B------:R-:W4:Y:S04]  /*20ca0*/  LDL.LU.64 R162, [R1+0x1178] ;  /* 0x0011780001a27983 */ /* 0x000f280000300a00 */
[----:B------:R-:W-:Y:S04]  /*20cb0*/  STL.64 [R1+0x25b0], R176 ;  /* 0x0025b0b001007387 */ /* 0x000fe80000100a00 */
[----:B------:R1:W-:Y:S01]  /*20cc0*/  STL.64 [R1+0x25b8], R178 ;  /* 0x0025b8b201007387 */ /* 0x0003e20000100a00 */
[-C--:B--2---:R-:W-:Y:S08]  /*20cd0*/  HMMA.1688.F32.TF32 R180, R132, R76.reuse, R172 ;  /* 0x0000004c84b4723c */ /* 0x084ff000000810ac */
[-C--:B-1----:R-:W-:Y:S08]  /*20ce0*/  HMMA.1688.F32.TF32 R176, R128, R76.reuse, R168 ;  /* 0x0000004c80b0723c */ /* 0x082ff000000810a8 */
[-C--:B------:R-:W-:Y:S08]  /*20cf0*/  HMMA.1688.F32.TF32 R172, R124, R76.reuse, R224 ;  /* 0x0000004c7cac723c */ /* 0x080ff000000810e0 */
[-C--:B------:R-:W-:Y:S01]  /*20d00*/  HMMA.1688.F32.TF32 R168, R120, R76.reuse, R220 ;  /* 0x0000004c78a8723c */ /* 0x080fe200000810dc */
[----:B------:R1:W-:Y:S04]  /*20d10*/  STL.64 [R1+0x27b0], R180 ;  /* 0x0027b0b401007387 */ /* 0x0003e80000100a00 */
[----:B------:R2:W-:Y:S04]  /*20d20*/  STL.64 [R1+0x27b8], R182 ;  /* 0x0027b8b601007387 */ /* 0x0005e80000100a00 */
[----:B------:R-:W-:Y:S04]  /*20d30*/  STL.64 [R1+0x29b0], R176 ;  /* 0x0029b0b001007387 */ /* 0x000fe80000100a00 */
[----:B------:R-:W-:Y:S04]  /*20d40*/  STL.64 [R1+0x29b8], R178 ;  /* 0x0029b8b201007387 */ /* 0x000fe80000100a00 */
[----:B-1----:R-:W4:Y:S04]  /*20d50*/  LDL.LU.64 R180, [R1+0xec0] ;  /* 0x000ec00001b47983 */ /* 0x002f280000300a00 */
[----:B------:R-:W-:Y:S04]  /*20d60*/  STL.64 [R1+0x2aa0], R172 ;  /* 0x002aa0ac01007387 */ /* 0x000fe80000100a00 */
[----:B------:R-:W-:Y:S04]  /*20d70*/  STL.64 [R1+0x2aa8], R174 ;  /* 0x002aa8ae01007387 */ /* 0x000fe80000100a00 */
[----:B--2---:R-:W4:Y:S04]  /*20d80*/  LDL.LU.64 R182, [R1+0xec8] ;  /* 0x000ec80001b67983 */ /* 0x004f280000300a00 */
[----:B------:R-:W-:Y:S01]  /*20d90*/  STL.64 [R1+0x2b70], R168 ;  /* 0x002b70a801007387 */ /* 0x000fe20000100a00 */
[-C--:B------:R-:W-:Y:S03]  /*20da0*/  HMMA.1688.F32.TF32 R156, R112, R76.reuse, R156 ;  /* 0x0000004c709c723c */ /* 0x080fe6000008109c */
[----:B------:R1:W-:Y:S05]  /*20db0*/  STL.64 [R1+0x2b78], R170 ;  /* 0x002b78aa01007387 */ /* 0x0003ea0000100a00 */
[-C--:B---3--:R-:W-:Y:S08]  /*20dc0*/  HMMA.1688.F32.TF32 R152, R108, R76.reuse, R152 ;  /* 0x0000004c6c98723c */ /* 0x088ff00000081098 */
[-C--:B-1----:R-:W-:Y:S08]  /*20dd0*/  HMMA.1688.F32.TF32 R168, R116, R76.reuse, R216 ;  /* 0x0000004c74a8723c */ /* 0x082ff000000810d8 */
[-C--:B------:R-:W-:Y:S08]  /*20de0*/  HMMA.1688.F32.TF32 R144, R80, R76.reuse, R144 ;  /* 0x0000004c5090723c */ /* 0x080ff00000081090 */
[----:B------:R-:W-:Y:S07]  /*20df0*/  HMMA.1688.F32.TF32 R76, R84, R76, R72 ;  /* 0x0000004c544c723c */ /* 0x000fee0000081048 */
[----:B------:R-:W-:Y:S04]  /*20e00*/  STL.64 [R1+0x2c20], R168 ;  /* 0x002c20a801007387 */ /* 0x000fe80000100a00 */
[----:B------:R-:W-:Y:S04]  /*20e10*/  STL.64 [R1+0x2c28], R170 ;  /* 0x002c28aa01007387 */ /* 0x000fe80000100a00 */
[----:B------:R-:W-:Y:S04]  /*20e20*/  STL.64 [R1+0x2cb0], R156 ;  /* 0x002cb09c01007387 */ /* 0x000fe80000100a00 */
[----:B------:R-:W-:Y:S04]  /*20e30*/  STL.64 [R1+0x2cb8], R158 ;  /* 0x002cb89e01007387 */ /* 0x000fe80000100a00 */
[----:B------:R-:W-:Y:S04]  /*20e40*/  STL.64 [R1+0x2d20], R152 ;  /* 0x002d209801007387 */ /* 0x000fe80000100a00 */
[----:B------:R-:W-:Y:S04]  /*20e50*/  STL.64 [R1+0x2d28], R154 ;  /* 0x002d289a01007387 */ /* 0x000fe80000100a00 */
[----:B------:R1:W-:Y:S04]  /*20e60*/  STL.64 [R1+0x2d70], R144 ;  /* 0x002d709001007387 */ /* 0x0003e80000100a00 */
[----:B------:R3:W-:Y:S04]  /*20e70*/  STL.64 [R1+0x2d78], R146 ;  /* 0x002d789201007387 */ /* 0x0007e80000100a00 */
[----:B------:R-:W4:Y:S04]  /*20e80*/  LDL.LU.64 R176, [R1+0xc30] ;  /* 0x000c300001b07983 */ /* 0x000f280000300a00 */
[----:B------:R-:W-:Y:S04]  /*20e90*/  STL.64 [R1+0x2da0], R76 ;  /* 0x002da04c01007387 */ /* 0x000fe80000100a00 */
[----:B------:R-:W-:Y:S04]  /*20ea0*/  STL.64 [R1+0x2da8], R78 ;  /* 0x002da84e01007387 */ /* 0x000fe80000100a00 */
[----:B------:R-:W4:Y:S02]  /*20eb0*/  LDL.LU.64 R178, [R1+0xc38] ;  /* 0x000c380001b27983 */ /* 0x000f240000300a00 */
[-C--:B----4-:R-:W-:Y:S11]  /*20ec0*/  HMMA.1688.F32.TF32 R72, R88, R68.reuse, R164 ;  /* 0x000000445848723c */ /* 0x090ff600000810a4 */
[----:B------:R-:W-:Y:S11]  /*20ed0*/  @!UPT UIADD3 URZ, URZ, URZ, URZ ;  /* 0x0000003f3f3ff290 */ /* 0x000ff6000fffe03f */
[----:B------:R-:W-:Y:S01]  /*20ee0*/  @!UPT UIADD3 URZ, URZ, URZ, URZ ;  /* 0x0000003f3f3ff290 */ /* 0x000fe2000fffe03f */
[----:B------:R-:W-:Y:S04]  /*20ef0*/  STL.64 [R1+0x1af0], R72 ;  /* 0x001af04801007387 */ /* 0x000fe80000100a00 */
[----:B------:R4:W-:Y:S04]  /*20f00*/  STL.64 [R1+0x1af8], R74 ;  /* 0x001af84a01007387 */ /* 0x0009e80000100a00 */
[----:B------:R-:W2:Y:S04]  /*20f10*/  LDL.LU.64 R172, [R1+0xa30] ;  /* 0x000a300001ac7983 */ /* 0x000ea80000300a00 */
[----:B------:R-:W2:Y:S04]  /*20f20*/  LDL.LU.64 R174, [R1+0xa38] ;  /* 0x000a380001ae7983 */ /* 0x000ea80000300a00 */
[----:B-1----:R-:W2:Y:S04]  /*20f30*/  LDL.LU.64 R144, [R1+0x930] ;  /* 0x0009300001907983 */ /* 0x002ea80000300a00 */
[----:B---3--:R-:W3:Y:S01]  /*20f40*/  LDL.LU.64 R146, [R1+0x938] ;  /* 0x0009380001927983 */ /* 0x008ee20000300a00 */
[-C--:B----4-:R-:W-:Y:S11]  /*20f50*/  HMMA.1688.F32.TF32 R72, R92, R68.reuse, R160 ;  /* 0x000000445c48723c */ /* 0x090ff600000810a0 */
[----:B------:R-:W-:Y:S11]  /*20f60*/  @!UPT UIADD3 URZ, URZ, URZ, URZ ;  /* 0x0000003f3f3ff290 */ /* 0x000ff6000fffe03f */
[----:B------:R-:W-:Y:S01]  /*20f70*/  @!UPT UIADD3 URZ, URZ, URZ, URZ ;  /* 0x0000003f3f3ff290 */ /* 0x000fe2000fffe03f */
[----:B------:R1:W-:Y:S04]  /*20f80*/  STL.64 [R1+0x1b60], R72 ;  /* 0x001b604801007387 */ /* 0x0003e80000100a00 */
[----:B------:R4:W-:Y:S04]  /*20f90*/  STL.64 [R1+0x1b68], R74 ;  /* 0x001b684a01007387 */ /* 0x0009e80000100a00 */
[----:B-1----:R-:W3:Y:S04]  /*20fa0*/  LDL.LU.64 R72, [R1+0x7f0] ;  /* 0x0007f00001487983 */ /* 0x002ee80000300a00 */
[----:B----4-:R-:W4:Y:S04]  /*20fb0*/  LDL.LU.64 R74, [R1+0x7f8] ;  /* 0x0007f800014a7983 */ /* 0x010f280000300a00 */
        /* <DEDUP_REMOVED lines=10> */
[----:B------:R-:W4:Y:S04]  /*21060*/  LDL.LU.64 R76, [R1] ;  /* 0x00000000014c7983 */ /* 0x000f280000300a00 */
[----:B------:R-:W4:Y:S01]  /*21070*/  LDL.LU.64 R78, [R1+0x8] ;  /* 0x00000800014e7983 */ /* 0x000f220000300a00 */
[-C--:B------:R-:W-:Y:S11]  /*21080*/  HMMA.1688.F32.TF32 R184, R96, R68.reuse, R180 ;  /* 0x0000004460b8723c */ /* 0x080ff600000810b4 */
[----:B------:R-:W-:Y:S11]  /*21090*/  @!UPT UIADD3 URZ, URZ, URZ, URZ ;  /* 0x0000003f3f3ff290 */ /* 0x000ff6000fffe03f */
[----:B------:R-:W-:Y:S01]  /*210a0*/  @!UPT UIADD3 URZ, URZ, URZ, URZ ;  /* 0x0000003f3f3ff290 */ /* 0x000fe2000fffe03f */
[----:B------:R-:W-:Y:S04]  /*210b0*/  STL.64 [R1+0x1cb0], R184 ;  /* 0x001cb0b801007387 */ /* 0x000fe80000100a00 */
[----:B------:R-:W-:Y:S01]  /*210c0*/  STL.64 [R1+0x1cb8], R186 ;  /* 0x001cb8ba01007387 */ /* 0x000fe20000100a00 */
[-C--:B------:R-:W-:Y:S11]  /*210d0*/  HMMA.1688.F32.TF32 R180, R100, R68.reuse, R176 ;  /* 0x0000004464b4723c */ /* 0x080ff600000810b0 */
[----:B------:R-:W-:Y:S11]  /*210e0*/  @!UPT UIADD3 URZ, URZ, URZ, URZ ;  /* 0x0000003f3f3ff290 */ /* 0x000ff6000fffe03f */
[----:B------:R-:W-:Y:S01]  /*210f0*/  @!UPT UIADD3 URZ, URZ, URZ, URZ ;  /* 0x0000003f3f3ff290 */ /* 0x000fe2000fffe03f */
[----:B------:R-:W-:Y:S04]  /*21100*/  STL.64 [R1+0x1e40], R180 ;  /* 0x001e40b401007387 */ /* 0x000fe80000100a00 */
[----:B------:R-:W-:Y:S01]  /*21110*/  STL.64 [R1+0x1e48], R182 ;  /* 0x001e48b601007387 */ /* 0x000fe20000100a00 */
[-C--:B--2---:R-:W-:Y:S08]  /*21120*/  HMMA.1688.F32.TF32 R176, R104, R68.reuse, R172 ;  /* 0x0000004468b0723c */ /* 0x084ff000000810ac */
[-C--:B---3--:R-:W-:Y:S01]  /*21130*/  HMMA.1688.F32.TF32 R172, R140, R68.reuse, R144 ;  /* 0x000000448cac723c */ /* 0x088fe20000081090 */
[----:B------:R-:W1:Y:S11]  /*21140*/  LDSM.16.M88.4 R144, [R196+0x21000] ;  /* 0x02100000c490783b */ /* 0x000e760000000200 */
[----:B------:R-:W-:Y:S03]  /*21150*/  @!UPT UIADD3 URZ, URZ, URZ, URZ ;  /* 0x0000003f3f3ff290 */ /* 0x000fe6000fffe03f */
[----:B------:R-:W-:Y:S04]  /*21160*/  STL.64 [R1+0x1fc0], R176 ;  /* 0x001fc0b001007387 */ /* 0x000fe80000100a00 */
[----:B------:R-:W-:Y:S04]  /*21170*/  STL.64 [R1+0x1fc8], R178 ;  /* 0x001fc8b201007387 */ /* 0x000fe80000100a00 */
[----:B-1----:R-:W-:Y:S04]  /*21180*/  STL [R1+0x4344], R146 ;  /* 0x0043449201007387 */ /* 0x002fe80000100800 */
[----:B------:R-:W-:Y:S04]  /*21190*/  STL.64 [R1+0x23a0], R172 ;  /* 0x0023a0ac01007387 */ /* 0x000fe80000100a00 */
[----:B------:R4:W-:Y:S02]  /*211a0*/  STL.64 [R1+0x23a8], R174 ;  /* 0x0023a8ae01007387 */ /* 0x0009e40000100a00 */
[-C--:B----4-:R-:W-:Y:S02]  /*211b0*/  HMMA.1688.F32.TF32 R172, R136, R68.reuse, R72 ;  /* 0x0000004488ac723c */ /* 0x090fe40000081048 */
[----:B------:R-:W1:Y:S06]  /*211c0*/  LDSM.16.M88.4 R72, [R196+0x21800] ;  /* 0x02180000c448783b */ /* 0x000e6c0000000200 */
[-C--:B------:R-:W-:Y:S08]  /*211d0*/  HMMA.1688.F32.TF32 R168, R132, R68.reuse, R168 ;  /* 0x0000004484a8723c */ /* 0x080ff000000810a8 */
[-C--:B------:R-:W-:Y:S08]  /*211e0*/  HMMA.1688.F32.TF32 R164, R128, R68.reuse, R164 ;  /* 0x0000004480a4723c */ /* 0x080ff000000810a4 */
[-C--:B------:R-:W-:Y:S08]  /*211f0*/  HMMA.1688.F32.TF32 R160, R124, R68.reuse, R160 ;  /* 0x000000447ca0723c */ /* 0x080ff000000810a0 */
[-C--:B------:R-:W-:Y:S08]  /*21200*/  HMMA.1688.F32.TF32 R156, R120, R68.reuse, R156 ;  /* 0x00000044789c723c */ /* 0x080ff0000008109c */
[-C--:B------:R-:W-:Y:S01]  /*21210*/  HMMA.1688.F32.TF32 R152, R116, R68.reuse, R152 ;  /* 0x000000447498723c */ /* 0x080fe20000081098 */
[----:B------:R-:W-:Y:S04]  /*21220*/  STL [R1+0x4340], R147 ;  /* 0x0043409301007387 */ /* 0x000fe80000100800 */
[----:B-1----:R-:W-:Y:S04]  /*21230*/  STL [R1+0x434c], R74 ;  /* 0x00434c4a01007387 */ /* 0x002fe80000100800 */
[----:B------:R1:W-:Y:S01]  /*21240*/  STL.64 [R1+0x2520], R172 ;  /* 0x002520ac01007387 */ /* 0x0003e20000100a00 */
[-C--:B------:R-:W-:Y:S03]  /*21250*/  HMMA.1688.F32.TF32 R76, R112, R68.reuse, R76 ;  /* 0x00000044704c723c */ /* 0x080fe6000008104c */
[----:B------:R2:W-:Y:S04]  /*21260*/  STL.64 [R1+0x2528], R174 ;  /* 0x002528ae01007387 */ /* 0x0005e80000100a00 */
[----:B------:R-:W-:Y:S04]  /*21270*/  STL [R1+0x4348], R75 ;  /* 0x0043484b01007387 */ /* 0x000fe80000100800 */
[----:B------:R3:W-:Y:S04]  /*21280*/  STL.64 [R1+0x2730], R168 ;  /* 0x002730a801007387 */ /* 0x0007e80000100a00 */
[----:B------:R2:W-:Y:S04]  /*21290*/  STL.64 [R1+0x2738], R170 ;  /* 0x002738aa01007387 */ /* 0x0005e80000100a00 */
[----:B------:R1:W-:Y:S04]  /*212a0*/  STL.64 [R1+0x2850], R164 ;  /* 0x002850a401007387 */ /* 0x0003e80000100a00 */
[----:B------:R1:W-:Y:S04]  /*212b0*/  STL.64 [R1+0x2858], R166 ;  /* 0x002858a601007387 */ /* 0x0003e80000100a00 */
[----:B------:R1:W-:Y:S04]  /*212c0*/  STL.64 [R1+0x2a30], R160 ;  /* 0x002a30a001007387 */ /* 0x0003e80000100a00 */
[----:B------:R1:W-:Y:S04]  /*212d0*/  STL.64 [R1+0x2a38], R162 ;  /* 0x002a38a201007387 */ /* 0x0003e80000100a00 */
[----:B------:R1:W-:Y:S04]  /*212e0*/  STL.64 [R1+0x2b10], R156 ;  /* 0x002b109c01007387 */ /* 0x0003e80000100a00 */
[----:B------:R1:W-:Y:S04]  /*212f0*/  STL.64 [R1+0x2b18], R158 ;  /* 0x002b189e01007387 */ /* 0x0003e80000100a00 */
[----:B------:R-:W4:Y:S04]  /*21300*/  LDL.LU.64 R192, [R1+0x18c0] ;  /* 0x0018c00001c07983 */ /* 0x000f280000300a00 */
[----:B------:R-:W-:Y:S04]  /*21310*/  STL.64 [R1+0x2bd0], R152 ;  /* 0x002bd09801007387 */ /* 0x000fe80000100a00 */
[----:B------:R-:W-:Y:S04]  /*21320*/  STL.64 [R1+0x2bd8], R154 ;  /* 0x002bd89a01007387 */ /* 0x000fe80000100a00 */
[----:B------:R-:W4:Y:S04]  /*21330*/  LDL.LU.64 R194, [R1+0x18c8] ;  /* 0x0018c80001c27983 */ /* 0x000f280000300a00 */
[----:B------:R-:W-:Y:S04]  /*21340*/  STL.64 [R1+0x2c70], R76 ;  /* 0x002c704c01007387 */ /* 0x000fe80000100a00 */
        /* <DEDUP_REMOVED lines=9> */
[----:B-1----:R-:W4:Y:S04]  /*213e0*/  LDL.LU.64 R172, [R1+0x970] ;  /* 0x0009700001ac7983 */ /* 0x002f280000300a00 */
[----:B--2---:R-:W2:Y:S04]  /*213f0*/  LDL.LU.64 R174, [R1+0x978] ;  /* 0x0009780001ae7983 */ /* 0x004ea80000300a00 */
[----:B---3--:R-:W3:Y:S04]  /*21400*/  LDL.LU.64 R168, [R1+0x810] ;  /* 0x0008100001a87983 */ /* 0x008ee80000300a00 */
[----:B------:R-:W3:Y:S04]  /*21410*/  LDL.LU.64 R170, [R1+0x818] ;  /* 0x0008180001aa7983 */ /* 0x000ee80000300a00 */
[----:B------:R-:W2:Y:S04]  /*21420*/  LDL.LU.64 R164, [R1+0x6d0] ;  /* 0x0006d00001a47983 */ /* 0x000ea80000300a00 */
[----:B------:R-:W2:Y:S04]  /*21430*/  LDL.LU.64 R166, [R1+0x6d8] ;  /* 0x0006d80001a67983 */ /* 0x000ea80000300a00 */
[----:B------:R-:W3:Y:S04]  /*21440*/  LDL.LU.64 R160, [R1+0x5d0] ;  /* 0x0005d00001a07983 */ /* 0x000ee80000300a00 */
[----:B------:R-:W3:Y:S04]  /*21450*/  LDL.LU.64 R162, [R1+0x5d8] ;  /* 0x0005d80001a27983 */ /* 0x000ee80000300a00 */
[----:B------:R-:W3:Y:S04]  /*21460*/  LDL.LU.64 R156, [R1+0x50] ;  /* 0x00005000019c7983 */ /* 0x000ee80000300a00 */
[----:B------:R-:W3:Y:S01]  /*21470*/  LDL.LU.64 R158, [R1+0x58] ;  /* 0x00005800019e7983 */ /* 0x000ee20000300a00 */
[-C--:B------:R-:W-:Y:S03]  /*21480*/  HMMA.1688.F32.TF32 R76, R108, R68.reuse, R244 ;  /* 0x000000446c4c723c */ /* 0x080fe600000810f4 */
[----:B------:R-:W3:Y:S04]  /*21490*/  LDL.LU.64 R152, [R1+0x30] ;  /* 0x0000300001987983 */ /* 0x000ee80000300a00 */
[----:B------:R-:W3:Y:S11]  /*214a0*/  LDL.LU.64 R154, [R1+0x38] ;  /* 0x00003800019a7983 */ /* 0x000ef60000300a00 */
[----:B------:R-:W-:Y:S05]  /*214b0*/  @!UPT UIADD3 URZ, URZ, URZ, URZ ;  /* 0x0000003f3f3ff290 */ /* 0x000fea000fffe03f */
[----:B------:R1:W-:Y:S04]  /*214c0*/  STL.64 [R1+0x2cf0], R76 ;  /* 0x002cf04c01007387 */ /* 0x0003e80000100a00 */
[----:B------:R1:W-:Y:S04]  /*214d0*/  STL.64 [R1+0x2cf8], R78 ;  /* 0x002cf84e01007387 */ /* 0x0003e80000100a00 */
[----:B-1----:R-:W3:Y:S04]  /*214e0*/  LDL.LU.64 R76, [R1+0x10] ;  /* 0x00001000014c7983 */ /* 0x002ee80000300a00 */
[----:B------:R-:W3:Y:S01]  /*214f0*/  LDL.LU.64 R78, [R1+0x18] ;  /* 0x00001800014e7983 */ /* 0x000ee20000300a00 */
[-C--:B------:R-:W-:Y:S08]  /*21500*/  HMMA.1688.F32.TF32 R200, R80, R68.reuse, R232 ;  /* 0x0000004450c8723c */ /* 0x080ff000000810e8 */
[----:B------:R-:W-:Y:S11]  /*21510*/  HMMA.1688.F32.TF32 R148, R84, R68, R148 ;  /* 0x000000445494723c */ /* 0x000ff60000081094 */
[----:B------:R-:W-:Y:S04]  /*21520*/  @!UPT UIADD3 URZ, URZ, URZ, URZ ;  /* 0x0000003f3f3ff290 */ /* 0x000fe8000fffe03f */
[----:B------:R-:W-:Y:S04]  /*21530*/  STL.64 [R1+0x2d50], R200 ;  /* 0x002d50c801007387 */ /* 0x000fe80000100a00 */
[----:B------:R-:W-:Y:S04]  /*21540*/  STL.64 [R1+0x2d58], R202 ;  /* 0x002d58ca01007387 */ /* 0x000fe80000100a00 */
[----:B------:R-:W-:Y:S04]  /*21550*/  STL.64 [R1+0x2d90], R148 ;  /* 0x002d909401007387 */ /* 0x000fe80000100a00 */
[----:B------:R1:W-:Y:S01]  /*21560*/  STL.64 [R1+0x2d98], R150 ;  /* 0x002d989601007387 */ /* 0x0003e20000100a00 */
[-C--:B----4-:R-:W-:Y:S08]  /*21570*/  HMMA.1688.F32.TF32 R68, R88, R144.reuse, R192 ;  /* 0x000000905844723c */ /* 0x090ff000000810c0 */
[-C--:B------:R-:W-:Y:S08]  /*21580*/  HMMA.1688.F32.TF32 R188, R92, R144.reuse, R188 ;  /* 0x000000905cbc723c */ /* 0x080ff000000810bc */
[-C--:B-1----:R-:W-:Y:S07]  /*21590*/  HMMA.1688.F32.TF32 R148, R96, R144.reuse, R184 ;  /* 0x000000906094723c */ /* 0x082fee00000810b8 */
[----:B------:R-:W-:Y:S04]  /*215a0*/  STL.64 [R1+0x1940], R68 ;  /* 0x0019404401007387 */ /* 0x000fe80000100a00 */
[----:B------:R1:W-:Y:S02]  /*215b0*/  STL.64 [R1+0x1948], R70 ;  /* 0x0019484601007387 */ /* 0x0003e40000100a00 */
[-C--:B-1----:R-:W-:Y:S02]  /*215c0*/  HMMA.1688.F32.TF32 R68, R100, R144.reuse, R180 ;  /* 0x000000906444723c */ /* 0x082fe400000810b4 */
[----:B------:R-:W-:Y:S04]  /*215d0*/  STL.64 [R1+0x1ab0], R188 ;  /* 0x001ab0bc01007387 */ /* 0x000fe80000100a00 */
[----:B------:R-:W-:Y:S02]  /*215e0*/  STL.64 [R1+0x1ab8], R190 ;  /* 0x001ab8be01007387 */ /* 0x000fe40000100a00 */
[-C--:B------:R-:W-:Y:S02]  /*215f0*/  HMMA.1688.F32.TF32 R176, R104, R144.reuse, R176 ;  /* 0x0000009068b0723c */ /* 0x080fe400000810b0 */
[----:B------:R-:W-:Y:S04]  /*21600*/  STL.64 [R1+0x1b10], R148 ;  /* 0x001b109401007387 */ /* 0x000fe80000100a00 */
[----:B------:R2:W-:Y:S02]  /*21610*/  STL.64 [R1+0x1b18], R150 ;  /* 0x001b189601007387 */ /* 0x0005e40000100a00 */
[-C--:B--2---:R-:W-:Y:S07]  /*21620*/  HMMA.1688.F32.TF32 R148, R140, R144.reuse, R172 ;  /* 0x000000908c94723c */ /* 0x084fee00000810ac */
[----:B------:R-:W-:Y:S04]  /*21630*/  STL.64 [R1+0x1c90], R68 ;  /* 0x001c904401007387 */ /* 0x000fe80000100a00 */
[----:B------:R3:W-:Y:S02]  /*21640*/  STL.64 [R1+0x1c98], R70 ;  /* 0x001c984601007387 */ /* 0x0007e40000100a00 */
[-C--:B---3--:R-:W-:Y:S02]  /*21650*/  HMMA.1688.F32.TF32 R68, R136, R144.reuse, R168 ;  /* 0x000000908844723c */ /* 0x088fe400000810a8 */
[----:B------:R-:W-:Y:S04]  /*21660*/  STL.64 [R1+0x1e60], R176 ;  /* 0x001e60b001007387 */ /* 0x000fe80000100a00 */
[----:B------:R-:W-:Y:S02]  /*21670*/  STL.64 [R1+0x1e68], R178 ;  /* 0x001e68b201007387 */ /* 0x000fe40000100a00 */
[-C--:B------:R-:W-:Y:S02]  /*21680*/  HMMA.1688.F32.TF32 R164, R132, R144.reuse, R164 ;  /* 0x0000009084a4723c */ /* 0x080fe400000810a4 */
[----:B------:R-:W-:Y:S04]  /*21690*/  STL.64 [R1+0x1fd0], R148 ;  /* 0x001fd09401007387 */ /* 0x000fe80000100a00 */
[----:B------:R1:W-:Y:S02]  /*216a0*/  STL.64 [R1+0x1fd8], R150 ;  /* 0x001fd89601007387 */ /* 0x0003e40000100a00 */
[-C--:B-1----:R-:W-:Y:S07]  /*216b0*/  HMMA.1688.F32.TF32 R148, R128, R144.reuse, R160 ;  /* 0x000000908094723c */ /* 0x082fee00000810a0 */
[----:B------:R-:W-:Y:S04]  /*216c0*/  STL.64 [R1+0x2460], R68 ;  /* 0x0024604401007387 */ /* 0x000fe80000100a00 */
[----:B------:R1:W-:Y:S02]  /*216d0*/  STL.64 [R1+0x2468], R70 ;  /* 0x0024684601007387 */ /* 0x0003e40000100a00 */
[-C--:B-1----:R-:W-:Y:S02]  /*216e0*/  HMMA.1688.F32.TF32 R68, R124, R144.reuse, R156 ;  /* 0x000000907c44723c */ /* 0x082fe4000008109c */
[----:B------:R1:W-:Y:S04]  /*216f0*/  STL.64 [R1+0x25d0], R164 ;  /* 0x0025d0a401007387 */ /* 0x0003e80000100a00 */
[----:B------:R2:W-:Y:S04]  /*21700*/  STL.64 [R1+0x25d8], R166 ;  /* 0x0025d8a601007387 */ /* 0x0005e80000100a00 */
[----:B-1----:R-:W3:Y:S04]  /*21710*/  LDL.LU.64 R164, [R1+0x1680] ;  /* 0x0016800001a47983 */ /* 0x002ee80000300a00 */
[----:B------:R-:W-:Y:S04]  /*21720*/  STL.64 [R1+0x27d0], R148 ;  /* 0x0027d09401007387 */ /* 0x000fe80000100a00 */
[----:B------:R-:W-:Y:S04]  /*21730*/  STL.64 [R1+0x27d8], R150 ;  /* 0x0027d89601007387 */ /* 0x000fe80000100a00 */
[----:B--2---:R-:W3:Y:S04]  /*21740*/  LDL.LU.64 R166, [R1+0x1688] ;  /* 0x0016880001a67983 */ /* 0x004ee80000300a00 */
[----:B------:R-:W-:Y:S04]  /*21750*/  STL.64 [R1+0x29c0], R68 ;  /* 0x0029c04401007387 */ /* 0x000fe80000100a00 */
[----:B------:R1:W-:Y:S04]  /*21760*/  STL.64 [R1+0x29c8], R70 ;  /* 0x0029c84601007387 */ /* 0x0003e80000100a00 */
[----:B------:R-:W2:Y:S04]  /*21770*/  LDL.LU.64 R160, [R1+0x11d0] ;  /* 0x0011d00001a07983 */ /* 0x000ea80000300a00 */
[----:B------:R-:W2:Y:S01]  /*21780*/  LDL.LU.64 R162, [R1+0x11d8] ;  /* 0x0011d80001a27983 */ /* 0x000ea20000300a00 */
[-C--:B-1----:R-:W-:Y:S11]  /*21790*/  HMMA.1688.F32.TF32 R68, R120, R144.reuse, R152 ;  /* 0x000000907844723c */ /* 0x082ff60000081098 */
[----:B------:R-:W-:Y:S11]  /*217a0*/  @!UPT UIADD3 URZ, URZ, URZ, URZ ;  /* 0x0000003f3f3ff290 */ /* 0x000ff6000fffe03f */
[----:B------:R-:W-:Y:S01]  /*217b0*/  @!UPT UIADD3 URZ, URZ, URZ, URZ ;  /* 0x0000003f3f3ff290 */ /* 0x000fe2000fffe03f */
[----:B------:R-:W-:Y:S04]  /*217c0*/  STL.64 [R1+0x2ab0], R68 ;  /* 0x002ab04401007387 */ /* 0x000fe80000100a00 */
[----:B------:R1:W-:Y:S04]  /*217d0*/  STL.64 [R1+0x2ab8], R70 ;  /* 0x002ab84601007387 */ /* 0x0003e80000100a00 */
[----:B------:R-:W4:Y:S04]  /*217e0*/  LDL.LU.64 R156, [R1+0xf40] ;  /* 0x000f4000019c7983 */ /* 0x000f280000300a00 */
[----:B------:R-:W4:Y:S01]  /*217f0*/  LDL.LU.64 R158, [R1+0xf48] ;  /* 0x000f4800019e7983 */ /* 0x000f220000300a00 */
[-C--:B-1----:R-:W-:Y:S11]  /*21800*/  HMMA.1688.F32.TF32 R68, R116, R144.reuse, R76 ;  /* 0x000000907444723c */ /* 0x082ff6000008104c */
[----:B------:R-:W-:Y:S11]  /*21810*/  @!UPT UIADD3 URZ, URZ, URZ, URZ ;  /* 0x0000003f3f3ff290 */ /* 0x000ff6000fffe03f */
[----:B------:R-:W-:Y:S01]  /*21820*/  @!UPT UIADD3 URZ, URZ, URZ, URZ ;  /* 0x0000003f3f3ff290 */ /* 0x000fe2000fffe03f */
[----:B------:R-:W-:Y:S04]  /*21830*/  STL.64 [R1+0x2b80], R68 ;  /* 0x002b804401007387 */ /* 0x000fe80000100a00 */
[----:B------:R1:W-:Y:S04]  /*21840*/  STL.64 [R1+0x2b88], R70 ;  /* 0x002b884601007387 */ /* 0x0003e80000100a00 */
[----:B------:R-:W4:Y:S04]  /*21850*/  LDL.LU.64 R152, [R1+0xd80] ;  /* 0x000d800001987983 */ /* 0x000f280000300a00 */
[----:B------:R-:W4:Y:S04]  /*21860*/  LDL.LU.64 R154, [R1+0xd88] ;  /* 0x000d8800019a7983 */ /* 0x000f280000300a00 */
[----:B------:R-:W4:Y:S04]  /*21870*/  LDL.LU.64 R148, [R1+0xb50] ;  /* 0x000b500001947983 */ /* 0x000f280000300a00 */
[----:B------:R-:W4:Y:S01]  /*21880*/  LDL.LU.64 R150, [R1+0xb58] ;  /* 0x000b580001967983 */ /* 0x000f220000300a00 */
[-C--:B-1----:R-:W-:Y:S03]  /*21890*/  HMMA.1688.F32.TF32 R68, R112, R144.reuse, R248 ;  /* 0x000000907044723c */ /* 0x082fe600000810f8 */
[----:B------:R-:W4:Y:S04]  /*218a0*/  LDL.LU.64 R76, [R1+0x950] ;  /* 0x00095000014c7983 */ /* 0x000f280000300a00 */
[----:B------:R-:W4:Y:S01]  /*218b0*/  LDL.LU.64 R78, [R1+0x958] ;  /* 0x00095800014e7983 */ /* 0x000f220000300a00 */
[-C--:B------:R-:W-:Y:S08]  /*218c0*/  HMMA.1688.F32.TF32 R172, R108, R144.reuse, R236 ;  /* 0x000000906cac723c */ /* 0x080ff000000810ec */
[-C--:B------:R-:W-:Y:S08]  /*218d0*/  HMMA.1688.F32.TF32 R168, R80, R144.reuse, R228 ;  /* 0x0000009050a8723c */ /* 0x080ff000000810e4 */
[----:B------:R-:W-:Y:S01]  /*218e0*/  HMMA.1688.F32.TF32 R64, R84, R144, R64 ;  /* 0x000000905440723c */ /* 0x000fe20000081040 */
[----:B------:R1:W-:Y:S04]  /*218f0*/  STL.64 [R1+0x2c30], R68 ;  /* 0x002c304401007387 */ /* 0x0003e80000100a00 */
[----:B------:R1:W-:Y:S04]  /*21900*/  STL.64 [R1+0x2c38], R70 ;  /* 0x002c384601007387 */ /* 0x0003e80000100a00 */
[----:B-1----:R-:W4:Y:S04]  /*21910*/  LDL.LU.64 R68, [R1+0x820] ;  /* 0x0008200001447983 */ /* 0x002f280000300a00 */
[----:B------:R-:W-:Y:S04]  /*21920*/  STL.64 [R1+0x2cc0], R172 ;  /* 0x002cc0ac01007387 */ /* 0x000fe80000100a00 */
[----:B------:R-:W-:Y:S04]  /*21930*/  STL.64 [R1+0x2cc8], R174 ;  /* 0x002cc8ae01007387 */ /* 0x000fe80000100a00 */
[----:B------:R-:W4:Y:S03]  /*21940*/  LDL.LU.64 R70, [R1+0x828] ;  /* 0x0008280001467983 */ /* 0x000f260000300a00 */
[----:B------:R-:W-:Y:S01]  /*21950*/  IMAD.MOV.U32 R145, RZ, RZ, R66 ;  /* 0x000000ffff917224 */ /* 0x000fe200078e0042 */
[----:B------:R-:W-:Y:S01]  /*21960*/  STL.64 [R1+0x2d30], R168 ;  /* 0x002d30a801007387 */ /* 0x000fe20000100a00 */
[----:B------:R-:W-:-:S03]  /*21970*/  IMAD.MOV.U32 R144, RZ, RZ, R67 ;  /* 0x000000ffff907224 */ /* 0x000fc600078e0043 */
[----:B------:R-:W-:Y:S04]  /*21980*/  STL.64 [R1+0x2d38], R170 ;  /* 0x002d38aa01007387 */ /* 0x000fe80000100a00 */
[----:B------:R3:W-:Y:S04]  /*21990*/  STL.64 [R1+0x2d80], R64 ;  /* 0x002d804001007387 */ /* 0x0007e80000100a00 */
[----:B------:R-:W-:Y:S04]  /*219a0*/  STL [R1+0x3f98], R144 ;  /* 0x003f989001007387 */ /* 0x000fe80000100800 */
[----:B------:R-:W-:Y:S01]  /*219b0*/  STL [R1+0x3f94], R145 ;  /* 0x003f949101007387 */ /* 0x000fe20000100800 */
[----:B---3--:R-:W-:Y:S11]  /*219c0*/  HMMA.1688.F32.TF32 R64, R88, R72, R164 ;  /* 0x000000485840723c */ /* 0x008ff600000810a4 */
[----:B------:R-:W-:Y:S11]  /*219d0*/  @!UPT UIADD3 URZ, URZ, URZ, URZ ;  /* 0x0000003f3f3ff290 */ /* 0x000ff6000fffe03f */
[----:B------:R-:W-:Y:S02]  /*219e0*/  @!UPT UIADD3 URZ, URZ, URZ, URZ ;  /* 0x0000003f3f3ff290 */ /* 0x000fe4000fffe03f */
[----:B------:R-:W-:Y:S02]  /*219f0*/  IMAD.MOV.U32 R147, RZ, RZ, R67 ;  /* 0x000000ffff937224 */ /* 0x000fe400078e0043 */
[----:B------:R-:W-:-:S03]  /*21a00*/  IMAD.MOV.U32 R146, RZ, RZ, R66 ;  /* 0x000000ffff927224 */ /* 0x000fc600078e0042 */
[----:B------:R-:W-:Y:S01]  /*21a10*/  STL [R1+0x435c], R147 ;  /* 0x00435c9301007387 */ /* 0x000fe20000100800 */
[----:B------:R-:W-:-:S03]  /*21a20*/  IMAD.MOV.U32 R74, RZ, RZ, R64 ;  /* 0x000000ffff4a7224 */ /* 0x000fc600078e0040 */
[----:B------:R2:W-:Y:S01]  /*21a30*/  STL [R1+0x4358], R146 ;  /* 0x0043589201007387 */ /* 0x0005e20000100800 */
[----:B------:R-:W-:Y:S01]  /*21a40*/  IMAD.MOV.U32 R75, RZ, RZ, R65 ;  /* 0x000000ffff4b7224 */ /* 0x000fe200078e0041 */
[-C--:B--2---:R-:W-:Y:S08]  /*21a50*/  HMMA.1688.F32.TF32 R144, R92, R72.reuse, R160 ;  /* 0x000000485c90723c */ /* 0x084ff000000810a0 */
[-C--:B----4-:R-:W-:Y:S01]  /*21a60*/  HMMA.1688.F32.TF32 R64, R96, R72.reuse, R156 ;  /* 0x000000486040723c */ /* 0x090fe2000008109c */
[----:B------:R-:W-:Y:S04]  /*21a70*/  STL [R1+0x4354], R75 ;  /* 0x0043544b01007387 */ /* 0x000fe80000100800 */
[----:B------:R-:W-:Y:S04]  /*21a80*/  STL [R1+0x4350], R74 ;  /* 0x0043504a01007387 */ /* 0x000fe80000100800 */
[----:B------:R-:W2:Y:S06]  /*21a90*/  LDL.LU.64 R168, [R1+0x700] ;  /* 0x0007000001a87983 */ /* 0x000eac0000300a00 */
[----:B------:R-:W-:Y:S04]  /*21aa0*/  STL.64 [R1+0x18c0], R144 ;  /* 0x0018c09001007387 */ /* 0x000fe80000100a00 */
[----:B------:R-:W-:Y:S04]  /*21ab0*/  STL.64 [R1+0x18c8], R146 ;  /* 0x0018c89201007387 */ /* 0x000fe80000100a00 */
[----:B------:R-:W2:Y:S04]  /*21ac0*/  LDL.LU.64 R170, [R1+0x708] ;  /* 0x0007080001aa7983 */ /* 0x000ea80000300a00 */
[----:B------:R-:W-:Y:S04]  /*21ad0*/  STL.64 [R1+0x1980], R64 ;  /* 0x0019804001007387 */ /* 0x000fe80000100a00 */
[----:B------:R1:W-:Y:S04]  /*21ae0*/  STL.64 [R1+0x1988], R66 ;  /* 0x0019884201007387 */ /* 0x0003e80000100a00 */
[----:B------:R-:W3:Y:S04]  /*21af0*/  LDL.LU.64 R164, [R1+0x600] ;  /* 0x0006000001a47983 */ /* 0x000ee80000300a00 */
[----:B------:R-:W3:Y:S01]  /*21b00*/  LDL.LU.64 R166, [R1+0x608] ;  /* 0x0006080001a67983 */ /* 0x000ee20000300a00 */
        /* <DEDUP_REMOVED lines=10> */
[----:B------:R-:W1:Y:S11]  /*21bb0*/  LDSM.16.M88.4 R148, [R196+0x22000] ;  /* 0x02200000c494783b */ /* 0x000e760000000200 */
[----:B------:R-:W-:Y:S09]  /*21bc0*/  @!UPT UIADD3 URZ, URZ, URZ, URZ ;  /* 0x0000003f3f3ff290 */ /* 0x000ff2000fffe03f */
        /* <DEDUP_REMOVED lines=9> */
[----:B------:R-:W-:Y:S04]  /*21c60*/  STL [R1+0x4364], R150 ;  /* 0x0043649601007387 */ /* 0x000fe80000100800 */
[----:B------:R-:W-:Y:S01]  /*21c70*/  STL [R1+0x4360], R151 ;  /* 0x0043609701007387 */ /* 0x000fe20000100800 */
[-C--:B-1----:R-:W-:Y:S03]  /*21c80*/  HMMA.1688.F32.TF32 R64, R136, R72.reuse, R68 ;  /* 0x000000488840723c */ /* 0x082fe60000081044 */
[----:B------:R-:W4:Y:S04]  /*21c90*/  LDL.LU.64 R156, [R1+0xc0] ;  /* 0x0000c000019c7983 */ /* 0x000f280000300a00 */
[----:B------:R-:W4:Y:S11]  /*21ca0*/  LDL.LU.64 R158, [R1+0xc8] ;  /* 0x0000c800019e7983 */ /* 0x000f360000300a00 */
[----:B------:R-:W-:Y:S05]  /*21cb0*/  @!UPT UIADD3 URZ, URZ, URZ, URZ ;  /* 0x0000003f3f3ff290 */ /* 0x000fea000fffe03f */
[----:B------:R-:W-:Y:S04]  /*21cc0*/  STL.64 [R1+0x23b0], R64 ;  /* 0x0023b04001007387 */ /* 0x000fe80000100a00 */
[----:B------:R-:W-:Y:S04]  /*21cd0*/  STL.64 [R1+0x23b8], R66 ;  /* 0x0023b84201007387 */ /* 0x000fe80000100a00 */
[----:B------:R-:W4:Y:S04]  /*21ce0*/  LDL.LU.64 R76, [R1+0xa0] ;  /* 0x0000a000014c7983 */ /* 0x000f280000300a00 */
[----:B------:R-:W4:Y:S04]  /*21cf0*/  LDL.LU.64 R78, [R1+0xa8] ;  /* 0x0000a800014e7983 */ /* 0x000f280000300a00 */
[----:B------:R-:W1:Y:S04]  /*21d00*/  LDSM.16.M88.4 R64, [R196+0x22800] ;  /* 0x02280000c440783b */ /* 0x000e680000000200 */
[----:B------:R-:W4:Y:S04]  /*21d10*/  LDL.LU.64 R68, [R1+0x80] ;  /* 0x0000800001447983 */ /* 0x000f280000300a00 */
[----:B------:R-:W4:Y:S04]  /*21d20*/  LDL.LU.64 R70, [R1+0x88] ;  /* 0x0000880001467983 */ /* 0x000f280000300a00 */
[----:B-1----:R-:W-:Y:S04]  /*21d30*/  STL [R1+0x436c], R66 ;  /* 0x00436c4201007387 */ /* 0x002fe80000100800 */
[----:B------:R-:W-:Y:S01]  /*21d40*/  STL [R1+0x4368], R67 ;  /* 0x0043684301007387 */ /* 0x000fe20000100800 */
[-C--:B--2---:R-:W-:Y:S08]  /*21d50*/  HMMA.1688.F32.TF32 R172, R132, R72.reuse, R168 ;  /* 0x0000004884ac723c */ /* 0x084ff000000810a8 */
[-C--:B---3--:R-:W-:Y:S11]  /*21d60*/  HMMA.1688.F32.TF32 R168, R128, R72.reuse, R164 ;  /* 0x0000004880a8723c */ /* 0x088ff600000810a4 */
[----:B------:R-:W-:Y:S04]  /*21d70*/  @!UPT UIADD3 URZ, URZ, URZ, URZ ;  /* 0x0000003f3f3ff290 */ /* 0x000fe8000fffe03f */
[----:B------:R-:W-:Y:S04]  /*21d80*/  STL.64 [R1+0x2530], R172 ;  /* 0x002530ac01007387 */ /* 0x000fe80000100a00 */
[----:B------:R-:W-:Y:S01]  /*21d90*/  STL.64 [R1+0x2538], R174 ;  /* 0x002538ae01007387 */ /* 0x000fe20000100a00 */
[-C--:B----4-:R-:W-:Y:S03]  /*21da0*/  HMMA.1688.F32.TF32 R164, R124, R72.reuse, R160 ;  /* 0x000000487ca4723c */ /* 0x090fe600000810a0 */
[----:B------:R-:W-:Y:S04]  /*21db0*/  STL.64 [R1+0x2740], R168 ;  /* 0x002740a801007387 */ /* 0x000fe80000100a00 */
[----:B------:R-:W-:Y:S01]  /*21dc0*/  STL.64 [R1+0x2748], R170 ;  /* 0x002748aa01007387 */ /* 0x000fe20000100a00 */
[-C--:B------:R-:W-:Y:S03]  /*21dd0*/  HMMA.1688.F32.TF32 R160, R120, R72.reuse, R144 ;  /* 0x0000004878a0723c */ /* 0x080fe60000081090 */
[----:B------:R-:W2:Y:S11]  /*21de0*/  LDL.LU.64 R144, [R1+0x18f0] ;  /* 0x0018f00001907983 */ /* 0x000eb60000300a00 */
[----:B------:R-:W-:Y:S01]  /*21df0*/  @!UPT UIADD3 URZ, URZ, URZ, URZ ;  /* 0x0000003f3f3ff290 */ /* 0x000fe2000fffe03f */
[----:B------:R-:W-:Y:S04]  /*21e00*/  STL.64 [R1+0x2860], R164 ;  /* 0x002860a401007387 */ /* 0x000fe80000100a00 */
[----:B------:R-:W-:Y:S04]  /*21e10*/  STL.64 [R1+0x2868], R166 ;  /* 0x002868a601007387 */ /* 0x000fe80000100a00 */
[----:B------:R-:W2:Y:S04]  /*21e20*/  LDL.LU.64 R146, [R1+0x18f8] ;  /* 0x0018f80001927983 */ /* 0x000ea80000300a00 */
[----:B------:R-:W-:Y:S04]  /*21e30*/  STL.64 [R1+0x2a40], R160 ;  /* 0x002a40a001007387 */ /* 0x000fe80000100a00 */
[----:B------:R1:W-:Y:S02]  /*21e40*/  STL.64 [R1+0x2a48], R162 ;  /* 0x002a48a201007387 */ /* 0x0003e40000100a00 */
[-C--:B-1----:R-:W-:Y:S02]  /*21e50*/  HMMA.1688.F32.TF32 R160, R116, R72.reuse, R152 ;  /* 0x0000004874a0723c */ /* 0x082fe40000081098 */
[----:B------:R-:W3:Y:S04]  /*21e60*/  LDL.LU.64 R152, [R1+0x1280] ;  /* 0x0012800001987983 */ /* 0x000ee80000300a00 */
[----:B------:R-:W3:Y:S02]  /*21e70*/  LDL.LU.64 R154, [R1+0x1288] ;  /* 0x00128800019a7983 */ /* 0x000ee40000300a00 */
[-C--:B------:R-:W-:Y:S11]  /*21e80*/  HMMA.1688.F32.TF32 R156, R112, R72.reuse, R156 ;  /* 0x00000048709c723c */ /* 0x080ff6000008109c */
[----:B------:R-:W-:Y:S04]  /*21e90*/  @!UPT UIADD3 URZ, URZ, URZ, URZ ;  /* 0x0000003f3f3ff290 */ /* 0x000fe8000fffe03f */
[----:B------:R-:W-:Y:S04]  /*21ea0*/  STL.64 [R1+0x2b20], R160 ;  /* 0x002b20a001007387 */ /* 0x000fe80000100a00 */
[----:B------:R-:W-:Y:S04]  /*21eb0*/  STL.64 [R1+0x2b28], R162 ;  /* 0x002b28a201007387 */ /* 0x000fe80000100a00 */
[----:B------:R-:W2:Y:S04]  /*21ec0*/  LDL.LU.64 R168, [R1+0xfe0] ;  /* 0x000fe00001a87983 */ /* 0x000ea80000300a00 */
[----:B------:R-:W2:Y:S04]  /*21ed0*/  LDL.LU.64 R170, [R1+0xfe8] ;  /* 0x000fe80001aa7983 */ /* 0x000ea80000300a00 */
[----:B------:R-:W-:Y:S04]  /*21ee0*/  STL.64 [R1+0x2be0], R156 ;  /* 0x002be09c01007387 */ /* 0x000fe80000100a00 */
[----:B------:R-:W-:Y:S01]  /*21ef0*/  STL.64 [R1+0x2be8], R158 ;  /* 0x002be89e01007387 */ /* 0x000fe20000100a00 */
[-C--:B------:R-:W-:Y:S03]  /*21f00*/  HMMA.1688.F32.TF32 R76, R108, R72.reuse, R76 ;  /* 0x000000486c4c723c */ /* 0x080fe6000008104c */
[----:B------:R-:W2:Y:S04]  /*21f10*/  LDL.LU.64 R164, [R1+0xdc0] ;  /* 0x000dc00001a47983 */ /* 0x000ea80000300a00 */
[----:B------:R-:W2:Y:S01]  /*21f20*/  LDL.LU.64 R166, [R1+0xdc8] ;  /* 0x000dc80001a67983 */ /* 0x000ea20000300a00 */
[-C--:B------:R-:W-:Y:S11]  /*21f30*/  HMMA.1688.F32.TF32 R68, R80, R72.reuse, R68 ;  /* 0x000000485044723c */ /* 0x080ff60000081044 */
[----:B------:R-:W-:Y:S04]  /*21f40*/  @!UPT UIADD3 URZ, URZ, URZ, URZ ;  /* 0x0000003f3f3ff290 */ /* 0x000fe8000fffe03f */
[----:B------:R1:W-:Y:S04]  /*21f50*/  STL.64 [R1+0x2c80], R76 ;  /* 0x002c804c01007387 */ /* 0x0003e80000100a00 */
[----:B------:R1:W-:Y:S04]  /*21f60*/  STL.64 [R1+0x2c88], R78 ;  /* 0x002c884e01007387 */ /* 0x0003e80000100a00 */
[----:B-1----:R-:W2:Y:S04]  /*21f70*/  LDL.LU.64 R76, [R1+0xbb0] ;  /* 0x000bb000014c7983 */ /* 0x002ea80000300a00 */
[----:B------:R-:W2:Y:S04]  /*21f80*/  LDL.LU.64 R78, [R1+0xbb8] ;  /* 0x000bb800014e7983 */ /* 0x000ea80000300a00 */
[----:B------:R1:W-:Y:S04]  /*21f90*/  STL.64 [R1+0x2d00], R68 ;  /* 0x002d004401007387 */ /* 0x0003e80000100a00 */
[----:B------:R1:W-:Y:S04]  /*21fa0*/  STL.64 [R1+0x2d08], R70 ;  /* 0x002d084601007387 */ /* 0x0003e80000100a00 */
[----:B------:R-:W2:Y:S04]  /*21fb0*/  LDL.LU.64 R160, [R1+0x9b0] ;  /* 0x0009b00001a07983 */ /* 0x000ea80000300a00 */
[----:B------:R-:W2:Y:S01]  /*21fc0*/  LDL.LU.64 R162, [R1+0x9b8] ;  /* 0x0009b80001a27983 */ /* 0x000ea20000300a00 */
[----:B------:R-:W-:Y:S03]  /*21fd0*/  HMMA.1688.F32.TF32 R60, R84, R72, R60 ;  /* 0x00000048543c723c */ /* 0x000fe6000008103c */
[----:B-1----:R-:W2:Y:S04]  /*21fe0*/  LDL.LU.64 R68, [R1+0x830] ;  /* 0x0008300001447983 */ /* 0x002ea80000300a00 */
[----:B------:R-:W2:Y:S11]  /*21ff0*/  LDL.LU.64 R70, [R1+0x838] ;  /* 0x0008380001467983 */ /* 0x000eb60000300a00 */
[----:B------:R-:W-:Y:S05]  /*22000*/  @!UPT UIADD3 URZ, URZ, URZ, URZ ;  /* 0x0000003f3f3ff290 */ /* 0x000fea000fffe03f */
[----:B------:R1:W-:Y:S04]  /*22010*/  STL.64 [R1+0x2d60], R60 ;  /* 0x002d603c01007387 */ /* 0x0003e80000100a00 */
[----:B------:R1:W-:Y:S01]  /*22020*/  STL.64 [R1+0x2d68], R62 ;  /* 0x002d683e01007387 */ /* 0x0003e20000100a00 */
[-C--:B--2---:R-:W-:Y:S11]  /*22030*/  HMMA.1688.F32.TF32 R156, R88, R148.reuse, R144 ;  /* 0x00000094589c723c */ /* 0x084ff60000081090 */
[----:B------:R-:W-:Y:S11]  /*22040*/  @!UPT UIADD3 URZ, URZ, URZ, URZ ;  /* 0x0000003f3f3ff290 */ /* 0x000ff6000fffe03f */
[----:B------:R-:W-:Y:S02]  /*22050*/  @!UPT UIADD3 URZ, URZ, URZ, URZ ;  /* 0x0000003f3f3ff290 */ /* 0x000fe4000fffe03f */
[----:B------:R-:W-:Y:S02]  /*22060*/  IMAD.MOV.U32 R74, RZ, RZ, R159 ;  /* 0x000000ffff4a7224 */ /* 0x000fe400078e009f */
[----:B------:R-:W-:Y:S02]  /*22070*/  IMAD.MOV.U32 R75, RZ, RZ, R158 ;  /* 0x000000ffff4b7224 */ /* 0x000fe400078e009e */
[----:B------:R-:W-:Y:S02]  /*22080*/  IMAD.MOV.U32 R147, RZ, RZ, R156 ;  /* 0x000000ffff937224 */ /* 0x000fe400078e009c */
[----:B------:R-:W-:Y:S01]  /*22090*/  IMAD.MOV.U32 R146, RZ, RZ, R157 ;  /* 0x000000ffff927224 */ /* 0x000fe200078e009d */
[----:B------:R-:W-:Y:S04]  /*220a0*/  STL [R1+0x437c], R74 ;  /* 0x00437c4a01007387 */ /* 0x000fe80000100800 */
[----:B------:R3:W-:Y:S04]  /*220b0*/  STL [R1+0x4378], R75 ;  /* 0x0043784b01007387 */ /* 0x0007e80000100800 */
[----:B------:R-:W-:Y:S04]  /*220c0*/  STL [R1+0x4374], R147 ;  /* 0x0043749301007387 */ /* 0x000fe80000100800 */
[----:B------:R2:W-:Y:S04]  /*220d0*/  STL [R1+0x4370], R146 ;  /* 0x0043709201007387 */ /* 0x0005e80000100800 */
[----:B-1----:R-:W4:Y:S04]  /*220e0*/  LDL.LU.64 R60, [R1+0x6f0] ;  /* 0x0006f000013c7983 */ /* 0x002f280000300a00 */
[----:B------:R-:W4:Y:S01]  /*220f0*/  LDL.LU.64 R62, [R1+0x6f8] ;  /* 0x0006f800013e7983 */ /* 0x000f220000300a00 */
[-C--:B---3--:R-:W-:Y:S11]  /*22100*/  HMMA.1688.F32.TF32 R72, R92, R148.reuse, R152 ;  /* 0x000000945c48723c */ /* 0x088ff60000081098 */
[----:B------:R-:W-:Y:S11]  /*22110*/  @!UPT UIADD3 URZ, URZ, URZ, URZ ;  /* 0x0000003f3f3ff290 */ /* 0x000ff6000fffe03f */
[----:B------:R-:W-:Y:S01]  /*22120*/  @!UPT UIADD3 URZ, URZ, URZ, URZ ;  /* 0x0000003f3f3ff290 */ /* 0x000fe2000fffe03f */
[----:B------:R-:W-:Y:S04]  /*22130*/  STL.64 [R1+0x11d0], R72 ;  /* 0x0011d04801007387 */ /* 0x000fe80000100a00 */
[----:B------:R1:W-:Y:S04]  /*22140*/  STL.64 [R1+0x11d8], R74 ;  /* 0x0011d84a01007387 */ /* 0x0003e80000100a00 */
[----:B------:R-:W3:Y:S04]  /*22150*/  LDL.LU.64 R156, [R1+0x5f0] ;  /* 0x0005f000019c7983 */ /* 0x000ee80000300a00 */
[----:B------:R-:W3:Y:S04]  /*22160*/  LDL.LU.64 R158, [R1+0x5f8] ;  /* 0x0005f800019e7983 */ /* 0x000ee80000300a00 */
[----:B------:R-:W3:Y:S04]  /*22170*/  LDL.LU.64 R152, [R1+0x110] ;  /* 0x0001100001987983 */ /* 0x000ee80000300a00 */
[----:B------:R-:W3:Y:S04]  /*22180*/  LDL.LU.64 R154, [R1+0x118] ;  /* 0x00011800019a7983 */ /* 0x000ee80000300a00 */
[----:B------:R-:W3:Y:S04]  /*22190*/  LDL.LU.64 R144, [R1+0xf0] ;  /* 0x0000f00001907983 */ /* 0x000ee80000300a00 */
[----:B--2---:R-:W2:Y:S01]  /*221a0*/  LDL.LU.64 R146, [R1+0xf8] ;  /* 0x0000f80001927983 */ /* 0x004ea20000300a00 */
[-C--:B------:R-:W-:Y:S08]  /*221b0*/  HMMA.1688.F32.TF32 R168, R96, R148.reuse, R168 ;  /* 0x0000009460a8723c */ /* 0x080ff000000810a8 */
[-C--:B------:R-:W-:Y:S11]  /*221c0*/  HMMA.1688.F32.TF32 R164, R100, R148.reuse, R164 ;  /* 0x0000009464a4723c */ /* 0x080ff600000810a4 */
[----:B------:R-:W-:Y:S04]  /*221d0*/  @!UPT UIADD3 URZ, URZ, URZ, URZ ;  /* 0x0000003f3f3ff290 */ /* 0x000fe8000fffe03f */
[----:B------:R-:W-:Y:S01]  /*221e0*/  STL.64 [R1+0x1700], R168 ;  /* 0x001700a801007387 */ /* 0x000fe20000100a00 */
[-C--:B-1----:R-:W-:Y:S03]  /*221f0*/  HMMA.1688.F32.TF32 R72, R104, R148.reuse, R76 ;  /* 0x000000946848723c */ /* 0x082fe6000008104c */
[----:B------:R-:W-:Y:S04]  /*22200*/  STL.64 [R1+0x1708], R170 ;  /* 0x001708aa01007387 */ /* 0x000fe80000100a00 */
[----:B------:R-:W2:Y:S04]  /*22210*/  LDL.LU.64 R76, [R1+0xd0] ;  /* 0x0000d000014c7983 */ /* 0x000ea80000300a00 */
[----:B------:R-:W-:Y:S04]  /*22220*/  STL.64 [R1+0x1930], R164 ;  /* 0x001930a401007387 */ /* 0x000fe80000100a00 */
[----:B------:R-:W-:Y:S04]  /*22230*/  STL.64 [R1+0x1938], R166 ;  /* 0x001938a601007387 */ /* 0x000fe80000100a00 */
[----:B------:R-:W2:Y:S01]  /*22240*/  LDL.LU.64 R78, [R1+0xd8] ;  /* 0x0000d800014e7983 */ /* 0x000ea20000300a00 */
[-C--:B------:R-:W-:Y:S03]  /*22250*/  HMMA.1688.F32.TF32 R160, R140, R148.reuse, R160 ;  /* 0x000000948ca0723c */ /* 0x080fe600000810a0 */
[----:B------:R1:W-:Y:S04]  /*22260*/  STL.64 [R1+0x1b00], R72 ;  /* 0x001b004801007387 */ /* 0x0003e80000100a00 */
[----:B------:R1:W-:Y:S04]  /*22270*/  STL.64 [R1+0x1b08], R74 ;  /* 0x001b084a01007387 */ /* 0x0003e80000100a00 */
[----:B-1----:R-:W2:Y:S04]  /*22280*/  LDL.LU.64 R72, [R1+0xb0] ;  /* 0x0000b00001487983 */ /* 0x002ea80000300a00 */
[----:B------:R-:W2:Y:S08]  /*22290*/  LDL.LU.64 R74, [R1+0xb8] ;  /* 0x0000b800014a7983 */ /* 0x000eb00000300a00 */
[----:B------:R-:W-:Y:S04]  /*222a0*/  STL.64 [R1+0x1cd0], R160 ;  /* 0x001cd0a001007387 */ /* 0x000fe80000100a00 */
[----:B------:R1:W-:Y:S02]  /*222b0*/  STL.64 [R1+0x1cd8], R162 ;  /* 0x001cd8a201007387 */ /* 0x0003e40000100a00 */
[-C--:B-1----:R-:W-:Y:S02]  /*222c0*/  HMMA.1688.F32.TF32 R160, R136, R148.reuse, R68 ;  /* 0x0000009488a0723c */ /* 0x082fe40000081044 */
[----:B------:R-:W2:Y:S04]  /*222d0*/  LDL.LU.64 R68, [R1+0x90] ;  /* 0x0000900001447983 */ /* 0x000ea80000300a00 */
[----:B------:R-:W2:Y:S11]  /*222e0*/  LDL.LU.64 R70, [R1+0x98] ;  /* 0x0000980001467983 */ /* 0x000eb60000300a00 */
[----:B------:R-:W-:Y:S06]  /*222f0*/  @!UPT UIADD3 URZ, URZ, URZ, URZ ;  /* 0x0000003f3f3ff290 */ /* 0x000fec000fffe03f */
[----:B------:R-:W-:Y:S04]  /*22300*/  STL.64 [R1+0x1f80], R160 ;  /* 0x001f80a001007387 */ /* 0x000fe80000100a00 */
[----:B------:R4:W-:Y:S02]  /*22310*/  STL.64 [R1+0x1f88], R162 ;  /* 0x001f88a201007387 */ /* 0x0009e40000100a00 */
[-C--:B----4-:R-:W-:Y:S02]  /*22320*/  HMMA.1688.F32.TF32 R160, R132, R148.reuse, R60 ;  /* 0x0000009484a0723c */ /* 0x090fe4000008103c */
[----:B------:R-:W4:Y:S04]  /*22330*/  LDL.LU.64 R60, [R1+0x70] ;  /* 0x00007000013c7983 */ /* 0x000f280000300a00 */
[----:B------:R-:W4:Y:S02]  /*22340*/  LDL.LU.64 R62, [R1+0x78] ;  /* 0x00007800013e7983 */ /* 0x000f240000300a00 */
[-C--:B---3--:R-:W-:Y:S08]  /*22350*/  HMMA.1688.F32.TF32 R156, R128, R148.reuse, R156 ;  /* 0x00000094809c723c */ /* 0x088ff0000008109c */
[-C--:B------:R-:W-:Y:S07]  /*22360*/  HMMA.1688.F32.TF32 R152, R124, R148.reuse, R152 ;  /* 0x000000947c98723c */ /* 0x080fee0000081098 */
[----:B------:R-:W-:Y:S01]  /*22370*/  STL.64 [R1+0x2470], R160 ;  /* 0x002470a001007387 */ /* 0x000fe20000100a00 */
[-C--:B--2---:R-:W-:Y:S03]  /*22380*/  HMMA.1688.F32.TF32 R144, R120, R148.reuse, R144 ;  /* 0x000000947890723c */ /* 0x084fe60000081090 */
[----:B------:R-:W-:Y:S04]  /*22390*/  STL.64 [R1+0x2478], R162 ;  /* 0x002478a201007387 */ /* 0x000fe80000100a00 */
[----:B------:R1:W-:Y:S04]  /*223a0*/  STL.64 [R1+0x25e0], R156 ;  /* 0x0025e09c01007387 */ /* 0x0003e80000100a00 */
[----:B------:R2:W-:Y:S04]  /*223b0*/  STL.64 [R1+0x25e8], R158 ;  /* 0x0025e89e01007387 */ /* 0x0005e80000100a00 */
[----:B-1----:R-:W3:Y:S04]  /*223c0*/  LDL.LU.64 R156, [R1+0x1910] ;  /* 0x00191000019c7983 */ /* 0x002ee80000300a00 */
[----:B------:R1:W-:Y:S04]  /*223d0*/  STL.64 [R1+0x27e0], R152 ;  /* 0x0027e09801007387 */ /* 0x0003e80000100a00 */
[----:B------:R1:W-:Y:S04]  /*223e0*/  STL.64 [R1+0x27e8], R154 ;  /* 0x0027e89a01007387 */ /* 0x0003e80000100a00 */
[----:B--2---:R-:W3:Y:S04]  /*223f0*/  LDL.LU.64 R158, [R1+0x1918] ;  /* 0x00191800019e7983 */ /* 0x004ee80000300a00 */
[----:B------:R2:W-:Y:S04]  /*22400*/  STL.64 [R1+0x29d0], R144 ;  /* 0x0029d09001007387 */ /* 0x0005e80000100a00 */
[----:B------:R2:W-:Y:S04]  /*22410*/  STL.64 [R1+0x29d8], R146 ;  /* 0x0029d89201007387 */ /* 0x0005e80000100a00 */
[----:B-1----:R-:W3:Y:S04]  /*22420*/  LDL.LU.64 R152, [R1+0x1290] ;  /* 0x0012900001987983 */ /* 0x002ee80000300a00 */
[----:B------:R-:W3:Y:S01]  /*22430*/  LDL.LU.64 R154, [R1+0x1298] ;  /* 0x00129800019a7983 */ /* 0x000ee20000300a00 */
[-C--:B------:R-:W-:Y:S03]  /*22440*/  HMMA.1688.F32.TF32 R76, R116, R148.reuse, R76 ;  /* 0x00000094744c723c */ /* 0x080fe6000008104c */
[----:B--2---:R-:W2:Y:S04]  /*22450*/  LDL.LU.64 R144, [R1+0xfa0] ;  /* 0x000fa00001907983 */ /* 0x004ea80000300a00 */
[----:B------:R-:W2:Y:S01]  /*22460*/  LDL.LU.64 R146, [R1+0xfa8] ;  /* 0x000fa80001927983 */ /* 0x000ea20000300a00 */
[-C--:B------:R-:W-:Y:S11]  /*22470*/  HMMA.1688.F32.TF32 R72, R112, R148.reuse, R72 ;  /* 0x000000947048723c */ /* 0x080ff60000081048 */
[----:B------:R-:W-:Y:S04]  /*22480*/  @!UPT UIADD3 URZ, URZ, URZ, URZ ;  /* 0x0000003f3f3ff290 */ /* 0x000fe8000fffe03f */
[----:B------:R1:W-:Y:S04]  /*22490*/  STL.64 [R1+0x2ac0], R76 ;  /* 0x002ac04c01007387 */ /* 0x0003e80000100a00 */
[----:B------:R1:W-:Y:S04]  /*224a0*/  STL.64 [R1+0x2ac8], R78 ;  /* 0x002ac84e01007387 */ /* 0x0003e80000100a00 */
[----:B-1----:R-:W2:Y:S04]  /*224b0*/  LDL.LU.64 R76, [R1+0xdb0] ;  /* 0x000db000014c7983 */ /* 0x002ea80000300a00 */
[----:B------:R-:W2:Y:S04]  /*224c0*/  LDL.LU.64 R78, [R1+0xdb8] ;  /* 0x000db800014e7983 */ /* 0x000ea80000300a00 */
[----:B------:R1:W-:Y:S01]  /*224d0*/  STL.64 [R1+0x2b90], R72 ;  /* 0x002b904801007387 */ /* 0x0003e20000100a00 */
[-C--:B------:R-:W-:Y:S03]  /*224e0*/  HMMA.1688.F32.TF32 R68, R108, R148.reuse, R68 ;  /* 0x000000946c44723c */ /* 0x080fe60000081044 */
[----:B------:R1:W-:Y:S04]  /*224f0*/  STL.64 [R1+0x2b98], R74 ;  /* 0x002b984a01007387 */ /* 0x0003e80000100a00 */
[----:B-1----:R-:W2:Y:S04]  /*22500*/  LDL.LU.64 R72, [R1+0xb70] ;  /* 0x000b700001487983 */ /* 0x002ea80000300a00 */
[----:B------:R-:W2:Y:S11]  /*22510*/  LDL.LU.64 R74, [R1+0xb78] ;  /* 0x000b7800014a7983 */ /* 0x000eb60000300a00 */
[----:B------:R-:W-:Y:S01]  /*22520*/  @!UPT UIADD3 URZ, URZ, URZ, URZ ;  /* 0x0000003f3f3ff290 */ /* 0x000fe2000fffe03f */
[----:B------:R-:W-:Y:S04]  /*22530*/  STL.64 [R1+0x2c40], R68 ;  /* 0x002c404401007387 */ /* 0x000fe80000100a00 */
[----:B------:R4:W-:Y:S02]  /*22540*/  STL.64 [R1+0x2c48], R70 ;  /* 0x002c484601007387 */ /* 0x0009e40000100a00 */
[-C--:B----4-:R-:W-:Y:S02]  /*22550*/  HMMA.1688.F32.TF32 R68, R80, R148.reuse, R60 ;  /* 0x000000945044723c */ /* 0x090fe4000008103c */
[----:B------:R-:W4:Y:S04]  /*22560*/  LDL.LU.64 R60, [R1+0x980] ;  /* 0x00098000013c7983 */ /* 0x000f280000300a00 */
[----:B------:R-:W4:Y:S11]  /*22570*/  LDL.LU.64 R62, [R1+0x988] ;  /* 0x00098800013e7983 */ /* 0x000f360000300a00 */
[----:B------:R-:W-:Y:S06]  /*22580*/  @!UPT UIADD3 URZ, URZ, URZ, URZ ;  /* 0x0000003f3f3ff290 */ /* 0x000fec000fffe03f */
[----:B------:R1:W-:Y:S04]  /*22590*/  STL.64 [R1+0x2cd0], R68 ;  /* 0x002cd04401007387 */ /* 0x0003e80000100a00 */
[----:B------:R1:W-:Y:S04]  /*225a0*/  STL.64 [R1+0x2cd8], R70 ;  /* 0x002cd84601007387 */ /* 0x0003e80000100a00 */
[----:B-1----:R-:W4:Y:S04]  /*225b0*/  LDL.LU.64 R68, [R1+0x860] ;  /* 0x0008600001447983 */ /* 0x002f280000300a00 */
[----:B------:R-:W4:Y:S01]  /*225c0*/  LDL.LU.64 R70, [R1+0x868] ;  /* 0x0008680001467983 */ /* 0x000f220000300a00 */
[----:B------:R-:W-:Y:S11]  /*225d0*/  HMMA.1688.F32.TF32 R56, R84, R148, R56 ;  /* 0x000000945438723c */ /* 0x000ff60000081038 */
[----:B------:R-:W-:Y:S11]  /*225e0*/  @!UPT UIADD3 URZ, URZ, URZ, URZ ;  /* 0x0000003f3f3ff290 */ /* 0x000ff6000fffe03f */
[----:B------:R-:W-:Y:S01]  /*225f0*/  @!UPT UIADD3 URZ, URZ, URZ, URZ ;  /* 0x0000003f3f3ff290 */ /* 0x000fe2000fffe03f */
[----:B------:R-:W-:Y:S04]  /*22600*/  STL.64 [R1+0x2d40], R56 ;  /* 0x002d403801007387 */ /* 0x000fe80000100a00 */
[----:B------:R1:W-:Y:S01]  /*22610*/  STL.64 [R1+0x2d48], R58 ;  /* 0x002d483a01007387 */ /* 0x0003e20000100a00 */
[-C--:B---3--:R-:W-:Y:S08]  /*22620*/  HMMA.1688.F32.TF32 R156, R88, R64.reuse, R156 ;  /* 0x00000040589c723c */ /* 0x088ff0000008109c */
[-C--:B-1----:R-:W-:Y:S11]  /*22630*/  HMMA.1688.F32.TF32 R56, R92, R64.reuse, R152 ;  /* 0x000000405c38723c */ /* 0x082ff60000081098 */
[----:B------:R-:W-:Y:S05]  /*22640*/  @!UPT UIADD3 URZ, URZ, URZ, URZ ;  /* 0x0000003f3f3ff290 */ /* 0x000fea000fffe03f */
[----:B------:R-:W-:Y:S02]  /*22650*/  IMAD.MOV.U32 R151, RZ, RZ, R159 ;  /* 0x000000ffff977224 */ /* 0x000fe400078e009f */
[----:B------:R-:W-:Y:S02]  /*22660*/  IMAD.MOV.U32 R150, RZ, RZ, R158 ;  /* 0x000000ffff967224 */ /* 0x000fe400078e009e */
[----:B------:R-:W-:Y:S02]  /*22670*/  IMAD.MOV.U32 R66, RZ, RZ, R156 ;  /* 0x000000ffff427224 */ /* 0x000fe400078e009c */
[----:B------:R-:W-:Y:S01]  /*22680*/  IMAD.MOV.U32 R67, RZ, RZ, R157 ;  /* 0x000000ffff437224 */ /* 0x000fe200078e009d */
[----:B------:R-:W-:Y:S04]  /*22690*/  STL [R1+0x438c], R151 ;  /* 0x00438c9701007387 */ /* 0x000fe80000100800 */
[----:B------:R-:W-:Y:S04]  /*226a0*/  STL [R1+0x4388], R150 ;  /* 0x0043889601007387 */ /* 0x000fe80000100800 */
[----:B------:R-:W-:Y:S04]  /*226b0*/  STL [R1+0x4384], R66 ;  /* 0x0043844201007387 */ /* 0x000fe80000100800 */
[----:B------:R-:W-:Y:S04]  /*226c0*/  STL [R1+0x4380], R67 ;  /* 0x0043804301007387 */ /* 0x000fe80000100800 */
[----:B------:R-:W3:Y:S04]  /*226d0*/  LDL.LU.64 R160, [R1+0x730] ;  /* 0x0007300001a07983 */ /* 0x000ee80000300a00 */
[----:B------:R-:W3:Y:S04]  /*226e0*/  LDL.LU.64 R162, [R1+0x738] ;  /* 0x0007380001a27983 */ /* 0x000ee80000300a00 */
[----:B------:R-:W-:Y:S04]  /*226f0*/  STL.64 [R1+0x10a0], R56 ;  /* 0x0010a03801007387 */ /* 0x000fe80000100a00 */
[----:B------:R2:W-:Y:S04]  /*22700*/  STL.64 [R1+0x10a8], R58 ;  /* 0x0010a83a01007387 */ /* 0x0005e80000100a00 */
[----:B------:R-:W3:Y:S04]  /*22710*/  LDL.LU.64 R156, [R1+0x620] ;  /* 0x00062000019c7983 */ /* 0x000ee80000300a00 */
[----:B------:R-:W3:Y:S01]  /*22720*/  LDL.LU.64 R158, [R1+0x628] ;  /* 0x00062800019e7983 */ /* 0x000ee20000300a00 */
[-C--:B--2---:R-:W-:Y:S11]  /*22730*/  HMMA.1688.F32.TF32 R56, R96, R64.reuse, R144 ;  /* 0x000000406038723c */ /* 0x084ff60000081090 */
[----:B------:R-:W-:Y:S11]  /*22740*/  @!UPT UIADD3 URZ, URZ, URZ, URZ ;  /* 0x0000003f3f3ff290 */ /* 0x000ff6000fffe03f */
[----:B------:R-:W-:Y:S01]  /*22750*/  @!UPT UIADD3 URZ, URZ, URZ, URZ ;  /* 0x0000003f3f3ff290 */ /* 0x000fe2000fffe03f */
        /* <DEDUP_REMOVED lines=8> */
[----:B------:R1:W-:Y:S02]  /*227e0*/  STL.64 [R1+0x16b8], R58 ;  /* 0x0016b83a01007387 */ /* 0x0003e40000100a00 */
[-C--:B-1----:R-:W-:Y:S02]  /*227f0*/  HMMA.1688.F32.TF32 R56, R104, R64.reuse, R72 ;  /* 0x000000406838723c */ /* 0x082fe40000081048 */
[----:B------:R-:W2:Y:S04]  /*22800*/  LDL.LU.64 R72, [R1+0x1e0] ;  /* 0x0001e00001487983 */ /* 0x000ea80000300a00 */
[----:B------:R-:W2:Y:S11]  /*22810*/  LDL.LU.64 R74, [R1+0x1e8] ;  /* 0x0001e800014a7983 */ /* 0x000eb60000300a00 */
[----:B------:R-:W-:Y:S06]  /*22820*/  @!UPT UIADD3 URZ, URZ, URZ, URZ ;  /* 0x0000003f3f3ff290 */ /* 0x000fec000fffe03f */
[----:B------:R-:W-:Y:S04]  /*22830*/  STL.64 [R1+0x1960], R56 ;  /* 0x0019603801007387 */ /* 0x000fe80000100a00 */
[----:B------:R4:W-:Y:S04]  /*22840*/  STL.64 [R1+0x1968], R58 ;  /* 0x0019683a01007387 */ /* 0x0009e80000100a00 */
[----:B------:R-:W2:Y:S04]  /*22850*/  LDL.LU.64 R148, [R1+0x1a0] ;  /* 0x0001a00001947983 */ /* 0x000ea80000300a00 */
[----:B------:R-:W2:Y:S01]  /*22860*/  LDL.LU.64 R150, [R1+0x1a8] ;  /* 0x0001a80001967983 */ /* 0x000ea20000300a00 */
[-C--:B----4-:R-:W-:Y:S03]  /*22870*/  HMMA.1688.F32.TF32 R56, R140, R64.reuse, R60 ;  /* 0x000000408c38723c */ /* 0x090fe6000008103c */
[----:B------:R-:W1:Y:S11]  /*22880*/  LDSM.16.M88.4 R60, [R196+0x23000] ;  /* 0x02300000c43c783b */ /* 0x000e760000000200 */
[----:B------:R-:W-:Y:S09]  /*22890*/  @!UPT UIADD3 URZ, URZ, URZ, URZ ;  /* 0x0000003f3f3ff290 */ /* 0x000ff2000fffe03f */
[----:B------:R-:W-:Y:S04]  /*228a0*/  STL.64 [R1+0x1b30], R56 ;  /* 0x001b303801007387 */ /* 0x000fe80000100a00 */
[----:B------:R4:W-:Y:S02]  /*228b0*/  STL.64 [R1+0x1b38], R58 ;  /* 0x001b383a01007387 */ /* 0x0009e40000100a00 */
[-C--:B----4-:R-:W-:Y:S02]  /*228c0*/  HMMA.1688.F32.TF32 R56, R136, R64.reuse, R68 ;  /* 0x000000408838723c */ /* 0x090fe40000081044 */
[----:B-1----:R-:W-:Y:S04]  /*228d0*/  STL [R1+0x4394], R62 ;  /* 0x0043943e01007387 */ /* 0x002fe80000100800 */
[----:B------:R-:W-:Y:S04]  /*228e0*/  STL [R1+0x4390], R63 ;  /* 0x0043903f01007387 */ /* 0x000fe80000100800 */
[----:B------:R-:W4:Y:S04]  /*228f0*/  LDL.LU.64 R68, [R1+0x180] ;  /* 0x0001800001447983 */ /* 0x000f280000300a00 */
[----:B------:R-:W4:Y:S09]  /*22900*/  LDL.LU.64 R70, [R1+0x188] ;  /* 0x0001880001467983 */ /* 0x000f320000300a00 */
[----:B------:R-:W-:Y:S04]  /*22910*/  STL.64 [R1+0x1cf0], R56 ;  /* 0x001cf03801007387 */ /* 0x000fe80000100a00 */
[----:B------:R-:W-:Y:S04]  /*22920*/  STL.64 [R1+0x1cf8], R58 ;  /* 0x001cf83a01007387 */ /* 0x000fe80000100a00 */
[----:B------:R-:W1:Y:S04]  /*22930*/  LDSM.16.M88.4 R56, [R196+0x23800] ;  /* 0x02380000c438783b */ /* 0x000e680000000200 */
[----:B------:R-:W4:Y:S04]  /*22940*/  LDL.LU.64 R144, [R1+0x160] ;  /* 0x0001600001907983 */ /* 0x000f280000300a00 */
[----:B------:R-:W4:Y:S04]  /*22950*/  LDL.LU.64 R146, [R1+0x168] ;  /* 0x0001680001927983 */ /* 0x000f280000300a00 */
[----:B------:R-:W4:Y:S04]  /*22960*/  LDL.LU.64 R76, [R1+0x140] ;  /* 0x00014000014c7983 */ /* 0x000f280000300a00 */
[----:B------:R-:W4:Y:S01]  /*22970*/  LDL.LU.64 R78, [R1+0x148] ;  /* 0x00014800014e7983 */ /* 0x000f220000300a00 */
[-C--:B---3--:R-:W-:Y:S08]  /*22980*/  HMMA.1688.F32.TF32 R164, R132, R64.reuse, R160 ;  /* 0x0000004084a4723c */ /* 0x088ff000000810a0 */
[-C--:B------:R-:W-:Y:S01]  /*22990*/  HMMA.1688.F32.TF32 R160, R128, R64.reuse, R156 ;  /* 0x0000004080a0723c */ /* 0x080fe2000008109c */
[----:B-1----:R-:W-:Y:S04]  /*229a0*/  STL [R1+0x439c], R58 ;  /* 0x00439c3a01007387 */ /* 0x002fe80000100800 */
[----:B------:R-:W-:Y:S10]  /*229b0*/  STL [R1+0x4398], R59 ;  /* 0x0043983b01007387 */ /* 0x000ff40000100800 */
[----:B------:R-:W-:Y:S04]  /*229c0*/  STL.64 [R1+0x23c0], R164 ;  /* 0x0023c0a401007387 */ /* 0x000fe80000100a00 */
[----:B------:R-:W-:Y:S01]  /*229d0*/  STL.64 [R1+0x23c8], R166 ;  /* 0x0023c8a601007387 */ /* 0x000fe20000100a00 */
[-C--:B--2---:R-:W-:Y:S03]  /*229e0*/  HMMA.1688.F32.TF32 R156, R124, R64.reuse, R152 ;  /* 0x000000407c9c723c */ /* 0x084fe60000081098 */
        /* <DEDUP_REMOVED lines=12> */
[----:B------:R-:W3:Y:S11]  /*22ab0*/  LDL.LU.64 R150, [R1+0x12e8] ;  /* 0x0012e80001967983 */ /* 0x000ef60000300a00 */
[----:B------:R-:W-:Y:S06]  /*22ac0*/  @!UPT UIADD3 URZ, URZ, URZ, URZ ;  /* 0x0000003f3f3ff290 */ /* 0x000fec000fffe03f */
[----:B------:R-:W-:Y:S04]  /*22ad0*/  STL.64 [R1+0x2a50], R152 ;  /* 0x002a509801007387 */ /* 0x000fe80000100a00 */
[----:B------:R4:W-:Y:S02]  /*22ae0*/  STL.64 [R1+0x2a58], R154 ;  /* 0x002a589a01007387 */ /* 0x0009e40000100a00 */
[-C--:B----4-:R-:W-:Y:S02]  /*22af0*/  HMMA.1688.F32.TF32 R152, R112, R64.reuse, R68 ;  /* 0x000000407098723c */ /* 0x090fe40000081044 */
[----:B------:R-:W4:Y:S04]  /*22b00*/  LDL.LU.64 R68, [R1+0x1010] ;  /* 0x0010100001447983 */ /* 0x000f280000300a00 */
[----:B------:R-:W4:Y:S11]  /*22b10*/  LDL.LU.64 R70, [R1+0x1018] ;  /* 0x0010180001467983 */ /* 0x000f360000300a00 */
[----:B------:R-:W-:Y:S06]  /*22b20*/  @!UPT UIADD3 URZ, URZ, URZ, URZ ;  /* 0x0000003f3f3ff290 */ /* 0x000fec000fffe03f */
[----:B------:R-:W-:Y:S04]  /*22b30*/  STL.64 [R1+0x2b30], R152 ;  /* 0x002b309801007387 */ /* 0x000fe80000100a00 */
[----:B------:R-:W-:Y:S04]  /*22b40*/  STL.64 [R1+0x2b38], R154 ;  /* 0x002b389a01007387 */ /* 0x000fe80000100a00 */
[----:B------:R-:W4:Y:S04]  /*22b50*/  LDL.LU.64 R160, [R1+0xde0] ;  /* 0x000de00001a07983 */ /* 0x000f280000300a00 */
[----:B------:R-:W4:Y:S01]  /*22b60*/  LDL.LU.64 R162, [R1+0xde8] ;  /* 0x000de80001a27983 */ /* 0x000f220000300a00 */
[-C--:B------:R-:W-:Y:S08]  /*22b70*/  HMMA.1688.F32.TF32 R144, R108, R64.reuse, R144 ;  /* 0x000000406c90723c */ /* 0x080ff00000081090 */
[-C--:B------:R-:W-:Y:S11]  /*22b80*/  HMMA.1688.F32.TF32 R76, R80, R64.reuse, R76 ;  /* 0x00000040504c723c */ /* 0x080ff6000008104c */
[----:B------:R-:W-:Y:S04]  /*22b90*/  @!UPT UIADD3 URZ, URZ, URZ, URZ ;  /* 0x0000003f3f3ff290 */ /* 0x000fe8000fffe03f */
[----:B------:R-:W-:Y:S04]  /*22ba0*/  STL.64 [R1+0x2bf0], R144 ;  /* 0x002bf09001007387 */ /* 0x000fe80000100a00 */
[----:B------:R-:W-:Y:S04]  /*22bb0*/  STL.64 [R1+0x2bf8], R146 ;  /* 0x002bf89201007387 */ /* 0x000fe80000100a00 */
[----:B------:R-:W4:Y:S04]  /*22bc0*/  LDL.LU.64 R156, [R1+0xbd0] ;  /* 0x000bd000019c7983 */ /* 0x000f280000300a00 */
[----:B------:R-:W4:Y:S01]  /*22bd0*/  LDL.LU.64 R158, [R1+0xbd8] ;  /* 0x000bd800019e7983 */ /* 0x000f220000300a00 */
[----:B------:R-:W-:Y:S03]  /*22be0*/  HMMA.1688.F32.TF32 R52, R84, R64, R52 ;  /* 0x000000405434723c */ /* 0x000fe60000081034 */
[----:B------:R1:W-:Y:S04]  /*22bf0*/  STL.64 [R1+0x2c90], R76 ;  /* 0x002c904c01007387 */ /* 0x0003e80000100a00 */
[----:B------:R1:W-:Y:S04]  /*22c00*/  STL.64 [R1+0x2c98], R78 ;  /* 0x002c984e01007387 */ /* 0x0003e80000100a00 */
[----:B-1----:R-:W4:Y:S04]  /*22c10*/  LDL.LU.64 R76, [R1+0x9d0] ;  /* 0x0009d000014c7983 */ /* 0x002f280000300a00 */
[----:B------:R-:W4:Y:S04]  /*22c20*/  LDL.LU.64 R78, [R1+0x9d8] ;  /* 0x0009d800014e7983 */ /* 0x000f280000300a00 */
[----:B------:R-:W4:Y:S04]  /*22c30*/  LDL.LU.64 R152, [R1+0x870] ;  /* 0x0008700001987983 */ /* 0x000f280000300a00 */
[----:B------:R-:W4:Y:S04]  /*22c40*/  LDL.LU.64 R154, [R1+0x878] ;  /* 0x00087800019a7983 */ /* 0x000f280000300a00 */
        /* <DEDUP_REMOVED lines=9> */
[----:B------:R-:W-:Y:S01]  /*22ce0*/  STL [R1+0x43ac], R146 ;  /* 0x0043ac9201007387 */ /* 0x000fe20000100800 */
[-C--:B---3--:R-:W-:Y:S03]  /*22cf0*/  HMMA.1688.F32.TF32 R64, R92, R60.reuse, R148 ;  /* 0x0000003c5c40723c */ /* 0x088fe60000081094 */
[----:B------:R-:W-:Y:S04]  /*22d00*/  STL [R1+0x43a8], R147 ;  /* 0x0043a89301007387 */ /* 0x000fe80000100800 */
[----:B------:R-:W-:Y:S04]  /*22d10*/  STL [R1+0x43a4], R75 ;  /* 0x0043a44b01007387 */ /* 0x000fe80000100800 */
[----:B------:R-:W-:Y:S04]  /*22d20*/  STL [R1+0x43a0], R74 ;  /* 0x0043a04a01007387 */ /* 0x000fe80000100800 */
[----:B-1----:R-:W2:Y:S04]  /*22d30*/  LDL.LU.64 R52, [R1+0x710] ;  /* 0x0007100001347983 */ /* 0x002ea80000300a00 */
[----:B------:R-:W2:Y:S04]  /*22d40*/  LDL.LU.64 R54, [R1+0x718] ;  /* 0x0007180001367983 */ /* 0x000ea80000300a00 */
[----:B------:R-:W-:Y:S04]  /*22d50*/  STL.64 [R1+0xef0], R64 ;  /* 0x000ef04001007387 */ /* 0x000fe80000100a00 */
[----:B------:R4:W-:Y:S04]  /*22d60*/  STL.64 [R1+0xef8], R66 ;  /* 0x000ef84201007387 */ /* 0x0009e80000100a00 */
[----:B------:R-:W3:Y:S04]  /*22d70*/  LDL.LU.64 R148, [R1+0x610] ;  /* 0x0006100001947983 */ /* 0x000ee80000300a00 */
[----:B------:R-:W3:Y:S01]  /*22d80*/  LDL.LU.64 R150, [R1+0x618] ;  /* 0x0006180001967983 */ /* 0x000ee20000300a00 */
[-C--:B----4-:R-:W-:Y:S11]  /*22d90*/  HMMA.1688.F32.TF32 R64, R96, R60.reuse, R68 ;  /* 0x0000003c6040723c */ /* 0x090ff60000081044 */
[----:B------:R-:W-:Y:S11]  /*22da0*/  @!UPT UIADD3 URZ, URZ, URZ, URZ ;  /* 0x0000003f3f3ff290 */ /* 0x000ff6000fffe03f */
[----:B------:R-:W-:Y:S01]  /*22db0*/  @!UPT UIADD3 URZ, URZ, URZ, URZ ;  /* 0x0000003f3f3ff290 */ /* 0x000fe2000fffe03f */
[----:B------:R-:W-:Y:S04]  /*22dc0*/  STL.64 [R1+0xf00], R64 ;  /* 0x000f004001007387 */ /* 0x000fe80000100a00 */
[----:B------:R1:W-:Y:S04]  /*22dd0*/  STL.64 [R1+0xf08], R66 ;  /* 0x000f084201007387 */ /* 0x0003e80000100a00 */
[----:B------:R-:W4:Y:S04]  /*22de0*/  LDL.LU.64 R68, [R1+0x1f0] ;  /* 0x0001f00001447983 */ /* 0x000f280000300a00 */
[----:B------:R-:W4:Y:S01]  /*22df0*/  LDL.LU.64 R70, [R1+0x1f8] ;  /* 0x0001f80001467983 */ /* 0x000f220000300a00 */
[-C--:B-1----:R-:W-:Y:S03]  /*22e00*/  HMMA.1688.F32.TF32 R64, R100, R60.reuse, R160 ;  /* 0x0000003c6440723c */ /* 0x082fe600000810a0 */
[----:B------:R-:W4:Y:S04]  /*22e10*/  LDL.LU.64 R144, [R1+0x1d0] ;  /* 0x0001d00001907983 */ /* 0x000f280000300a00 */
[----:B------:R-:W4:Y:S11]  /*22e20*/  LDL.LU.64 R146, [R1+0x1d8] ;  /* 0x0001d80001927983 */ /* 0x000f360000300a00 */
[----:B------:R-:W-:Y:S05]  /*22e30*/  @!UPT UIADD3 URZ, URZ, URZ, URZ ;  /* 0x0000003f3f3ff290 */ /* 0x000fea000fffe03f */
[----:B------:R1:W-:Y:S04]  /*22e40*/  STL.64 [R1+0x1050], R64 ;  /* 0x0010504001007387 */ /* 0x0003e80000100a00 */
[----:B------:R1:W-:Y:S04]  /*22e50*/  STL.64 [R1+0x1058], R66 ;  /* 0x0010584201007387 */ /* 0x0003e80000100a00 */
[----:B-1----:R-:W4:Y:S04]  /*22e60*/  LDL.LU.64 R64, [R1+0x190] ;  /* 0x0001900001407983 */ /* 0x002f280000300a00 */
[----:B------:R-:W4:Y:S01]  /*22e70*/  LDL.LU.64 R66, [R1+0x198] ;  /* 0x0001980001427983 */ /* 0x000f220000300a00 */
[-C--:B------:R-:W-:Y:S08]  /*22e80*/  HMMA.1688.F32.TF32 R72, R104, R60.reuse, R156 ;  /* 0x0000003c6848723c */ /* 0x080ff0000008109c */
[-C--:B------:R-:W-:Y:S11]  /*22e90*/  HMMA.1688.F32.TF32 R152, R136, R60.reuse, R152 ;  /* 0x0000003c8898723c */ /* 0x080ff60000081098 */
[----:B------:R-:W-:Y:S04]  /*22ea0*/  @!UPT UIADD3 URZ, URZ, URZ, URZ ;  /* 0x0000003f3f3ff290 */ /* 0x000fe8000fffe03f */
[----:B------:R-:W-:Y:S04]  /*22eb0*/  STL.64 [R1+0x1680], R72 ;  /* 0x0016804801007387 */ /* 0x000fe80000100a00 */
[----:B------:R1:W-:Y:S02]  /*22ec0*/  STL.64 [R1+0x1688], R74 ;  /* 0x0016884a01007387 */ /* 0x0003e40000100a00 */
[-C--:B-1----:R-:W-:Y:S02]  /*22ed0*/  HMMA.1688.F32.TF32 R72, R140, R60.reuse, R76 ;  /* 0x0000003c8c48723c */ /* 0x082fe4000008104c */
[----:B------:R-:W4:Y:S04]  /*22ee0*/  LDL.LU.64 R76, [R1+0x170] ;  /* 0x00017000014c7983 */ /* 0x000f280000300a00 */
[----:B------:R-:W4:Y:S11]  /*22ef0*/  LDL.LU.64 R78, [R1+0x178] ;  /* 0x00017800014e7983 */ /* 0x000f360000300a00 */
[----:B------:R-:W-:Y:S06]  /*22f00*/  @!UPT UIADD3 URZ, URZ, URZ, URZ ;  /* 0x0000003f3f3ff290 */ /* 0x000fec000fffe03f */
[----:B------:R1:W-:Y:S04]  /*22f10*/  STL.64 [R1+0x1a90], R72 ;  /* 0x001a904801007387 */ /* 0x0003e80000100a00 */
[----:B------:R1:W-:Y:S04]  /*22f20*/  STL.64 [R1+0x1a98], R74 ;  /* 0x001a984a01007387 */ /* 0x0003e80000100a00 */
[----:B-1----:R-:W4:Y:S04]  /*22f30*/  LDL.LU.64 R72, [R1+0x150] ;  /* 0x0001500001487983 */ /* 0x002f280000300a00 */
[----:B------:R-:W4:Y:S04]  /*22f40*/  LDL.LU.64 R74, [R1+0x158] ;  /* 0x00015800014a7983 */ /* 0x000f280000300a00 */
[----:B------:R-:W-:Y:S04]  /*22f50*/  STL.64 [R1+0x1b70], R152 ;  /* 0x001b709801007387 */ /* 0x000fe80000100a00 */
[----:B------:R2:W-:Y:S02]  /*22f60*/  STL.64 [R1+0x1b78], R154 ;  /* 0x001b789a01007387 */ /* 0x0005e40000100a00 */
[-C--:B--2---:R-:W-:Y:S02]  /*22f70*/  HMMA.1688.F32.TF32 R152, R132, R60.reuse, R52 ;  /* 0x0000003c8498723c */ /* 0x084fe40000081034 */
[----:B------:R-:W2:Y:S04]  /*22f80*/  LDL.LU.64 R52, [R1+0x130] ;  /* 0x0001300001347983 */ /* 0x000ea80000300a00 */
[----:B------:R-:W2:Y:S11]  /*22f90*/  LDL.LU.64 R54, [R1+0x138] ;  /* 0x0001380001367983 */ /* 0x000eb60000300a00 */
[----:B------:R-:W-:Y:S06]  /*22fa0*/  @!UPT UIADD3 URZ, URZ, URZ, URZ ;  /* 0x0000003f3f3ff290 */ /* 0x000fec000fffe03f */
[----:B------:R-:W-:Y:S04]  /*22fb0*/  STL.64 [R1+0x1d20], R152 ;  /* 0x001d209801007387 */ /* 0x000fe80000100a00 */
[----:B------:R3:W-:Y:S02]  /*22fc0*/  STL.64 [R1+0x1d28], R154 ;  /* 0x001d289a01007387 */ /* 0x0007e40000100a00 */
[-C--:B---3--:R-:W-:Y:S08]  /*22fd0*/  HMMA.1688.F32.TF32 R152, R128, R60.reuse, R148 ;  /* 0x0000003c8098723c */ /* 0x088ff00000081094 */
[-C--:B----4-:R-:W-:Y:S01]  /*22fe0*/  HMMA.1688.F32.TF32 R148, R124, R60.reuse, R68 ;  /* 0x0000003c7c94723c */ /* 0x090fe20000081044 */
[----:B------:R-:W3:Y:S11]  /*22ff0*/  LDL.LU.64 R68, [R1+0x1970] ;  /* 0x0019700001447983 */ /* 0x000ef60000300a00 */
[----:B------:R-:W-:Y:S03]  /*23000*/  @!UPT UIADD3 URZ, URZ, URZ, URZ ;  /* 0x0000003f3f3ff290 */ /* 0x000fe6000fffe03f */
[----:B------:R-:W-:Y:S04]  /*23010*/  STL.64 [R1+0x2480], R152 ;  /* 0x0024809801007387 */ /* 0x000fe80000100a00 */
[----:B------:R-:W-:Y:S04]  /*23020*/  STL.64 [R1+0x2488], R154 ;  /* 0x0024889a01007387 */ /* 0x000fe80000100a00 */
[----:B------:R-:W3:Y:S01]  /*23030*/  LDL.LU.64 R70, [R1+0x1978] ;  /* 0x0019780001467983 */ /* 0x000ee20000300a00 */
[-C--:B------:R-:W-:Y:S03]  /*23040*/  HMMA.1688.F32.TF32 R144, R120, R60.reuse, R144 ;  /* 0x0000003c7890723c */ /* 0x080fe60000081090 */
[----:B------:R1:W-:Y:S04]  /*23050*/  STL.64 [R1+0x25f0], R148 ;  /* 0x0025f09401007387 */ /* 0x0003e80000100a00 */
[----:B------:R4:W-:Y:S04]  /*23060*/  STL.64 [R1+0x25f8], R150 ;  /* 0x0025f89601007387 */ /* 0x0009e80000100a00 */
[----:B-1----:R-:W3:Y:S04]  /*23070*/  LDL.LU.64 R148, [R1+0x1300] ;  /* 0x0013000001947983 */ /* 0x002ee80000300a00 */
[----:B----4-:R-:W4:Y:S08]  /*23080*/  LDL.LU.64 R150, [R1+0x1308] ;  /* 0x0013080001967983 */ /* 0x010f300000300a00 */
        /* <DEDUP_REMOVED lines=9> */
[----:B------:R-:W4:Y:S01]  /*23120*/  LDL.LU.64 R146, [R1+0xc78] ;  /* 0x000c780001927983 */ /* 0x000f220000300a00 */
[-C--:B------:R-:W-:Y:S11]  /*23130*/  HMMA.1688.F32.TF32 R76, R112, R60.reuse, R76 ;  /* 0x0000003c704c723c */ /* 0x080ff6000008104c */
[----:B------:R-:W-:Y:S11]  /*23140*/  @!UPT UIADD3 URZ, URZ, URZ, URZ ;  /* 0x0000003f3f3ff290 */ /* 0x000ff6000fffe03f */
[----:B------:R-:W-:Y:S01]  /*23150*/  @!UPT UIADD3 URZ, URZ, URZ, URZ ;  /* 0x0000003f3f3ff290 */ /* 0x000fe2000fffe03f */
[----:B------:R-:W-:Y:S04]  /*23160*/  STL.64 [R1+0x2ad0], R76 ;  /* 0x002ad04c01007387 */ /* 0x000fe80000100a00 */
[----:B------:R1:W-:Y:S02]  /*23170*/  STL.64 [R1+0x2ad8], R78 ;  /* 0x002ad84e01007387 */ /* 0x0003e40000100a00 */
[-C--:B-1----:R-:W-:Y:S02]  /*23180*/  HMMA.1688.F32.TF32 R76, R108, R60.reuse, R72 ;  /* 0x0000003c6c4c723c */ /* 0x082fe40000081048 */
[----:B------:R-:W4:Y:S04]  /*23190*/  LDL.LU.64 R72, [R1+0xbc0] ;  /* 0x000bc00001487983 */ /* 0x000f280000300a00 */
[----:B------:R-:W4:Y:S11]  /*231a0*/  LDL.LU.64 R74, [R1+0xbc8] ;  /* 0x000bc800014a7983 */ /* 0x000f360000300a00 */
[----:B------:R-:W-:Y:S06]  /*231b0*/  @!UPT UIADD3 URZ, URZ, URZ, URZ ;  /* 0x0000003f3f3ff290 */ /* 0x000fec000fffe03f */
[----:B------:R-:W-:Y:S04]  /*231c0*/  STL.64 [R1+0x2ba0], R76 ;  /* 0x002ba04c01007387 */ /* 0x000fe80000100a00 */
[----:B------:R2:W-:Y:S01]  /*231d0*/  STL.64 [R1+0x2ba8], R78 ;  /* 0x002ba84e01007387 */ /* 0x0005e20000100a00 */
[-C--:B------:R-:W-:Y:S08]  /*231e0*/  HMMA.1688.F32.TF32 R48, R84, R60.reuse, R48 ;  /* 0x0000003c5430723c */ /* 0x080ff00000081030 */
[----:B--2---:R-:W-:Y:S01]  /*231f0*/  HMMA.1688.F32.TF32 R76, R80, R60, R52 ;  /* 0x0000003c504c723c */ /* 0x004fe20000081034 */
[----:B------:R-:W2:Y:S04]  /*23200*/  LDL.LU.64 R52, [R1+0x9c0] ;  /* 0x0009c00001347983 */ /* 0x000ea80000300a00 */
[----:B------:R-:W2:Y:S11]  /*23210*/  LDL.LU.64 R54, [R1+0x9c8] ;  /* 0x0009c80001367983 */ /* 0x000eb60000300a00 */
[----:B------:R-:W-:Y:S07]  /*23220*/  @!UPT UIADD3 URZ, URZ, URZ, URZ ;  /* 0x0000003f3f3ff290 */ /* 0x000fee000fffe03f */
[----:B------:R-:W-:Y:S04]  /*23230*/  STL.64 [R1+0x2c50], R76 ;  /* 0x002c504c01007387 */ /* 0x000fe80000100a00 */
[----:B------:R1:W-:Y:S04]  /*23240*/  STL.64 [R1+0x2c58], R78 ;  /* 0x002c584e01007387 */ /* 0x0003e80000100a00 */
[----:B------:R-:W2:Y:S04]  /*23250*/  LDL.LU.64 R152, [R1+0x880] ;  /* 0x0008800001987983 */ /* 0x000ea80000300a00 */
[----:B------:R-:W2:Y:S04]  /*23260*/  LDL.LU.64 R154, [R1+0x888] ;  /* 0x00088800019a7983 */ /* 0x000ea80000300a00 */
[----:B------:R-:W-:Y:S04]  /*23270*/  STL.64 [R1+0x2ce0], R48 ;  /* 0x002ce03001007387 */ /* 0x000fe80000100a00 */
[----:B------:R4:W-:Y:S01]  /*23280*/  STL.64 [R1+0x2ce8], R50 ;  /* 0x002ce83201007387 */ /* 0x0009e20000100a00 */
[-C--:B---3--:R-:W-:Y:S11]  /*23290*/  HMMA.1688.F32.TF32 R156, R88, R56.reuse, R68 ;  /* 0x00000038589c723c */ /* 0x088ff60000081044 */
[----:B------:R-:W-:Y:S11]  /*232a0*/  @!UPT UIADD3 URZ, URZ, URZ, URZ ;  /* 0x0000003f3f3ff290 */ /* 0x000ff6000fffe03f */
[----:B------:R-:W-:Y:S02]  /*232b0*/  @!UPT UIADD3 URZ, URZ, URZ, URZ ;  /* 0x0000003f3f3ff290 */ /* 0x000fe4000fffe03f */
[----:B-1----:R-:W-:Y:S02]  /*232c0*/  IMAD.MOV.U32 R79, RZ, RZ, R159 ;  /* 0x000000ffff4f7224 */ /* 0x002fe400078e009f */
        /* <DEDUP_REMOVED lines=38> */
[-C--:B--2---:R-:W-:Y:S03]  /*23530*/  HMMA.1688.F32.TF32 R48, R140, R56.reuse, R52 ;  /* 0x000000388c30723c */ /* 0x084fe60000081034 */
[----:B------:R-:W1:Y:S11]  /*23540*/  LDSM.16.M88.4 R52, [R196+0x24000] ;  /* 0x02400000c434783b */ /* 0x000e760000000200 */
[----:B------:R-:W-:Y:S09]  /*23550*/  @!UPT UIADD3 URZ, URZ, URZ, URZ ;  /* 0x0000003f3f3ff290 */ /* 0x000ff2000fffe03f */
[----:B------:R-:W-:Y:S04]  /*23560*/  STL.64 [R1+0x1300], R48 ;  /* 0x0013003001007387 */ /* 0x000fe80000100a00 */
[----:B------:R2:W-:Y:S04]  /*23570*/  STL.64 [R1+0x1308], R50 ;  /* 0x0013083201007387 */ /* 0x0005e80000100a00 */
[----:B------:R-:W4:Y:S04]  /*23580*/  LDL.LU.64 R68, [R1+0x220] ;  /* 0x0002200001447983 */ /* 0x000f280000300a00 */
[----:B------:R-:W4:Y:S01]  /*23590*/  LDL.LU.64 R70, [R1+0x228] ;  /* 0x0002280001467983 */ /* 0x000f220000300a00 */
[-C--:B--2---:R-:W-:Y:S11]  /*235a0*/  HMMA.1688.F32.TF32 R48, R136, R56.reuse, R152 ;  /* 0x000000388830723c */ /* 0x084ff60000081098 */
[----:B------:R-:W-:Y:S11]  /*235b0*/  @!UPT UIADD3 URZ, URZ, URZ, URZ ;  /* 0x0000003f3f3ff290 */ /* 0x000ff6000fffe03f */
[----:B------:R-:W-:Y:S01]  /*235c0*/  @!UPT UIADD3 URZ, URZ, URZ, URZ ;  /* 0x0000003f3f3ff290 */ /* 0x000fe2000fffe03f */
[----:B------:R-:W-:Y:S04]  /*235d0*/  STL.64 [R1+0x1aa0], R48 ;  /* 0x001aa03001007387 */ /* 0x000fe80000100a00 */
[----:B------:R-:W-:Y:S01]  /*235e0*/  STL.64 [R1+0x1aa8], R50 ;  /* 0x001aa83201007387 */ /* 0x000fe20000100a00 */
[-C--:B------:R-:W-:Y:S03]  /*235f0*/  HMMA.1688.F32.TF32 R44, R84, R56.reuse, R44 ;  /* 0x00000038542c723c */ /* 0x080fe6000008102c */
[----:B------:R-:W2:Y:S05]  /*23600*/  LDSM.16.M88.4 R48, [R196+0x24800] ;  /* 0x02480000c430783b */ /* 0x000eaa0000000200 */
[-C--:B---3--:R-:W-:Y:S01]  /*23610*/  HMMA.1688.F32.TF32 R152, R132, R56.reuse, R60 ;  /* 0x000000388498723c */ /* 0x088fe2000008103c */
[----:B------:R-:W1:Y:S04]  /*23620*/  LDL.LU.64 R60, [R1+0x1c0] ;  /* 0x0001c000013c7983 */ /* 0x000e680000300a00 */
[----:B------:R-:W1:Y:S11]  /*23630*/  LDL.LU.64 R62, [R1+0x1c8] ;  /* 0x0001c800013e7983 */ /* 0x000e760000300a00 */
[----:B------:R-:W-:Y:S07]  /*23640*/  @!UPT UIADD3 URZ, URZ, URZ, URZ ;  /* 0x0000003f3f3ff290 */ /* 0x000fee000fffe03f */
[----:B------:R-:W-:Y:S04]  /*23650*/  STL.64 [R1+0x1c60], R152 ;  /* 0x001c609801007387 */ /* 0x000fe80000100a00 */
[----:B------:R4:W-:Y:S02]  /*23660*/  STL.64 [R1+0x1c68], R154 ;  /* 0x001c689a01007387 */ /* 0x0009e40000100a00 */
[-C--:B----4-:R-:W-:Y:S08]  /*23670*/  HMMA.1688.F32.TF32 R152, R128, R56.reuse, R148 ;  /* 0x000000388098723c */ /* 0x090ff00000081094 */
[-C--:B------:R-:W-:Y:S01]  /*23680*/  HMMA.1688.F32.TF32 R148, R124, R56.reuse, R64 ;  /* 0x000000387c94723c */ /* 0x080fe20000081040 */
[----:B------:R-:W1:Y:S11]  /*23690*/  LDL.LU.64 R64, [R1+0x1ac0] ;  /* 0x001ac00001407983 */ /* 0x000e760000300a00 */
[----:B------:R-:W-:Y:S03]  /*236a0*/  @!UPT UIADD3 URZ, URZ, URZ, URZ ;  /* 0x0000003f3f3ff290 */ /* 0x000fe6000fffe03f */
[----:B------:R-:W-:Y:S04]  /*236b0*/  STL.64 [R1+0x23d0], R152 ;  /* 0x0023d09801007387 */ /* 0x000fe80000100a00 */
[----:B------:R-:W-:Y:S04]  /*236c0*/  STL.64 [R1+0x23d8], R154 ;  /* 0x0023d89a01007387 */ /* 0x000fe80000100a00 */
[----:B------:R-:W1:Y:S04]  /*236d0*/  LDL.LU.64 R66, [R1+0x1ac8] ;  /* 0x001ac80001427983 */ /* 0x000e680000300a00 */
[----:B------:R-:W-:Y:S04]  /*236e0*/  STL.64 [R1+0x2550], R148 ;  /* 0x0025509401007387 */ /* 0x000fe80000100a00 */
[----:B------:R4:W-:Y:S02]  /*236f0*/  STL.64 [R1+0x2558], R150 ;  /* 0x0025589601007387 */ /* 0x0009e40000100a00 */
[-C--:B----4-:R-:W-:Y:S02]  /*23700*/  HMMA.1688.F32.TF32 R148, R120, R56.reuse, R144 ;  /* 0x000000387894723c */ /* 0x090fe40000081090 */
[----:B------:R-:W4:Y:S04]  /*23710*/  LDL.LU.64 R144, [R1+0x1690] ;  /* 0x0016900001907983 */ /* 0x000f280000300a00 */
[----:B------:R-:W4:Y:S11]  /*23720*/  LDL.LU.64 R146, [R1+0x1698] ;  /* 0x0016980001927983 */ /* 0x000f360000300a00 */
[----:B------:R-:W-:Y:S06]  /*23730*/  @!UPT UIADD3 URZ, URZ, URZ, URZ ;  /* 0x0000003f3f3ff290 */ /* 0x000fec000fffe03f */
        /* <DEDUP_REMOVED lines=8> */
[-C--:B---3--:R-:W-:Y:S02]  /*237c0*/  HMMA.1688.F32.TF32 R148, R112, R56.reuse, R72 ;  /* 0x000000387094723c */ /* 0x088fe40000081048 */
[----:B------:R-:W3:Y:S04]  /*237d0*/  LDL.LU.64 R72, [R1+0xe10] ;  /* 0x000e100001487983 */ /* 0x000ee80000300a00 */
[----:B------:R-:W3:Y:S11]  /*237e0*/  LDL.LU.64 R74, [R1+0xe18] ;  /* 0x000e1800014a7983 */ /* 0x000ef60000300a00 */
[----:B------:R-:W-:Y:S06]  /*237f0*/  @!UPT UIADD3 URZ, URZ, URZ, URZ ;  /* 0x0000003f3f3ff290 */ /* 0x000fec000fffe03f */
        /* <DEDUP_REMOVED lines=8> */
[----:B-1----:R-:W-:Y:S02]  /*23880*/  HMMA.1688.F32.TF32 R148, R80, R56, R60 ;  /* 0x000000385094723c */ /* 0x002fe4000008103c */
[----:B------:R-:W3:Y:S04]  /*23890*/  LDL.LU.64 R60, [R1+0xa10] ;  /* 0x000a1000013c7983 */ /* 0x000ee80000300a00 */
[----:B------:R-:W3:Y:S11]  /*238a0*/  LDL.LU.64 R62, [R1+0xa18] ;  /* 0x000a1800013e7983 */ /* 0x000ef60000300a00 */
[----:B------:R-:W-:Y:S06]  /*238b0*/  @!UPT UIADD3 URZ, URZ, URZ, URZ ;  /* 0x0000003f3f3ff290 */ /* 0x000fec000fffe03f */
[----:B------:R-:W-:Y:S04]  /*238c0*/  STL.64 [R1+0x2c00], R148 ;  /* 0x002c009401007387 */ /* 0x000fe80000100a00 */
[----:B------:R-:W-:Y:S04]  /*238d0*/  STL.64 [R1+0x2c08], R150 ;  /* 0x002c089601007387 */ /* 0x000fe80000100a00 */
[----:B------:R-:W3:Y:S04]  /*238e0*/  LDL.LU.64 R156, [R1+0x8b0] ;  /* 0x0008b000019c7983 */ /* 0x000ee80000300a00 */
[----:B------:R-:W3:Y:S04]  /*238f0*/  LDL.LU.64 R158, [R1+0x8b8] ;  /* 0x0008b800019e7983 */ /* 0x000ee80000300a00 */
[----:B------:R-:W-:Y:S04]  /*23900*/  STL.64 [R1+0x2ca0], R44 ;  /* 0x002ca02c01007387 */ /* 0x000fe80000100a00 */
[----:B------:R4:W-:Y:S01]  /*23910*/  STL.64 [R1+0x2ca8], R46 ;  /* 0x002ca82e01007387 */ /* 0x0009e20000100a00 */
[-C--:B------:R-:W-:Y:S08]  /*23920*/  HMMA.1688.F32.TF32 R152, R88, R52.reuse, R64 ;  /* 0x000000345898723c */ /* 0x080ff00000081040 */
[----:B----4-:R-:W-:Y:S11]  /*23930*/  HMMA.1688.F32.TF32 R44, R92, R52, R144 ;  /* 0x000000345c2c723c */ /* 0x010ff60000081090 */
[----:B------:R-:W-:Y:S05]  /*23940*/  @!UPT UIADD3 URZ, URZ, URZ, URZ ;  /* 0x0000003f3f3ff290 */ /* 0x000fea000fffe03f */
[----:B------:R-:W-:Y:S02]  /*23950*/  IMAD.MOV.U32 R151, RZ, RZ, R152 ;  /* 0x000000ffff977224 */ /* 0x000fe400078e0098 */
[----:B------:R-:W-:Y:S02]  /*23960*/  IMAD.MOV.U32 R150, RZ, RZ, R153 ;  /* 0x000000ffff967224 */ /* 0x000fe400078e0099 */
[----:B------:R-:W-:Y:S01]  /*23970*/  IMAD.MOV.U32 R66, RZ, RZ, R154 ;  /* 0x000000ffff427224 */ /* 0x000fe200078e009a */
[----:B------:R-:W4:Y:S01]  /*23980*/  LDL.LU.64 R152, [R1+0x740] ;  /* 0x0007400001987983 */ /* 0x000f220000300a00 */
[----:B------:R-:W-:-:S03]  /*23990*/  IMAD.MOV.U32 R67, RZ, RZ, R155 ;  /* 0x000000ffff437224 */ /* 0x000fc600078e009b */
[----:B------:R-:W4:Y:S04]  /*239a0*/  LDL.LU.64 R154, [R1+0x748] ;  /* 0x00074800019a7983 */ /* 0x000f280000300a00 */
        /* <DEDUP_REMOVED lines=8> */
[----:B------:R3:W-:Y:S04]  /*23a30*/  STL.64 [R1+0xcd8], R46 ;  /* 0x000cd82e01007387 */ /* 0x0007e80000100a00 */
[----:B------:R-:W2:Y:S04]  /*23a40*/  LDL.LU.64 R56, [R1+0x2d0] ;  /* 0x0002d00001387983 */ /* 0x000ea80000300a00 */
[----:B------:R-:W2:Y:S01]  /*23a50*/  LDL.LU.64 R58, [R1+0x2d8] ;  /* 0x0002d800013a7983 */ /* 0x000ea20000300a00 */
[-C--:B---3--:R-:W-:Y:S03]  /*23a60*/  HMMA.1688.F32.TF32 R44, R100, R52.reuse, R72 ;  /* 0x00000034642c723c */ /* 0x088fe60000081048 */
[----:B------:R-:W3:Y:S04]  /*23a70*/  LDL.LU.64 R76, [R1+0x290] ;  /* 0x00029000014c7983 */ /* 0x000ee80000300a00 */
[----:B------:R-:W3:Y:S11]  /*23a80*/  LDL.LU.64 R78, [R1+0x298] ;  /* 0x00029800014e7983 */ /* 0x000ef60000300a00 */
[----:B------:R-:W-:Y:S05]  /*23a90*/  @!UPT UIADD3 URZ, URZ, URZ, URZ ;  /* 0x0000003f3f3ff290 */ /* 0x000fea000fffe03f */
        /* <DEDUP_REMOVED lines=9> */
[----:B------:R-:W3:Y:S04]  /*23b30*/  LDL.LU.64 R68, [R1+0x250] ;  /* 0x0002500001447983 */ /* 0x000ee80000300a00 */
[----:B------:R-:W3:Y:S01]  /*23b40*/  LDL.LU.64 R70, [R1+0x258] ;  /* 0x0002580001467983 */ /* 0x000ee20000300a00 */
[-C--:B-1----:R-:W-:Y:S11]  /*23b50*/  HMMA.1688.F32.TF32 R44, R140, R52.reuse, R60 ;  /* 0x000000348c2c723c */ /* 0x082ff6000008103c */
[----:B------:R-:W-:Y:S11]  /*23b60*/  @!UPT UIADD3 URZ, URZ, URZ, URZ ;  /* 0x0000003f3f3ff290 */ /* 0x000ff6000fffe03f */
[----:B------:R-:W-:Y:S01]  /*23b70*/  @!UPT UIADD3 URZ, URZ, URZ, URZ ;  /* 0x0000003f3f3ff290 */ /* 0x000fe2000fffe03f */
[----:B------:R1:W-:Y:S04]  /*23b80*/  STL.64 [R1+0xec0], R44 ;  /* 0x000ec02c01007387 */ /* 0x0003e80000100a00 */
[----:B------:R1:W-:Y:S04]  /*23b90*/  STL.64 [R1+0xec8], R46 ;  /* 0x000ec82e01007387 */ /* 0x0003e80000100a00 */
[----:B------:R-:W3:Y:S04]  /*23ba0*/  LDL.LU.64 R60, [R1+0x210] ;  /* 0x00021000013c7983 */ /* 0x000ee80000300a00 */
[----:B------:R-:W3:Y:S04]  /*23bb0*/  LDL.LU.64 R62, [R1+0x218] ;  /* 0x00021800013e7983 */ /* 0x000ee80000300a00 */
[----:B-1----:R-:W3:Y:S04]  /*23bc0*/  LDL.LU.64 R44, [R1+0x1b0] ;  /* 0x0001b000012c7983 */ /* 0x002ee80000300a00 */
[----:B------:R-:W3:Y:S01]  /*23bd0*/  LDL.LU.64 R46, [R1+0x1b8] ;  /* 0x0001b800012e7983 */ /* 0x000ee20000300a00 */
[-C--:B------:R-:W-:Y:S11]  /*23be0*/  HMMA.1688.F32.TF32 R160, R136, R52.reuse, R156 ;  /* 0x0000003488a0723c */ /* 0x080ff6000008109c */
[----:B------:R-:W-:Y:S11]  /*23bf0*/  @!UPT UIADD3 URZ, URZ, URZ, URZ ;  /* 0x0000003f3f3ff290 */ /* 0x000ff6000fffe03f */
[----:B------:R-:W-:Y:S01]  /*23c00*/  @!UPT UIADD3 URZ, URZ, URZ, URZ ;  /* 0x0000003f3f3ff290 */ /* 0x000fe2000fffe03f */
[----:B------:R-:W-:Y:S04]  /*23c10*/  STL.64 [R1+0x18f0], R160 ;  /* 0x0018f0a001007387 */ /* 0x000fe80000100a00 */
[----:B------:R-:W-:Y:S01]  /*23c20*/  STL.64 [R1+0x18f8], R162 ;  /* 0x0018f8a201007387 */ /* 0x000fe20000100a00 */
[-C--:B----4-:R-:W-:Y:S08]  /*23c30*/  HMMA.1688.F32.TF32 R156, R132, R52.reuse, R152 ;  /* 0x00000034849c723c */ /* 0x090ff00000081098 */
[-C--:B------:R-:W-:Y:S11]  /*23c40*/  HMMA.1688.F32.TF32 R152, R128, R52.reuse, R144 ;  /* 0x000000348098723c */ /* 0x080ff60000081090 */
[----:B------:R-:W-:Y:S04]  /*23c50*/  @!UPT UIADD3 URZ, URZ, URZ, URZ ;  /* 0x0000003f3f3ff290 */ /* 0x000fe8000fffe03f */
[----:B------:R-:W-:Y:S04]  /*23c60*/  STL.64 [R1+0x1ac0], R156 ;  /* 0x001ac09c01007387 */ /* 0x000fe80000100a00 */
[----:B------:R-:W-:Y:S01]  /*23c70*/  STL.64 [R1+0x1ac8], R158 ;  /* 0x001ac89e01007387 */ /* 0x000fe20000100a00 */
[-C--:B--2---:R-:W-:Y:S03]  /*23c80*/  HMMA.1688.F32.TF32 R144, R124, R52.reuse, R56 ;  /* 0x000000347c90723c */ /* 0x084fe60000081038 */
[----:B------:R-:W2:Y:S04]  /*23c90*/  LDL.LU.64 R56, [R1+0x1ad0] ;  /* 0x001ad00001387983 */ /* 0x000ea80000300a00 */
[----:B------:R1:W-:Y:S04]  /*23ca0*/  STL.64 [R1+0x1c80], R152 ;  /* 0x001c809801007387 */ /* 0x0003e80000100a00 */
[----:B------:R4:W-:Y:S04]  /*23cb0*/  STL.64 [R1+0x1c88], R154 ;  /* 0x001c889a01007387 */ /* 0x0009e80000100a00 */
[----:B------:R-:W2:Y:S01]  /*23cc0*/  LDL.LU.64 R58, [R1+0x1ad8] ;  /* 0x001ad800013a7983 */ /* 0x000ea20000300a00 */
[-C--:B---3--:R-:W-:Y:S07]  /*23cd0*/  HMMA.1688.F32.TF32 R76, R120, R52.reuse, R76 ;  /* 0x00000034784c723c */ /* 0x088fee000008104c */
[----:B------:R-:W-:Y:S04]  /*23ce0*/  STL.64 [R1+0x24d0], R144 ;  /* 0x0024d09001007387 */ /* 0x000fe80000100a00 */
[----:B------:R-:W-:Y:S04]  /*23cf0*/  STL.64 [R1+0x24d8], R146 ;  /* 0x0024d89201007387 */ /* 0x000fe80000100a00 */
[----:B-1----:R-:W3:Y:S04]  /*23d00*/  LDL.LU.64 R152, [R1+0x17c0] ;  /* 0x0017c00001987983 */ /* 0x002ee80000300a00 */
[----:B----4-:R-:W3:Y:S04]  /*23d10*/  LDL.LU.64 R154, [R1+0x17c8] ;  /* 0x0017c800019a7983 */ /* 0x010ee80000300a00 */
[----:B------:R1:W-:Y:S01]  /*23d20*/  STL.64 [R1+0x2600], R76 ;  /* 0x0026004c01007387 */ /* 0x0003e20000100a00 */
[-C--:B------:R-:W-:Y:S03]  /*23d30*/  HMMA.1688.F32.TF32 R72, R116, R52.reuse, R72 ;  /* 0x000000347448723c */ /* 0x080fe60000081048 */
[----:B------:R4:W-:Y:S04]  /*23d40*/  STL.64 [R1+0x2608], R78 ;  /* 0x0026084e01007387 */ /* 0x0009e80000100a00 */
[----:B-1----:R-:W3:Y:S04]  /*23d50*/  LDL.LU.64 R76, [R1+0x10e0] ;  /* 0x0010e000014c7983 */ /* 0x002ee80000300a00 */
[----:B----4-:R-:W4:Y:S11]  /*23d60*/  LDL.LU.64 R78, [R1+0x10e8] ;  /* 0x0010e800014e7983 */ /* 0x010f360000300a00 */
[----:B------:R-:W-:Y:S01]  /*23d70*/  @!UPT UIADD3 URZ, URZ, URZ, URZ ;  /* 0x0000003f3f3ff290 */ /* 0x000fe2000fffe03f */
[----:B------:R1:W-:Y:S04]  /*23d80*/  STL.64 [R1+0x2800], R72 ;  /* 0x0028004801007387 */ /* 0x0003e80000100a00 */
[----:B------:R1:W-:Y:S04]  /*23d90*/  STL.64 [R1+0x2808], R74 ;  /* 0x0028084a01007387 */ /* 0x0003e80000100a00 */
[----:B-1----:R-:W4:Y:S04]  /*23da0*/  LDL.LU.64 R72, [R1+0xe40] ;  /* 0x000e400001487983 */ /* 0x002f280000300a00 */
[----:B------:R-:W4:Y:S01]  /*23db0*/  LDL.LU.64 R74, [R1+0xe48] ;  /* 0x000e4800014a7983 */ /* 0x000f220000300a00 */
[-C--:B------:R-:W-:Y:S11]  /*23dc0*/  HMMA.1688.F32.TF32 R68, R112, R52.reuse, R68 ;  /* 0x000000347044723c */ /* 0x080ff60000081044 */
[----:B------:R-:W-:Y:S11]  /*23dd0*/  @!UPT UIADD3 URZ, URZ, URZ, URZ ;  /* 0x0000003f3f3ff290 */ /* 0x000ff6000fffe03f */
[----:B------:R-:W-:Y:S01]  /*23de0*/  @!UPT UIADD3 URZ, URZ, URZ, URZ ;  /* 0x0000003f3f3ff290 */ /* 0x000fe2000fffe03f */
[----:B------:R1:W-:Y:S04]  /*23df0*/  STL.64 [R1+0x29f0], R68 ;  /* 0x0029f04401007387 */ /* 0x0003e80000100a00 */
[----:B------:R1:W-:Y:S04]  /*23e00*/  STL.64 [R1+0x29f8], R70 ;  /* 0x0029f84601007387 */ /* 0x0003e80000100a00 */
[----:B-1----:R-:W4:Y:S01]  /*23e10*/  LDL.LU.64 R68, [R1+0xbe0] ;  /* 0x000be00001447983 */ /* 0x002f220000300a00 */
[-C--:B------:R-:W-:Y:S08]  /*23e20*/  HMMA.1688.F32.TF32 R60, R108, R52.reuse, R60 ;  /* 0x000000346c3c723c */ /* 0x080ff0000008103c */
[-C--:B------:R-:W-:Y:S11]  /*23e30*/  HMMA.1688.F32.TF32 R44, R80, R52.reuse, R44 ;  /* 0x00000034502c723c */ /* 0x080ff6000008102c */
[----:B------:R-:W-:Y:S04]  /*23e40*/  @!UPT UIADD3 URZ, URZ, URZ, URZ ;  /* 0x0000003f3f3ff290 */ /* 0x000fe8000fffe03f */
[----:B------:R-:W-:Y:S04]  /*23e50*/  STL.64 [R1+0x2ae0], R60 ;  /* 0x002ae03c01007387 */ /* 0x000fe80000100a00 */
[----:B------:R-:W-:Y:S04]  /*23e60*/  STL.64 [R1+0x2ae8], R62 ;  /* 0x002ae83e01007387 */ /* 0x000fe80000100a00 */
[----:B------:R-:W4:Y:S04]  /*23e70*/  LDL.LU.64 R70, [R1+0xbe8] ;  /* 0x000be80001467983 */ /* 0x000f280000300a00 */
[----:B------:R1:W-:Y:S04]  /*23e80*/  STL.64 [R1+0x2bb0], R44 ;  /* 0x002bb02c01007387 */ /* 0x0003e80000100a00 */
[----:B------:R1:W-:Y:S04]  /*23e90*/  STL.64 [R1+0x2bb8], R46 ;  /* 0x002bb82e01007387 */ /* 0x0003e80000100a00 */
[----:B-1----:R-:W4:Y:S04]  /*23ea0*/  LDL.LU.64 R44, [R1+0xa00] ;  /* 0x000a0000012c7983 */ /* 0x002f280000300a00 */
[----:B------:R-:W4:Y:S01]  /*23eb0*/  LDL.LU.64 R46, [R1+0xa08] ;  /* 0x000a0800012e7983 */ /* 0x000f220000300a00 */
[----:B------:R-:W-:Y:S03]  /*23ec0*/  HMMA.1688.F32.TF32 R40, R84, R52, R40 ;  /* 0x000000345428723c */ /* 0x000fe60000081028 */
[----:B------:R-:W4:Y:S04]  /*23ed0*/  LDL.LU.64 R144, [R1+0x8c0] ;  /* 0x0008c00001907983 */ /* 0x000f280000300a00 */
[----:B------:R-:W4:Y:S11]  /*23ee0*/  LDL.LU.64 R146, [R1+0x8c8] ;  /* 0x0008c80001927983 */ /* 0x000f360000300a00 */
[----:B------:R-:W-:Y:S05]  /*23ef0*/  @!UPT UIADD3 URZ, URZ, URZ, URZ ;  /* 0x0000003f3f3ff290 */ /* 0x000fea000fffe03f */
[----:B------:R-:W-:Y:S04]  /*23f00*/  STL.64 [R1+0x2c60], R40 ;  /* 0x002c602801007387 */ /* 0x000fe80000100a00 */
[----:B------:R3:W-:Y:S01]  /*23f10*/  STL.64 [R1+0x2c68], R42 ;  /* 0x002c682a01007387 */ /* 0x0007e20000100a00 */
[-C--:B--2---:R-:W-:Y:S08]  /*23f20*/  HMMA.1688.F32.TF32 R156, R88, R48.reuse, R56 ;  /* 0x00000030589c723c */ /* 0x084ff00000081038 */
[----:B---3--:R-:W-:Y:S11]  /*23f30*/  HMMA.1688.F32.TF32 R40, R92, R48, R152 ;  /* 0x000000305c28723c */ /* 0x008ff60000081098 */
[----:B------:R-:W-:Y:S05]  /*23f40*/  @!UPT UIADD3 URZ, URZ, URZ, URZ ;  /* 0x0000003f3f3ff290 */ /* 0x000fea000fffe03f */
[----:B------:R-:W-:Y:S02]  /*23f50*/  IMAD.MOV.U32 R62, RZ, RZ, R158 ;  /* 0x000000ffff3e7224 */ /* 0x000fe400078e009e */
[----:B------:R-:W-:-:S05]  /*23f60*/  IMAD.MOV.U32 R63, RZ, RZ, R159 ;  /* 0x000000ffff3f7224 */ /* 0x000fca00078e009f */
[----:B------:R-:W-:Y:S04]  /*23f70*/  STL.64 [R1+0x43c0], R62 ;  /* 0x0043c03e01007387 */ /* 0x000fe80000100a00 */
[----:B------:R-:W2:Y:S04]  /*23f80*/  LDL.LU.64 R160, [R1+0x780] ;  /* 0x0007800001a07983 */ /* 0x000ea80000300a00 */
[----:B------:R-:W2:Y:S04]  /*23f90*/  LDL.LU.64 R162, [R1+0x788] ;  /* 0x0007880001a27983 */ /* 0x000ea80000300a00 */
[----:B------:R-:W-:Y:S04]  /*23fa0*/  STL.64 [R1+0xc60], R40 ;  /* 0x000c602801007387 */ /* 0x000fe80000100a00 */
[----:B------:R4:W-:Y:S02]  /*23fb0*/  STL.64 [R1+0xc68], R42 ;  /* 0x000c682a01007387 */ /* 0x0009e40000100a00 */
[----:B----4-:R-:W-:Y:S01]  /*23fc0*/  HMMA.1688.F32.TF32 R40, R96, R48, R76 ;  /* 0x000000306028723c */ /* 0x010fe2000008104c */
[----:B------:R-:W-:-:S02]  /*23fd0*/  IMAD.MOV.U32 R58, RZ, RZ, R156 ;  /* 0x000000ffff3a7224 */ /* 0x000fc400078e009c */
[----:B------:R-:W-:Y:S02]  /*23fe0*/  IMAD.MOV.U32 R59, RZ, RZ, R157 ;  /* 0x000000ffff3b7224 */ /* 0x000fe400078e009d */
[----:B------:R-:W3:Y:S04]  /*23ff0*/  LDL.LU.64 R156, [R1+0x660] ;  /* 0x00066000019c7983 */ /* 0x000ee80000300a00 */
[----:B------:R-:W3:Y:S11]  /*24000*/  LDL.LU.64 R158, [R1+0x668] ;  /* 0x00066800019e7983 */ /* 0x000ef60000300a00 */
[----:B------:R-:W-:Y:S03]  /*24010*/  @!UPT UIADD3 URZ, URZ, URZ, URZ ;  /* 0x0000003f3f3ff290 */ /* 0x000fe6000fffe03f */
        /* <DEDUP_REMOVED lines=32> */
[----:B------:R-:W-:Y:S01]  /*24220*/  STL.64 [R1+0xeb8], R42 ;  /* 0x000eb82a01007387 */ /* 0x000fe20000100a00 */
[-C--:B--2---:R-:W-:Y:S03]  /*24230*/  HMMA.1688.F32.TF32 R164, R132, R48.reuse, R160 ;  /* 0x0000003084a4723c */ /* 0x084fe600000810a0 */
[----:B------:R-:W1:Y:S05]  /*24240*/  LDSM.16.M88.4 R40, [R196+0x25800] ;  /* 0x02580000c428783b */ /* 0x000e6a0000000200 */
        /* <DEDUP_REMOVED lines=27> */
[-C--:B-1----:R-:W-:Y:S02]  /*24400*/  HMMA.1688.F32.TF32 R152, R108, R48.reuse, R60 ;  /* 0x000000306c98723c */ /* 0x082fe4000008103c */
[----:B------:R-:W2:Y:S04]  /*24410*/  LDL.LU.64 R60, [R1+0xea0] ;  /* 0x000ea000013c7983 */ /* 0x000ea80000300a00 */
[----:B------:R-:W2:Y:S02]  /*24420*/  LDL.LU.64 R62, [R1+0xea8] ;  /* 0x000ea800013e7983 */ /* 0x000ea40000300a00 */
[-C--:B------:R-:W-:Y:S08]  /*24430*/  HMMA.1688.F32.TF32 R144, R80, R48.reuse, R144 ;  /* 0x000000305090723c */ /* 0x080ff00000081090 */
[----:B------:R-:W-:Y:S07]  /*24440*/  HMMA.1688.F32.TF32 R36, R84, R48, R36 ;  /* 0x000000305424723c */ /* 0x000fee0000081024 */
[----:B------:R1:W-:Y:S04]  /*24450*/  STL.64 [R1+0x2a70], R152 ;  /* 0x002a709801007387 */ /* 0x0003e80000100a00 */
[----:B------:R1:W-:Y:S04]  /*24460*/  STL.64 [R1+0x2a78], R154 ;  /* 0x002a789a01007387 */ /* 0x0003e80000100a00 */
[----:B------:R-:W2:Y:S04]  /*24470*/  LDL.LU.64 R160, [R1+0xc20] ;  /* 0x000c200001a07983 */ /* 0x000ea80000300a00 */
[----:B------:R-:W2:Y:S04]  /*24480*/  LDL.LU.64 R162, [R1+0xc28] ;  /* 0x000c280001a27983 */ /* 0x000ea80000300a00 */
[----:B------:R-:W-:Y:S04]  /*24490*/  STL.64 [R1+0x2b50], R144 ;  /* 0x002b509001007387 */ /* 0x000fe80000100a00 */
[----:B------:R-:W-:Y:S04]  /*244a0*/  STL.64 [R1+0x2b58], R146 ;  /* 0x002b589201007387 */ /* 0x000fe80000100a00 */
[----:B------:R-:W2:Y:S04]  /*244b0*/  LDL.LU.64 R156, [R1+0xa20] ;  /* 0x000a2000019c7983 */ /* 0x000ea80000300a00 */
[----:B------:R-:W2:Y:S04]  /*244c0*/  LDL.LU.64 R158, [R1+0xa28] ;  /* 0x000a2800019e7983 */ /* 0x000ea80000300a00 */
[----:B-1----:R-:W2:Y:S04]  /*244d0*/  LDL.LU.64 R152, [R1+0x8d0] ;  /* 0x0008d00001987983 */ /* 0x002ea80000300a00 */
        /* <DEDUP_REMOVED lines=19> */
[----:B------:R1:W-:Y:S04]  /*24610*/  STL.64 [R1+0xb10], R36 ;  /* 0x000b102401007387 */ /* 0x0003e80000100a00 */
[----:B------:R1:W-:Y:S04]  /*24620*/  STL.64 [R1+0xb18], R38 ;  /* 0x000b182601007387 */ /* 0x0003e80000100a00 */
[----:B-1----:R-:W2:Y:S04]  /*24630*/  LDL.LU.64 R36, [R1+0x370] ;  /* 0x0003700001247983 */ /* 0x002ea80000300a00 */
[----:B------:R-:W2:Y:S01]  /*24640*/  LDL.LU.64 R38, [R1+0x378] ;  /* 0x0003780001267983 */ /* 0x000ea20000300a00 */
[-C--:B------:R-:W-:Y:S08]  /*24650*/  HMMA.1688.F32.TF32 R160, R104, R44.reuse, R160 ;  /* 0x0000002c68a0723c */ /* 0x080ff000000810a0 */
[-C--:B------:R-:W-:Y:S08]  /*24660*/  HMMA.1688.F32.TF32 R156, R140, R44.reuse, R156 ;  /* 0x0000002c8c9c723c */ /* 0x080ff0000008109c */
[-C--:B------:R-:W-:Y:S08]  /*24670*/  HMMA.1688.F32.TF32 R152, R136, R44.reuse, R152 ;  /* 0x0000002c8898723c */ /* 0x080ff00000081098 */
[----:B------:R-:W-:Y:S01]  /*24680*/  HMMA.1688.F32.TF32 R164, R88, R44, R72 ;  /* 0x0000002c58a4723c */ /* 0x000fe20000081048 */
[----:B------:R1:W-:Y:S04]  /*24690*/  STL.64 [R1+0xc00], R160 ;  /* 0x000c00a001007387 */ /* 0x0003e80000100a00 */
[----:B------:R1:W-:Y:S03]  /*246a0*/  STL.64 [R1+0xc08], R162 ;  /* 0x000c08a201007387 */ /* 0x0003e60000100a00 */
[----:B------:R-:W-:-:S02]  /*246b0*/  IMAD.MOV.U32 R64, RZ, RZ, R159 ;  /* 0x000000ffff407224 */ /* 0x000fc400078e009f */
[----:B------:R-:W-:Y:S01]  /*246c0*/  IMAD.MOV.U32 R65, RZ, RZ, R158 ;  /* 0x000000ffff417224 */ /* 0x000fe200078e009e */
[----:B------:R-:W-:Y:S04]  /*246d0*/  STL.64 [R1+0xc50], R156 ;  /* 0x000c509c01007387 */ /* 0x000fe80000100a00 */
[----:B------:R-:W-:Y:S04]  /*246e0*/  STL [R1+0x422c], R64 ;  /* 0x00422c4001007387 */ /* 0x000fe80000100800 */
[----:B------:R-:W-:Y:S04]  /*246f0*/  STL [R1+0x4228], R65 ;  /* 0x0042284101007387 */ /* 0x000fe80000100800 */
[----:B------:R-:W2:Y:S04]  /*24700*/  LDL.LU.64 R172, [R1+0x350] ;  /* 0x0003500001ac7983 */ /* 0x000ea80000300a00 */
[----:B------:R-:W2:Y:S04]  /*24710*/  LDL.LU.64 R174, [R1+0x358] ;  /* 0x0003580001ae7983 */ /* 0x000ea80000300a00 */
[----:B------:R-:W-:Y:S04]  /*24720*/  STL.64 [R1+0xd10], R152 ;  /* 0x000d109801007387 */ /* 0x000fe80000100a00 */
[----:B------:R-:W-:Y:S01]  /*24730*/  STL.64 [R1+0xd18], R154 ;  /* 0x000d189a01007387 */ /* 0x000fe20000100a00 */
[----:B------:R-:W-:-:S03]  /*24740*/  IMAD.MOV.U32 R146, RZ, RZ, R164 ;  /* 0x000000ffff927224 */ /* 0x000fc600078e00a4 */
[----:B------:R-:W2:Y:S01]  /*24750*/  LDL.LU.64 R168, [R1+0x310] ;  /* 0x0003100001a87983 */ /* 0x000ea20000300a00 */
[----:B------:R-:W-:-:S03]  /*24760*/  IMAD.MOV.U32 R147, RZ, RZ, R165 ;  /* 0x000000ffff937224 */ /* 0x000fc600078e00a5 */
[----:B------:R-:W2:Y:S01]  /*24770*/  LDL.LU.64 R170, [R1+0x318] ;  /* 0x0003180001aa7983 */ /* 0x000ea20000300a00 */
[----:B------:R-:W-:Y:S02]  /*24780*/  IMAD.MOV.U32 R75, RZ, RZ, R166 ;  /* 0x000000ffff4b7224 */ /* 0x000fe400078e00a6 */
[----:B------:R-:W-:Y:S01]  /*24790*/  IMAD.MOV.U32 R74, RZ, RZ, R167 ;  /* 0x000000ffff4a7224 */ /* 0x000fe200078e00a7 */
[-C--:B---3--:R-:W-:Y:S08]  /*247a0*/  HMMA.1688.F32.TF32 R76, R132, R44.reuse, R76 ;  /* 0x0000002c844c723c */ /* 0x088ff0000008104c */
[-C--:B----4-:R-:W-:Y:S11]  /*247b0*/  HMMA.1688.F32.TF32 R68, R128, R44.reuse, R68 ;  /* 0x0000002c8044723c */ /* 0x090ff60000081044 */
[----:B------:R-:W-:Y:S04]  /*247c0*/  @!UPT UIADD3 URZ, URZ, URZ, URZ ;  /* 0x0000003f3f3ff290 */ /* 0x000fe8000fffe03f */
[----:B------:R-:W-:Y:S04]  /*247d0*/  STL.64 [R1+0xf10], R76 ;  /* 0x000f104c01007387 */ /* 0x000fe80000100a00 */
[----:B------:R-:W-:Y:S04]  /*247e0*/  STL.64 [R1+0xf18], R78 ;  /* 0x000f184e01007387 */ /* 0x000fe80000100a00 */
[----:B------:R-:W3:Y:S04]  /*247f0*/  LDL.LU.64 R164, [R1+0x2a0] ;  /* 0x0002a00001a47983 */ /* 0x000ee80000300a00 */
[----:B------:R-:W3:Y:S04]  /*24800*/  LDL.LU.64 R166, [R1+0x2a8] ;  /* 0x0002a80001a67983 */ /* 0x000ee80000300a00 */
[----:B------:R4:W-:Y:S04]  /*24810*/  STL.64 [R1+0x1970], R68 ;  /* 0x0019704401007387 */ /* 0x0009e80000100a00 */
[----:B------:R2:W-:Y:S04]  /*24820*/  STL.64 [R1+0x1978], R70 ;  /* 0x0019784601007387 */ /* 0x0005e80000100a00 */
[----:B-1----:R-:W3:Y:S04]  /*24830*/  LDL.LU.64 R160, [R1+0x230] ;  /* 0x0002300001a07983 */ /* 0x002ee80000300a00 */
[----:B------:R-:W3:Y:S01]  /*24840*/  LDL.LU.64 R162, [R1+0x238] ;  /* 0x0002380001a27983 */ /* 0x000ee20000300a00 */
[-C--:B--2---:R-:W-:Y:S03]  /*24850*/  HMMA.1688.F32.TF32 R60, R124, R44.reuse, R60 ;  /* 0x0000002c7c3c723c */ /* 0x084fe6000008103c */
[----:B----4-:R-:W2:Y:S04]  /*24860*/  LDL.LU.64 R68, [R1+0x1e30] ;  /* 0x001e300001447983 */ /* 0x010ea80000300a00 */
[----:B------:R-:W2:Y:S01]  /*24870*/  LDL.LU.64 R70, [R1+0x1e38] ;  /* 0x001e380001467983 */ /* 0x000ea20000300a00 */
[-C--:B------:R-:W-:Y:S11]  /*24880*/  HMMA.1688.F32.TF32 R36, R120, R44.reuse, R36 ;  /* 0x0000002c7824723c */ /* 0x080ff60000081024 */
[----:B------:R-:W-:Y:S04]  /*24890*/  @!UPT UIADD3 URZ, URZ, URZ, URZ ;  /* 0x0000003f3f3ff290 */ /* 0x000fe8000fffe03f */
[----:B------:R1:W-:Y:S04]  /*248a0*/  STL.64 [R1+0x1b20], R60 ;  /* 0x001b203c01007387 */ /* 0x0003e80000100a00 */
[----:B------:R4:W-:Y:S04]  /*248b0*/  STL.64 [R1+0x1b28], R62 ;  /* 0x001b283e01007387 */ /* 0x0009e80000100a00 */
[----:B------:R-:W2:Y:S04]  /*248c0*/  LDL.LU.64 R156, [R1+0x1990] ;  /* 0x00199000019c7983 */ /* 0x000ea80000300a00 */
[----:B------:R-:W2:Y:S04]  /*248d0*/  LDL.LU.64 R158, [R1+0x1998] ;  /* 0x00199800019e7983 */ /* 0x000ea80000300a00 */
[----:B------:R1:W-:Y:S04]  /*248e0*/  STL.64 [R1+0x24e0], R36 ;  /* 0x0024e02401007387 */ /* 0x0003e80000100a00 */
[----:B------:R1:W-:Y:S04]  /*248f0*/  STL.64 [R1+0x24e8], R38 ;  /* 0x0024e82601007387 */ /* 0x0003e80000100a00 */
[----:B------:R-:W2:Y:S04]  /*24900*/  LDL.LU.64 R152, [R1+0x12d0] ;  /* 0x0012d00001987983 */ /* 0x000ea80000300a00 */
[----:B------:R-:W2:Y:S04]  /*24910*/  LDL.LU.64 R154, [R1+0x12d8] ;  /* 0x0012d800019a7983 */ /* 0x000ea80000300a00 */
[----:B------:R-:W2:Y:S04]  /*24920*/  LDL.LU.64 R76, [R1+0x1020] ;  /* 0x00102000014c7983 */ /* 0x000ea80000300a00 */
[----:B------:R-:W2:Y:S04]  /*24930*/  LDL.LU.64 R78, [R1+0x1028] ;  /* 0x00102800014e7983 */ /* 0x000ea80000300a00 */
[----:B-1----:R-:W2:Y:S04]  /*24940*/  LDL.LU.64 R60, [R1+0xd70] ;  /* 0x000d7000013c7983 */ /* 0x002ea80000300a00 */
[----:B----4-:R-:W2:Y:S01]  /*24950*/  LDL.LU.64 R62, [R1+0xd78] ;  /* 0x000d7800013e7983 */ /* 0x010ea20000300a00 */
[-C--:B------:R-:W-:Y:S03]  /*24960*/  HMMA.1688.F32.TF32 R176, R116, R44.reuse, R172 ;  /* 0x0000002c74b0723c */ /* 0x080fe600000810ac */
[----:B------:R-:W2:Y:S04]  /*24970*/  LDL.LU.64 R36, [R1+0x9e0] ;  /* 0x0009e00001247983 */ /* 0x000ea80000300a00 */
[----:B------:R-:W2:Y:S01]  /*24980*/  LDL.LU.64 R38, [R1+0x9e8] ;  /* 0x0009e80001267983 */ /* 0x000ea20000300a00 */
[-C--:B------:R-:W-:Y:S08]  /*24990*/  HMMA.1688.F32.TF32 R32, R84, R44.reuse, R32 ;  /* 0x0000002c5420723c */ /* 0x080ff00000081020 */
[-C--:B------:R-:W-:Y:S07]  /*249a0*/  HMMA.1688.F32.TF32 R172, R112, R44.reuse, R168 ;  /* 0x0000002c70ac723c */ /* 0x080fee00000810a8 */
[----:B------:R-:W-:Y:S04]  /*249b0*/  STL.64 [R1+0x2610], R176 ;  /* 0x002610b001007387 */ /* 0x000fe80000100a00 */
[----:B------:R-:W-:Y:S11]  /*249c0*/  STL.64 [R1+0x2618], R178 ;  /* 0x002618b201007387 */ /* 0x000ff60000100a00 */
[----:B------:R-:W-:Y:S01]  /*249d0*/  @!UPT UIADD3 URZ, URZ, URZ, URZ ;  /* 0x0000003f3f3ff290 */ /* 0x000fe2000fffe03f */
[----:B------:R-:W-:Y:S04]  /*249e0*/  STL.64 [R1+0x2810], R172 ;  /* 0x002810ac01007387 */ /* 0x000fe80000100a00 */
[----:B------:R-:W-:Y:S01]  /*249f0*/  STL.64 [R1+0x2818], R174 ;  /* 0x002818ae01007387 */ /* 0x000fe20000100a00 */
[-C--:B---3--:R-:W-:Y:S08]  /*24a00*/  HMMA.1688.F32.TF32 R168, R108, R44.reuse, R164 ;  /* 0x0000002c6ca8723c */ /* 0x088ff000000810a4 */
[----:B------:R-:W-:Y:S11]  /*24a10*/  HMMA.1688.F32.TF32 R164, R80, R44, R160 ;  /* 0x0000002c50a4723c */ /* 0x000ff600000810a0 */
[----:B------:R-:W-:Y:S04]  /*24a20*/  @!UPT UIADD3 URZ, URZ, URZ, URZ ;  /* 0x0000003f3f3ff290 */ /* 0x000fe8000fffe03f */
[----:B------:R-:W-:Y:S04]  /*24a30*/  STL.64 [R1+0x2a00], R168 ;  /* 0x002a00a801007387 */ /* 0x000fe80000100a00 */
[----:B------:R-:W-:Y:S04]  /*24a40*/  STL.64 [R1+0x2a08], R170 ;  /* 0x002a08aa01007387 */ /* 0x000fe80000100a00 */
[----:B------:R-:W-:Y:S04]  /*24a50*/  STL.64 [R1+0x2af0], R164 ;  /* 0x002af0a401007387 */ /* 0x000fe80000100a00 */
[----:B------:R-:W-:Y:S04]  /*24a60*/  STL.64 [R1+0x2af8], R166 ;  /* 0x002af8a601007387 */ /* 0x000fe80000100a00 */
[----:B------:R1:W-:Y:S04]  /*24a70*/  STL.64 [R1+0x2bc0], R32 ;  /* 0x002bc02001007387 */ /* 0x0003e80000100a00 */
[----:B------:R3:W-:Y:S04]  /*24a80*/  STL.64 [R1+0x2bc8], R34 ;  /* 0x002bc82201007387 */ /* 0x0007e80000100a00 */
[----:B-1----:R-:W4:Y:S04]  /*24a90*/  LDL.LU.64 R32, [R1+0x8e0] ;  /* 0x0008e00001207983 */ /* 0x002f280000300a00 */
[----:B---3--:R-:W4:Y:S01]  /*24aa0*/  LDL.LU.64 R34, [R1+0x8e8] ;  /* 0x0008e80001227983 */ /* 0x008f220000300a00 */
[-C--:B--2---:R-:W-:Y:S08]  /*24ab0*/  HMMA.1688.F32.TF32 R156, R92, R40.reuse, R156 ;  /* 0x000000285c9c723c */ /* 0x084ff0000008109c */
[-C--:B------:R-:W-:Y:S08]  /*24ac0*/  HMMA.1688.F32.TF32 R160, R88, R40.reuse, R68 ;  /* 0x0000002858a0723c */ /* 0x080ff00000081044 */
[-C--:B------:R-:W-:Y:S08]  /*24ad0*/  HMMA.1688.F32.TF32 R152, R96, R40.reuse, R152 ;  /* 0x000000286098723c */ /* 0x080ff00000081098 */
[-C--:B------:R-:W-:Y:S08]  /*24ae0*/  HMMA.1688.F32.TF32 R76, R100, R40.reuse, R76 ;  /* 0x00000028644c723c */ /* 0x080ff0000008104c */
[----:B------:R-:W-:Y:S01]  /*24af0*/  HMMA.1688.F32.TF32 R60, R104, R40, R60 ;  /* 0x00000028683c723c */ /* 0x000fe2000008103c */
        /* <DEDUP_REMOVED lines=9> */
[----:B------:R-:W4:Y:S04]  /*24b90*/  LDL.LU.64 R174, [R1+0x7b8] ;  /* 0x0007b80001ae7983 */ /* 0x000f280000300a00 */
[----:B------:R-:W4:Y:S01]  /*24ba0*/  LDL.LU.64 R168, [R1+0x690] ;  /* 0x0006900001a87983 */ /* 0x000f220000300a00 */
[----:B------:R-:W-:-:S03]  /*24bb0*/  IMAD.MOV.U32 R73, RZ, RZ, R160 ;  /* 0x000000ffff497224 */ /* 0x000fc600078e00a0 */
[----:B------:R-:W4:Y:S01]  /*24bc0*/  LDL.LU.64 R170, [R1+0x698] ;  /* 0x0006980001aa7983 */ /* 0x000f220000300a00 */
[----:B------:R-:W-:-:S03]  /*24bd0*/  IMAD.MOV.U32 R72, RZ, RZ, R161 ;  /* 0x000000ffff487224 */ /* 0x000fc600078e00a1 */
[----:B------:R-:W4:Y:S01]  /*24be0*/  LDL.LU.64 R164, [R1+0x4f0] ;  /* 0x0004f00001a47983 */ /* 0x000f220000300a00 */
[----:B------:R-:W-:-:S03]  /*24bf0*/  IMAD.MOV.U32 R69, RZ, RZ, R162 ;  /* 0x000000ffff457224 */ /* 0x000fc600078e00a2 */
[----:B------:R-:W4:Y:S01]  /*24c00*/  LDL.LU.64 R166, [R1+0x4f8] ;  /* 0x0004f80001a67983 */ /* 0x000f220000300a00 */
[----:B------:R-:W-:-:S03]  /*24c10*/  IMAD.MOV.U32 R68, RZ, RZ, R163 ;  /* 0x000000ffff447224 */ /* 0x000fc600078e00a3 */
[----:B------:R-:W4:Y:S04]  /*24c20*/  LDL.LU.64 R160, [R1+0x490] ;  /* 0x0004900001a07983 */ /* 0x000f280000300a00 */
[----:B------:R-:W4:Y:S04]  /*24c30*/  LDL.LU.64 R162, [R1+0x498] ;  /* 0x0004980001a27983 */ /* 0x000f280000300a00 */
[----:B-1----:R-:W4:Y:S04]  /*24c40*/  LDL.LU.64 R156, [R1+0x420] ;  /* 0x00042000019c7983 */ /* 0x002f280000300a00 */
[----:B--2---:R-:W2:Y:S04]  /*24c50*/  LDL.LU.64 R158, [R1+0x428] ;  /* 0x00042800019e7983 */ /* 0x004ea80000300a00 */
[----:B---3--:R-:W3:Y:S04]  /*24c60*/  LDL.LU.64 R152, [R1+0x3d0] ;  /* 0x0003d00001987983 */ /* 0x008ee80000300a00 */
[----:B------:R-:W3:Y:S04]  /*24c70*/  LDL.LU.64 R154, [R1+0x3d8] ;  /* 0x0003d800019a7983 */ /* 0x000ee80000300a00 */
[----:B------:R-:W3:Y:S04]  /*24c80*/  LDL.LU.64 R76, [R1+0x340] ;  /* 0x00034000014c7983 */ /* 0x000ee80000300a00 */
[----:B------:R-:W3:Y:S04]  /*24c90*/  LDL.LU.64 R78, [R1+0x348] ;  /* 0x00034800014e7983 */ /* 0x000ee80000300a00 */
[----:B------:R-:W3:Y:S04]  /*24ca0*/  LDL.LU.64 R60, [R1+0x300] ;  /* 0x00030000013c7983 */ /* 0x000ee80000300a00 */
[----:B------:R-:W3:Y:S01]  /*24cb0*/  LDL.LU.64 R62, [R1+0x308] ;  /* 0x00030800013e7983 */ /* 0x000ee20000300a00 */
[-C--:B------:R-:W-:Y:S11]  /*24cc0*/  HMMA.1688.F32.TF32 R36, R140, R40.reuse, R36 ;  /* 0x000000288c24723c */ /* 0x080ff60000081024 */
[----:B------:R-:W-:Y:S11]  /*24cd0*/  @!UPT UIADD3 URZ, URZ, URZ, URZ ;  /* 0x0000003f3f3ff290 */ /* 0x000ff6000fffe03f */
[----:B------:R-:W-:Y:S02]  /*24ce0*/  @!UPT UIADD3 URZ, URZ, URZ, URZ ;  /* 0x0000003f3f3ff290 */ /* 0x000fe4000fffe03f */
        /* <DEDUP_REMOVED lines=8> */
[----:B------:R-:W-:Y:S01]  /*24d70*/  LDSM.16.M88.4 R36, [R196+0x26000] ;  /* 0x02600000c424783b */ /* 0x000fe20000000200 */
[-C--:B----4-:R-:W-:Y:S11]  /*24d80*/  HMMA.1688.F32.TF32 R32, R136, R40.reuse, R32 ;  /* 0x000000288820723c */ /* 0x090ff60000081020 */
[----:B------:R-:W-:Y:S11]  /*24d90*/  @!UPT UIADD3 URZ, URZ, URZ, URZ ;  /* 0x0000003f3f3ff290 */ /* 0x000ff6000fffe03f */
[----:B------:R-:W-:Y:S02]  /*24da0*/  @!UPT UIADD3 URZ, URZ, URZ, URZ ;  /* 0x0000003f3f3ff290 */ /* 0x000fe4000fffe03f */
[----:B------:R-:W-:Y:S02]  /*24db0*/  IMAD.MOV.U32 R53, RZ, RZ, R32 ;  /* 0x000000ffff357224 */ /* 0x000fe400078e0020 */
[----:B------:R-:W-:Y:S02]  /*24dc0*/  IMAD.MOV.U32 R52, RZ, RZ, R33 ;  /* 0x000000ffff347224 */ /* 0x000fe400078e0021 */
[----:B------:R-:W-:Y:S02]  /*24dd0*/  IMAD.MOV.U32 R45, RZ, RZ, R34 ;  /* 0x000000ffff2d7224 */ /* 0x000fe400078e0022 */
[----:B------:R-:W-:Y:S02]  /*24de0*/  IMAD.MOV.U32 R44, RZ, RZ, R35 ;  /* 0x000000ffff2c7224 */ /* 0x000fe400078e0023 */
[----:B------:R-:W1:Y:S04]  /*24df0*/  LDSM.16.M88.4 R32, [R196+0x26800] ;  /* 0x02680000c420783b */ /* 0x000e680000000200 */
[----:B------:R-:W-:Y:S04]  /*24e00*/  STL [R1+0x4154], R44 ;  /* 0x0041542c01007387 */ /* 0x000fe80000100800 */
[----:B------:R-:W-:Y:S04]  /*24e10*/  STL [R1+0x4150], R45 ;  /* 0x0041502d01007387 */ /* 0x000fe80000100800 */
[----:B------:R-:W-:Y:S04]  /*24e20*/  STL [R1+0x414c], R52 ;  /* 0x00414c3401007387 */ /* 0x000fe80000100800 */
[----:B------:R-:W-:Y:S01]  /*24e30*/  STL [R1+0x4148], R53 ;  /* 0x0041483501007387 */ /* 0x000fe20000100800 */
[-C--:B------:R-:W-:Y:S08]  /*24e40*/  HMMA.1688.F32.TF32 R172, R132, R40.reuse, R172 ;  /* 0x0000002884ac723c */ /* 0x080ff000000810ac */
[-C--:B------:R-:W-:Y:S08]  /*24e50*/  HMMA.1688.F32.TF32 R168, R128, R40.reuse, R168 ;  /* 0x0000002880a8723c */ /* 0x080ff000000810a8 */
[-C--:B------:R-:W-:Y:S08]  /*24e60*/  HMMA.1688.F32.TF32 R164, R124, R40.reuse, R164 ;  /* 0x000000287ca4723c */ /* 0x080ff000000810a4 */
[-C--:B------:R-:W-:Y:S01]  /*24e70*/  HMMA.1688.F32.TF32 R160, R120, R40.reuse, R160 ;  /* 0x0000002878a0723c */ /* 0x080fe200000810a0 */
[----:B-1----:R-:W-:Y:S04]  /*24e80*/  STL [R1+0x42b8], R34 ;  /* 0x0042b82201007387 */ /* 0x002fe80000100800 */
[----:B------:R-:W-:Y:S03]  /*24e90*/  STL [R1+0x42b4], R35 ;  /* 0x0042b42301007387 */ /* 0x000fe60000100800 */
[-C--:B--2---:R-:W-:Y:S01]  /*24ea0*/  HMMA.1688.F32.TF32 R156, R116, R40.reuse, R156 ;  /* 0x00000028749c723c */ /* 0x084fe2000008109c */
[----:B------:R1:W-:Y:S04]  /*24eb0*/  STL.64 [R1+0xe10], R172 ;  /* 0x000e10ac01007387 */ /* 0x0003e80000100a00 */
[----:B------:R2:W-:Y:S04]  /*24ec0*/  STL.64 [R1+0xe18], R174 ;  /* 0x000e18ae01007387 */ /* 0x0005e80000100a00 */
[----:B------:R4:W-:Y:S01]  /*24ed0*/  STL.64 [R1+0x17c0], R168 ;  /* 0x0017c0a801007387 */ /* 0x0009e20000100a00 */
[-C--:B---3--:R-:W-:Y:S03]  /*24ee0*/  HMMA.1688.F32.TF32 R152, R112, R40.reuse, R152 ;  /* 0x000000287098723c */ /* 0x088fe60000081098 */
[----:B------:R2:W-:Y:S04]  /*24ef0*/  STL.64 [R1+0x17c8], R170 ;  /* 0x0017c8aa01007387 */ /* 0x0005e80000100a00 */
[----:B------:R-:W-:Y:S01]  /*24f00*/  STL.64 [R1+0x1990], R164 ;  /* 0x001990a401007387 */ /* 0x000fe20000100a00 */
[-C--:B------:R-:W-:Y:S03]  /*24f10*/  HMMA.1688.F32.TF32 R76, R108, R40.reuse, R76 ;  /* 0x000000286c4c723c */ /* 0x080fe6000008104c */
[----:B------:R-:W-:Y:S04]  /*24f20*/  STL.64 [R1+0x1998], R166 ;  /* 0x001998a601007387 */ /* 0x000fe80000100a00 */
[----:B------:R-:W3:Y:S04]  /*24f30*/  LDL.LU.64 R184, [R1+0x1e90] ;  /* 0x001e900001b87983 */ /* 0x000ee80000300a00 */
[----:B------:R-:W-:Y:S04]  /*24f40*/  STL.64 [R1+0x2410], R160 ;  /* 0x002410a001007387 */ /* 0x000fe80000100a00 */
[----:B------:R-:W-:Y:S04]  /*24f50*/  STL.64 [R1+0x2418], R162 ;  /* 0x002418a201007387 */ /* 0x000fe80000100a00 */
[----:B------:R-:W3:Y:S01]  /*24f60*/  LDL.LU.64 R186, [R1+0x1e98] ;  /* 0x001e980001ba7983 */ /* 0x000ee20000300a00 */
[-C--:B------:R-:W-:Y:S03]  /*24f70*/  HMMA.1688.F32.TF32 R60, R80, R40.reuse, R60 ;  /* 0x00000028503c723c */ /* 0x080fe6000008103c */
[----:B------:R1:W-:Y:S04]  /*24f80*/  STL.64 [R1+0x2570], R156 ;  /* 0x0025709c01007387 */ /* 0x0003e80000100a00 */
[----:B------:R1:W-:Y:S04]  /*24f90*/  STL.64 [R1+0x2578], R158 ;  /* 0x0025789e01007387 */ /* 0x0003e80000100a00 */
[----:B------:R-:W3:Y:S04]  /*24fa0*/  LDL.LU.64 R180, [R1+0x1b50] ;  /* 0x001b500001b47983 */ /* 0x000ee80000300a00 */
[----:B------:R1:W-:Y:S04]  /*24fb0*/  STL.64 [R1+0x2780], R152 ;  /* 0x0027809801007387 */ /* 0x0003e80000100a00 */
[----:B------:R1:W-:Y:S04]  /*24fc0*/  STL.64 [R1+0x2788], R154 ;  /* 0x0027889a01007387 */ /* 0x0003e80000100a00 */
[----:B------:R-:W3:Y:S04]  /*24fd0*/  LDL.LU.64 R182, [R1+0x1b58] ;  /* 0x001b580001b67983 */ /* 0x000ee80000300a00 */
[----:B------:R-:W-:Y:S04]  /*24fe0*/  STL.64 [R1+0x2980], R76 ;  /* 0x0029804c01007387 */ /* 0x000fe80000100a00 */
[----:B------:R-:W-:Y:S04]  /*24ff0*/  STL.64 [R1+0x2988], R78 ;  /* 0x0029884e01007387 */ /* 0x000fe80000100a00 */
[----:B------:R-:W3:Y:S04]  /*25000*/  LDL.LU.64 R176, [R1+0x1360] ;  /* 0x0013600001b07983 */ /* 0x000ee80000300a00 */
[----:B------:R-:W3:Y:S04]  /*25010*/  LDL.LU.64 R178, [R1+0x1368] ;  /* 0x0013680001b27983 */ /* 0x000ee80000300a00 */
[----:B-1----:R-:W3:Y:S04]  /*25020*/  LDL.LU.64 R172, [R1+0x10b0] ;  /* 0x0010b00001ac7983 */ /* 0x002ee80000300a00 */
[----:B--2---:R-:W2:Y:S04]  /*25030*/  LDL.LU.64 R174, [R1+0x10b8] ;  /* 0x0010b80001ae7983 */ /* 0x004ea80000300a00 */
[----:B------:R1:W-:Y:S04]  /*25040*/  STL.64 [R1+0x2a80], R60 ;  /* 0x002a803c01007387 */ /* 0x0003e80000100a00 */
[----:B------:R1:W-:Y:S04]  /*25050*/  STL.64 [R1+0x2a88], R62 ;  /* 0x002a883e01007387 */ /* 0x0003e80000100a00 */
        /* <DEDUP_REMOVED lines=11> */
[----:B------:R-:W4:Y:S01]  /*25110*/  LDL.LU.64 R62, [R1+0x4e8] ;  /* 0x0004e800013e7983 */ /* 0x000f220000300a00 */
[----:B------:R-:W-:Y:S11]  /*25120*/  HMMA.1688.F32.TF32 R28, R84, R40, R28 ;  /* 0x00000028541c723c */ /* 0x000ff6000008101c */
[----:B------:R-:W-:Y:S11]  /*25130*/  @!UPT UIADD3 URZ, URZ, URZ, URZ ;  /* 0x0000003f3f3ff290 */ /* 0x000ff6000fffe03f */
[----:B------:R-:W-:Y:S02]  /*25140*/  @!UPT UIADD3 URZ, URZ, URZ, URZ ;  /* 0x0000003f3f3ff290 */ /* 0x000fe4000fffe03f */
[----:B------:R-:W-:Y:S02]  /*25150*/  IMAD.MOV.U32 R149, RZ, RZ, R28 ;  /* 0x000000ffff957224 */ /* 0x000fe400078e001c */
[----:B------:R-:W-:Y:S02]  /*25160*/  IMAD.MOV.U32 R148, RZ, RZ, R29 ;  /* 0x000000ffff947224 */ /* 0x000fe400078e001d */
[----:B------:R-:W-:Y:S02]  /*25170*/  IMAD.MOV.U32 R77, RZ, RZ, R30 ;  /* 0x000000ffff4d7224 */ /* 0x000fe400078e001e */
[----:B------:R-:W-:-:S05]  /*25180*/  IMAD.MOV.U32 R76, RZ, RZ, R31 ;  /* 0x000000ffff4c7224 */ /* 0x000fca00078e001f */
[----:B------:R-:W-:Y:S04]  /*25190*/  STL [R1+0x3fa8], R76 ;  /* 0x003fa84c01007387 */ /* 0x000fe80000100800 */
[----:B------:R-:W-:Y:S04]  /*251a0*/  STL [R1+0x3fa4], R77 ;  /* 0x003fa44d01007387 */ /* 0x000fe80000100800 */
[----:B------:R-:W-:Y:S04]  /*251b0*/  STL [R1+0x3fa0], R148 ;  /* 0x003fa09401007387 */ /* 0x000fe80000100800 */
[----:B------:R-:W-:Y:S01]  /*251c0*/  STL [R1+0x3f9c], R149 ;  /* 0x003f9c9501007387 */ /* 0x000fe20000100800 */
[-C--:B---3--:R-:W-:Y:S08]  /*251d0*/  HMMA.1688.F32.TF32 R28, R88, R36.reuse, R184 ;  /* 0x00000024581c723c */ /* 0x088ff000000810b8 */
[-C--:B------:R-:W-:Y:S11]  /*251e0*/  HMMA.1688.F32.TF32 R180, R92, R36.reuse, R180 ;  /* 0x000000245cb4723c */ /* 0x080ff600000810b4 */
[----:B------:R-:W-:Y:S05]  /*251f0*/  @!UPT UIADD3 URZ, URZ, URZ, URZ ;  /* 0x0000003f3f3ff290 */ /* 0x000fea000fffe03f */
[----:B------:R-:W-:Y:S02]  /*25200*/  IMAD.MOV.U32 R79, RZ, RZ, R28 ;  /* 0x000000ffff4f7224 */ /* 0x000fe400078e001c */
[----:B------:R-:W-:Y:S02]  /*25210*/  IMAD.MOV.U32 R78, RZ, RZ, R29 ;  /* 0x000000ffff4e7224 */ /* 0x000fe400078e001d */
[----:B------:R-:W-:Y:S02]  /*25220*/  IMAD.MOV.U32 R71, RZ, RZ, R30 ;  /* 0x000000ffff477224 */ /* 0x000fe400078e001e */
[----:B------:R-:W-:Y:S02]  /*25230*/  IMAD.MOV.U32 R70, RZ, RZ, R31 ;  /* 0x000000ffff467224 */ /* 0x000fe400078e001f */
[-C--:B------:R-:W-:Y:S08]  /*25240*/  HMMA.1688.F32.TF32 R28, R96, R36.reuse, R176 ;  /* 0x00000024601c723c */ /* 0x080ff000000810b0 */
[-C--:B--2---:R-:W-:Y:S08]  /*25250*/  HMMA.1688.F32.TF32 R172, R100, R36.reuse, R172 ;  /* 0x0000002464ac723c */ /* 0x084ff000000810ac */
[-C--:B----4-:R-:W-:Y:S01]  /*25260*/  HMMA.1688.F32.TF32 R168, R104, R36.reuse, R168 ;  /* 0x0000002468a8723c */ /* 0x090fe200000810a8 */
[----:B------:R-:W-:Y:S04]  /*25270*/  STL.64 [R1+0x9f0], R180 ;  /* 0x0009f0b401007387 */ /* 0x000fe80000100a00 */
[----:B------:R-:W-:Y:S04]  /*25280*/  STL.64 [R1+0x9f8], R182 ;  /* 0x0009f8b601007387 */ /* 0x000fe80000100a00 */
[----:B------:R-:W-:Y:S04]  /*25290*/  STL.64 [R1+0xa00], R28 ;  /* 0x000a001c01007387 */ /* 0x000fe80000100a00 */
[----:B------:R1:W-:Y:S04]  /*252a0*/  STL.64 [R1+0xa08], R30 ;  /* 0x000a081e01007387 */ /* 0x0003e80000100a00 */
[----:B------:R-:W-:Y:S04]  /*252b0*/  STL.64 [R1+0xa10], R172 ;  /* 0x000a10ac01007387 */ /* 0x000fe80000100a00 */
[----:B------:R-:W-:Y:S01]  /*252c0*/  STL.64 [R1+0xa18], R174 ;  /* 0x000a18ae01007387 */ /* 0x000fe20000100a00 */
[-C--:B-1----:R-:W-:Y:S03]  /*252d0*/  HMMA.1688.F32.TF32 R28, R140, R36.reuse, R156 ;  /* 0x000000248c1c723c */ /* 0x082fe6000008109c */
[----:B------:R-:W2:Y:S04]  /*252e0*/  LDL.LU.64 R156, [R1+0x430] ;  /* 0x00043000019c7983 */ /* 0x000ea80000300a00 */
[----:B------:R-:W-:Y:S04]  /*252f0*/  STL.64 [R1+0xa20], R168 ;  /* 0x000a20a801007387 */ /* 0x000fe80000100a00 */
[----:B------:R-:W-:Y:S04]  /*25300*/  STL.64 [R1+0xa28], R170 ;  /* 0x000a28aa01007387 */ /* 0x000fe80000100a00 */
[----:B------:R-:W2:Y:S08]  /*25310*/  LDL.LU.64 R158, [R1+0x438] ;  /* 0x00043800019e7983 */ /* 0x000eb00000300a00 */
[----:B------:R-:W-:Y:S04]  /*25320*/  STL.64 [R1+0xa30], R28 ;  /* 0x000a301c01007387 */ /* 0x000fe80000100a00 */
[----:B------:R1:W-:Y:S02]  /*25330*/  STL.64 [R1+0xa38], R30 ;  /* 0x000a381e01007387 */ /* 0x0003e40000100a00 */
[-C--:B-1----:R-:W-:Y:S02]  /*25340*/  HMMA.1688.F32.TF32 R28, R136, R36.reuse, R152 ;  /* 0x00000024881c723c */ /* 0x082fe40000081098 */
[----:B------:R-:W3:Y:S04]  /*25350*/  LDL.LU.64 R152, [R1+0x410] ;  /* 0x0004100001987983 */ /* 0x000ee80000300a00 */
[----:B------:R-:W3:Y:S02]  /*25360*/  LDL.LU.64 R154, [R1+0x418] ;  /* 0x00041800019a7983 */ /* 0x000ee40000300a00 */
[-C--:B------:R-:W-:Y:S08]  /*25370*/  HMMA.1688.F32.TF32 R164, R132, R36.reuse, R164 ;  /* 0x0000002484a4723c */ /* 0x080ff000000810a4 */
[-C--:B------:R-:W-:Y:S07]  /*25380*/  HMMA.1688.F32.TF32 R160, R128, R36.reuse, R160 ;  /* 0x0000002480a0723c */ /* 0x080fee00000810a0 */
[----:B------:R1:W-:Y:S04]  /*25390*/  STL.64 [R1+0xab0], R28 ;  /* 0x000ab01c01007387 */ /* 0x0003e80000100a00 */
[----:B------:R4:W-:Y:S04]  /*253a0*/  STL.64 [R1+0xab8], R30 ;  /* 0x000ab81e01007387 */ /* 0x0009e80000100a00 */
[----:B-1----:R-:W3:Y:S04]  /*253b0*/  LDL.LU.64 R28, [R1+0x3c0] ;  /* 0x0003c000011c7983 */ /* 0x002ee80000300a00 */
[----:B----4-:R-:W4:Y:S04]  /*253c0*/  LDL.LU.64 R30, [R1+0x3c8] ;  /* 0x0003c800011e7983 */ /* 0x010f280000300a00 */
[----:B------:R1:W-:Y:S04]  /*253d0*/  STL.64 [R1+0xc80], R164 ;  /* 0x000c80a401007387 */ /* 0x0003e80000100a00 */
[----:B------:R1:W-:Y:S04]  /*253e0*/  STL.64 [R1+0xc88], R166 ;  /* 0x000c88a601007387 */ /* 0x0003e80000100a00 */
[----:B------:R-:W4:Y:S04]  /*253f0*/  LDL.LU.64 R172, [R1+0x330] ;  /* 0x0003300001ac7983 */ /* 0x000f280000300a00 */
[----:B------:R-:W4:Y:S04]  /*25400*/  LDL.LU.64 R174, [R1+0x338] ;  /* 0x0003380001ae7983 */ /* 0x000f280000300a00 */
[----:B------:R1:W-:Y:S04]  /*25410*/  STL.64 [R1+0xea0], R160 ;  /* 0x000ea0a001007387 */ /* 0x0003e80000100a00 */
[----:B------:R1:W-:Y:S04]  /*25420*/  STL.64 [R1+0xea8], R162 ;  /* 0x000ea8a201007387 */ /* 0x0003e80000100a00 */
[----:B------:R-:W4:Y:S04]  /*25430*/  LDL.LU.64 R168, [R1+0x2f0] ;  /* 0x0002f00001a87983 */ /* 0x000f280000300a00 */
[----:B------:R-:W4:Y:S01]  /*25440*/  LDL.LU.64 R170, [R1+0x2f8] ;  /* 0x0002f80001aa7983 */ /* 0x000f220000300a00 */
[-C--:B------:R-:W-:Y:S11]  /*25450*/  HMMA.1688.F32.TF32 R60, R124, R36.reuse, R60 ;  /* 0x000000247c3c723c */ /* 0x080ff6000008103c */
[----:B------:R-:W-:Y:S11]  /*25460*/  @!UPT UIADD3 URZ, URZ, URZ, URZ ;  /* 0x0000003f3f3ff290 */ /* 0x000ff6000fffe03f */
[----:B------:R-:W-:Y:S01]  /*25470*/  @!UPT UIADD3 URZ, URZ, URZ, URZ ;  /* 0x0000003f3f3ff290 */ /* 0x000fe2000fffe03f */
[----:B------:R1:W-:Y:S04]  /*25480*/  STL.64 [R1+0x1900], R60 ;  /* 0x0019003c01007387 */ /* 0x0003e80000100a00 */
[----:B------:R1:W-:Y:S04]  /*25490*/  STL.64 [R1+0x1908], R62 ;  /* 0x0019083e01007387 */ /* 0x0003e80000100a00 */
[----:B-1----:R-:W4:Y:S04]  /*254a0*/  LDL.LU.64 R164, [R1+0x1f90] ;  /* 0x001f900001a47983 */ /* 0x002f280000300a00 */
[----:B------:R-:W4:Y:S04]  /*254b0*/  LDL.LU.64 R166, [R1+0x1f98] ;  /* 0x001f980001a67983 */ /* 0x000f280000300a00 */
[----:B------:R-:W4:Y:S04]  /*254c0*/  LDL.LU.64 R160, [R1+0x1ce0] ;  /* 0x001ce00001a07983 */ /* 0x000f280000300a00 */
[----:B------:R-:W4:Y:S04]  /*254d0*/  LDL.LU.64 R162, [R1+0x1ce8] ;  /* 0x001ce80001a27983 */ /* 0x000f280000300a00 */
[----:B------:R-:W4:Y:S04]  /*254e0*/  LDL.LU.64 R60, [R1+0x1730] ;  /* 0x00173000013c7983 */ /* 0x000f280000300a00 */
[----:B------:R-:W4:Y:S01]  /*254f0*/  LDL.LU.64 R62, [R1+0x1738] ;  /* 0x00173800013e7983 */ /* 0x000f220000300a00 */
[-C--:B--2---:R-:W-:Y:S03]  /*25500*/  HMMA.1688.F32.TF32 R176, R120, R36.reuse, R156 ;  /* 0x0000002478b0723c */ /* 0x084fe6000008109c */
[----:B------:R-:W2:Y:S04]  /*25510*/  LDL.LU.64 R156, [R1+0x1110] ;  /* 0x00111000019c7983 */ /* 0x000ea80000300a00 */
[----:B------:R-:W2:Y:S11]  /*25520*/  LDL.LU.64 R158, [R1+0x1118] ;  /* 0x00111800019e7983 */ /* 0x000eb60000300a00 */
[----:B------:R-:W-:Y:S05]  /*25530*/  @!UPT UIADD3 URZ, URZ, URZ, URZ ;  /* 0x0000003f3f3ff290 */ /* 0x000fea000fffe03f */
        /* <DEDUP_REMOVED lines=14> */
[-C--:B-1----:R-:W-:Y:S08]  /*25620*/  HMMA.1688.F32.TF32 R176, R108, R36.reuse, R172 ;  /* 0x000000246cb0723c */ /* 0x082ff000000810ac */
[-C--:B------:R-:W-:Y:S08]  /*25630*/  HMMA.1688.F32.TF32 R172, R80, R36.reuse, R168 ;  /* 0x0000002450ac723c */ /* 0x080ff000000810a8 */
[----:B------:R-:W-:Y:S07]  /*25640*/  HMMA.1688.F32.TF32 R168, R84, R36, R24 ;  /* 0x0000002454a8723c */ /* 0x000fee0000081018 */
[----:B------:R-:W-:Y:S04]  /*25650*/  STL.64 [R1+0x2820], R176 ;  /* 0x002820b001007387 */ /* 0x000fe80000100a00 */
[----:B------:R-:W-:Y:S04]  /*25660*/  STL.64 [R1+0x2828], R178 ;  /* 0x002828b201007387 */ /* 0x000fe80000100a00 */
[----:B------:R-:W-:Y:S04]  /*25670*/  STL.64 [R1+0x2a10], R172 ;  /* 0x002a10ac01007387 */ /* 0x000fe80000100a00 */
[----:B------:R-:W-:Y:S04]  /*25680*/  STL.64 [R1+0x2a18], R174 ;  /* 0x002a18ae01007387 */ /* 0x000fe80000100a00 */
[----:B------:R-:W4:Y:S04]  /*25690*/  LDL.LU.64 R24, [R1+0x920] ;  /* 0x0009200001187983 */ /* 0x000f280000300a00 */
[----:B------:R-:W-:Y:S04]  /*256a0*/  STL.64 [R1+0x2b00], R168 ;  /* 0x002b00a801007387 */ /* 0x000fe80000100a00 */
[----:B------:R-:W-:Y:S04]  /*256b0*/  STL.64 [R1+0x2b08], R170 ;  /* 0x002b08aa01007387 */ /* 0x000fe80000100a00 */
[----:B------:R-:W4:Y:S01]  /*256c0*/  LDL.LU.64 R26, [R1+0x928] ;  /* 0x00092800011a7983 */ /* 0x000f220000300a00 */
[-C--:B------:R-:W-:Y:S11]  /*256d0*/  HMMA.1688.F32.TF32 R164, R88, R32.reuse, R164 ;  /* 0x0000002058a4723c */ /* 0x080ff600000810a4 */
[----:B------:R-:W-:Y:S11]  /*256e0*/  @!UPT UIADD3 URZ, URZ, URZ, URZ ;  /* 0x0000003f3f3ff290 */ /* 0x000ff6000fffe03f */
[----:B------:R-:W-:Y:S01]  /*256f0*/  @!UPT UIADD3 URZ, URZ, URZ, URZ ;  /* 0x0000003f3f3ff290 */ /* 0x000fe2000fffe03f */
[----:B------:R-:W-:Y:S04]  /*25700*/  STL.64 [R1+0x960], R164 ;  /* 0x000960a401007387 */ /* 0x000fe80000100a00 */
[----:B------:R1:W-:Y:S02]  /*25710*/  STL.64 [R1+0x968], R166 ;  /* 0x000968a601007387 */ /* 0x0003e40000100a00 */
[-C--:B-1----:R-:W-:Y:S08]  /*25720*/  HMMA.1688.F32.TF32 R164, R92, R32.reuse, R160 ;  /* 0x000000205ca4723c */ /* 0x082ff000000810a0 */
[-C--:B------:R-:W-:Y:S01]  /*25730*/  HMMA.1688.F32.TF32 R160, R96, R32.reuse, R60 ;  /* 0x0000002060a0723c */ /* 0x080fe2000008103c */
[----:B------:R-:W4:Y:S11]  /*25740*/  LDL.LU.64 R60, [R1+0x7c0] ;  /* 0x0007c000013c7983 */ /* 0x000f360000300a00 */
[----:B------:R-:W-:Y:S03]  /*25750*/  @!UPT UIADD3 URZ, URZ, URZ, URZ ;  /* 0x0000003f3f3ff290 */ /* 0x000fe6000fffe03f */
[----:B------:R1:W-:Y:S04]  /*25760*/  STL.64 [R1+0x970], R164 ;  /* 0x000970a401007387 */ /* 0x0003e80000100a00 */
[----:B------:R1:W-:Y:S04]  /*25770*/  STL.64 [R1+0x978], R166 ;  /* 0x000978a601007387 */ /* 0x0003e80000100a00 */
[----:B------:R-:W4:Y:S04]  /*25780*/  LDL.LU.64 R62, [R1+0x7c8] ;  /* 0x0007c800013e7983 */ /* 0x000f280000300a00 */
[----:B------:R2:W-:Y:S04]  /*25790*/  STL.64 [R1+0x980], R160 ;  /* 0x000980a001007387 */ /* 0x0005e80000100a00 */
[----:B------:R2:W-:Y:S04]  /*257a0*/  STL.64 [R1+0x988], R162 ;  /* 0x000988a201007387 */ /* 0x0005e80000100a00 */
[----:B-1----:R-:W4:Y:S04]  /*257b0*/  LDL.LU.64 R164, [R1+0x6b0] ;  /* 0x0006b00001a47983 */ /* 0x002f280000300a00 */
[----:B------:R-:W4:Y:S01]  /*257c0*/  LDL.LU.64 R166, [R1+0x6b8] ;  /* 0x0006b80001a67983 */ /* 0x000f220000300a00 */
[-C--:B--2---:R-:W-:Y:S08]  /*257d0*/  HMMA.1688.F32.TF32 R156, R100, R32.reuse, R156 ;  /* 0x00000020649c723c */ /* 0x084ff0000008109c */
[-C--:B---3--:R-:W-:Y:S11]  /*257e0*/  HMMA.1688.F32.TF32 R152, R104, R32.reuse, R152 ;  /* 0x000000206898723c */ /* 0x088ff60000081098 */
[----:B------:R-:W-:Y:S04]  /*257f0*/  @!UPT UIADD3 URZ, URZ, URZ, URZ ;  /* 0x0000003f3f3ff290 */ /* 0x000fe8000fffe03f */
[----:B------:R1:W-:Y:S04]  /*25800*/  STL.64 [R1+0x990], R156 ;  /* 0x0009909c01007387 */ /* 0x0003e80000100a00 */
[----:B------:R2:W-:Y:S04]  /*25810*/  STL.64 [R1+0x998], R158 ;  /* 0x0009989e01007387 */ /* 0x0005e80000100a00 */
[----:B------:R-:W3:Y:S04]  /*25820*/  LDL.LU.64 R160, [R1+0x570] ;  /* 0x0005700001a07983 */ /* 0x000ee80000300a00 */
[----:B------:R-:W3:Y:S01]  /*25830*/  LDL.LU.64 R162, [R1+0x578] ;  /* 0x0005780001a27983 */ /* 0x000ee20000300a00 */
[-C--:B----4-:R-:W-:Y:S03]  /*25840*/  HMMA.1688.F32.TF32 R28, R140, R32.reuse, R28 ;  /* 0x000000208c1c723c */ /* 0x090fe6000008101c */
[----:B------:R-:W-:Y:S04]  /*25850*/  STL.64 [R1+0x9a0], R152 ;  /* 0x0009a09801007387 */ /* 0x000fe80000100a00 */
[----:B------:R-:W-:Y:S04]  /*25860*/  STL.64 [R1+0x9a8], R154 ;  /* 0x0009a89a01007387 */ /* 0x000fe80000100a00 */
[----:B-1----:R-:W4:Y:S04]  /*25870*/  LDL.LU.64 R156, [R1+0x530] ;  /* 0x00053000019c7983 */ /* 0x002f280000300a00 */
[----:B--2---:R-:W4:Y:S08]  /*25880*/  LDL.LU.64 R158, [R1+0x538] ;  /* 0x00053800019e7983 */ /* 0x004f300000300a00 */
[----:B------:R-:W-:Y:S04]  /*25890*/  STL.64 [R1+0x9b0], R28 ;  /* 0x0009b01c01007387 */ /* 0x000fe80000100a00 */
[----:B------:R-:W-:Y:S04]  /*258a0*/  STL.64 [R1+0x9b8], R30 ;  /* 0x0009b81e01007387 */ /* 0x000fe80000100a00 */
[----:B------:R-:W1:Y:S01]  /*258b0*/  LDSM.16.M88.4 R28, [R196+0x27000] ;  /* 0x02700000c41c783b */ /* 0x000e620000000200 */
[-C--:B------:R-:W-:Y:S03]  /*258c0*/  HMMA.1688.F32.TF32 R24, R136, R32.reuse, R24 ;  /* 0x000000208818723c */ /* 0x080fe60000081018 */
[----:B-1----:R-:W-:Y:S04]  /*258d0*/  STL [R1+0x42c0], R30 ;  /* 0x0042c01e01007387 */ /* 0x002fe80000100800 */
[----:B------:R-:W-:Y:S04]  /*258e0*/  STL [R1+0x42bc], R31 ;  /* 0x0042bc1f01007387 */ /* 0x000fe80000100800 */
[----:B------:R-:W2:Y:S04]  /*258f0*/  LDL.LU.64 R152, [R1+0x4d0] ;  /* 0x0004d00001987983 */ /* 0x000ea80000300a00 */
[----:B------:R-:W2:Y:S08]  /*25900*/  LDL.LU.64 R154, [R1+0x4d8] ;  /* 0x0004d800019a7983 */ /* 0x000eb00000300a00 */
[----:B------:R-:W-:Y:S04]  /*25910*/  STL.64 [R1+0x9c0], R24 ;  /* 0x0009c01801007387 */ /* 0x000fe80000100a00 */
[----:B------:R-:W-:Y:S04]  /*25920*/  STL.64 [R1+0x9c8], R26 ;  /* 0x0009c81a01007387 */ /* 0x000fe80000100a00 */
[----:B------:R-:W1:Y:S01]  /*25930*/  LDSM.16.M88.4 R24, [R196+0x27800] ;  /* 0x02780000c418783b */ /* 0x000e620000000200 */
[-C--:B------:R-:W-:Y:S03]  /*25940*/  HMMA.1688.F32.TF32 R168, R132, R32.reuse, R60 ;  /* 0x0000002084a8723c */ /* 0x080fe6000008103c */
[----:B-1----:R-:W-:Y:S04]  /*25950*/  STL [R1+0x42c4], R26 ;  /* 0x0042c41a01007387 */ /* 0x002fe80000100800 */
[----:B------:R-:W-:Y:S04]  /*25960*/  STL [R1+0x42b0], R27 ;  /* 0x0042b01b01007387 */ /* 0x000fe80000100800 */
[----:B------:R-:W2:Y:S04]  /*25970*/  LDL.LU.64 R60, [R1+0x480] ;  /* 0x00048000013c7983 */ /* 0x000ea80000300a00 */
[----:B------:R-:W2:Y:S01]  /*25980*/  LDL.LU.64 R62, [R1+0x488] ;  /* 0x00048800013e7983 */ /* 0x000ea20000300a00 */
[-C--:B------:R-:W-:Y:S07]  /*25990*/  HMMA.1688.F32.TF32 R164, R128, R32.reuse, R164 ;  /* 0x0000002080a4723c */ /* 0x080fee00000810a4 */
        /* <DEDUP_REMOVED lines=8> */
[----:B-1----:R-:W2:Y:S04]  /*25a20*/  LDL.LU.64 R168, [R1+0x1fe0] ;  /* 0x001fe00001a87983 */ /* 0x002ea80000300a00 */
[----:B------:R-:W2:Y:S04]  /*25a30*/  LDL.LU.64 R170, [R1+0x1fe8] ;  /* 0x001fe80001aa7983 */ /* 0x000ea80000300a00 */
[----:B------:R-:W2:Y:S04]  /*25a40*/  LDL.LU.64 R164, [R1+0x1e10] ;  /* 0x001e100001a47983 */ /* 0x000ea80000300a00 */
[----:B------:R-:W2:Y:S01]  /*25a50*/  LDL.LU.64 R166, [R1+0x1e18] ;  /* 0x001e180001a67983 */ /* 0x000ea20000300a00 */
[-C--:B---3--:R-:W-:Y:S03]  /*25a60*/  HMMA.1688.F32.TF32 R180, R124, R32.reuse, R160 ;  /* 0x000000207cb4723c */ /* 0x088fe600000810a0 */
[----:B------:R-:W3:Y:S04]  /*25a70*/  LDL.LU.64 R160, [R1+0x1950] ;  /* 0x0019500001a07983 */ /* 0x000ee80000300a00 */
[----:B------:R-:W3:Y:S11]  /*25a80*/  LDL.LU.64 R162, [R1+0x1958] ;  /* 0x0019580001a27983 */ /* 0x000ef60000300a00 */
[----:B------:R-:W-:Y:S05]  /*25a90*/  @!UPT UIADD3 URZ, URZ, URZ, URZ ;  /* 0x0000003f3f3ff290 */ /* 0x000fea000fffe03f */
        /* <DEDUP_REMOVED lines=14> */
[-C--:B-1----:R-:W-:Y:S02]  /*25b80*/  HMMA.1688.F32.TF32 R180, R112, R32.reuse, R60 ;  /* 0x0000002070b4723c */ /* 0x082fe4000008103c */
[----:B------:R-:W2:Y:S04]  /*25b90*/  LDL.LU.64 R60, [R1+0xda0] ;  /* 0x000da000013c7983 */ /* 0x000ea80000300a00 */
[----:B------:R-:W2:Y:S02]  /*25ba0*/  LDL.LU.64 R62, [R1+0xda8] ;  /* 0x000da800013e7983 */ /* 0x000ea40000300a00 */
[-C--:B------:R-:W-:Y:S08]  /*25bb0*/  HMMA.1688.F32.TF32 R176, R108, R32.reuse, R176 ;  /* 0x000000206cb0723c */ /* 0x080ff000000810b0 */
[-C--:B------:R-:W-:Y:S08]  /*25bc0*/  HMMA.1688.F32.TF32 R172, R80, R32.reuse, R172 ;  /* 0x0000002050ac723c */ /* 0x080ff000000810ac */
[----:B------:R-:W-:Y:S08]  /*25bd0*/  HMMA.1688.F32.TF32 R32, R84, R32, R20 ;  /* 0x000000205420723c */ /* 0x000ff00000081014 */
[-C--:B------:R-:W-:Y:S01]  /*25be0*/  HMMA.1688.F32.TF32 R168, R88, R28.reuse, R168 ;  /* 0x0000001c58a8723c */ /* 0x080fe200000810a8 */
[----:B------:R-:W-:Y:S04]  /*25bf0*/  STL.64 [R1+0x2580], R180 ;  /* 0x002580b401007387 */ /* 0x000fe80000100a00 */
[----:B------:R-:W-:Y:S04]  /*25c00*/  STL.64 [R1+0x2588], R182 ;  /* 0x002588b601007387 */ /* 0x000fe80000100a00 */
[----:B------:R-:W-:Y:S04]  /*25c10*/  STL.64 [R1+0x2790], R176 ;  /* 0x002790b001007387 */ /* 0x000fe80000100a00 */
[----:B------:R-:W-:Y:S04]  /*25c20*/  STL.64 [R1+0x2798], R178 ;  /* 0x002798b201007387 */ /* 0x000fe80000100a00 */
[----:B------:R-:W-:Y:S04]  /*25c30*/  STL.64 [R1+0x2990], R172 ;  /* 0x002990ac01007387 */ /* 0x000fe80000100a00 */
[----:B------:R-:W-:Y:S04]  /*25c40*/  STL.64 [R1+0x2998], R174 ;  /* 0x002998ae01007387 */ /* 0x000fe80000100a00 */
[----:B------:R1:W-:Y:S01]  /*25c50*/  STL.64 [R1+0x2a90], R32 ;  /* 0x002a902001007387 */ /* 0x0003e20000100a00 */
[-C--:B------:R-:W-:Y:S03]  /*25c60*/  HMMA.1688.F32.TF32 R20, R92, R28.reuse, R164 ;  /* 0x0000001c5c14723c */ /* 0x080fe600000810a4 */
[----:B------:R1:W-:Y:S04]  /*25c70*/  STL.64 [R1+0x2a98], R34 ;  /* 0x002a982201007387 */ /* 0x0003e80000100a00 */
[----:B-1----:R-:W2:Y:S04]  /*25c80*/  LDL.LU.64 R32, [R1+0xa40] ;  /* 0x000a400001207983 */ /* 0x002ea80000300a00 */
[----:B------:R-:W-:Y:S04]  /*25c90*/  STL.64 [R1+0x810], R168 ;  /* 0x000810a801007387 */ /* 0x000fe80000100a00 */
[----:B------:R-:W-:Y:S04]  /*25ca0*/  STL.64 [R1+0x818], R170 ;  /* 0x000818aa01007387 */ /* 0x000fe80000100a00 */
[----:B------:R-:W2:Y:S04]  /*25cb0*/  LDL.LU.64 R34, [R1+0xa48] ;  /* 0x000a480001227983 */ /* 0x000ea80000300a00 */
[----:B------:R1:W-:Y:S04]  /*25cc0*/  STL.64 [R1+0x820], R20 ;  /* 0x0008201401007387 */ /* 0x0003e80000100a00 */
[----:B------:R3:W-:Y:S04]  /*25cd0*/  STL.64 [R1+0x828], R22 ;  /* 0x0008281601007387 */ /* 0x0007e80000100a00 */
[----:B-1----:R-:W2:Y:S04]  /*25ce0*/  LDL.LU.64 R20, [R1+0x7e0] ;  /* 0x0007e00001147983 */ /* 0x002ea80000300a00 */
[----:B---3--:R-:W3:Y:S01]  /*25cf0*/  LDL.LU.64 R22, [R1+0x7e8] ;  /* 0x0007e80001167983 */ /* 0x008ee20000300a00 */
[-C--:B------:R-:W-:Y:S11]  /*25d00*/  HMMA.1688.F32.TF32 R160, R96, R28.reuse, R160 ;  /* 0x0000001c60a0723c */ /* 0x080ff600000810a0 */
[----:B------:R-:W-:Y:S11]  /*25d10*/  @!UPT UIADD3 URZ, URZ, URZ, URZ ;  /* 0x0000003f3f3ff290 */ /* 0x000ff6000fffe03f */
[----:B------:R-:W-:Y:S01]  /*25d20*/  @!UPT UIADD3 URZ, URZ, URZ, URZ ;  /* 0x0000003f3f3ff290 */ /* 0x000fe2000fffe03f */
        /* <DEDUP_REMOVED lines=13> */
[----:B------:R-:W-:Y:S04]  /*25e00*/  STL.64 [R1+0x868], R162 ;  /* 0x000868a201007387 */ /* 0x000fe80000100a00 */
[----:B------:R-:W2:Y:S04]  /*25e10*/  LDL.LU.64 R168, [R1+0x520] ;  /* 0x0005200001a87983 */ /* 0x000ea80000300a00 */
[----:B------:R-:W2:Y:S01]  /*25e20*/  LDL.LU.64 R170, [R1+0x528] ;  /* 0x0005280001aa7983 */ /* 0x000ea20000300a00 */
[-C--:B------:R-:W-:Y:S11]  /*25e30*/  HMMA.1688.F32.TF32 R60, R140, R28.reuse, R60 ;  /* 0x0000001c8c3c723c */ /* 0x080ff6000008103c */
[----:B------:R-:W-:Y:S11]  /*25e40*/  @!UPT UIADD3 URZ, URZ, URZ, URZ ;  /* 0x0000003f3f3ff290 */ /* 0x000ff6000fffe03f */
[----:B------:R-:W-:Y:S01]  /*25e50*/  @!UPT UIADD3 URZ, URZ, URZ, URZ ;  /* 0x0000003f3f3ff290 */ /* 0x000fe2000fffe03f */
[----:B------:R1:W-:Y:S04]  /*25e60*/  STL.64 [R1+0x870], R60 ;  /* 0x0008703c01007387 */ /* 0x0003e80000100a00 */
[----:B------:R1:W-:Y:S04]  /*25e70*/  STL.64 [R1+0x878], R62 ;  /* 0x0008783e01007387 */ /* 0x0003e80000100a00 */
[----:B------:R-:W2:Y:S04]  /*25e80*/  LDL.LU.64 R164, [R1+0x4c0] ;  /* 0x0004c00001a47983 */ /* 0x000ea80000300a00 */
[----:B------:R-:W2:Y:S04]  /*25e90*/  LDL.LU.64 R166, [R1+0x4c8] ;  /* 0x0004c80001a67983 */ /* 0x000ea80000300a00 */
[----:B-1----:R-:W2:Y:S04]  /*25ea0*/  LDL.LU.64 R60, [R1+0x470] ;  /* 0x00047000013c7983 */ /* 0x002ea80000300a00 */
[----:B------:R-:W2:Y:S01]  /*25eb0*/  LDL.LU.64 R62, [R1+0x478] ;  /* 0x00047800013e7983 */ /* 0x000ea20000300a00 */
[-C--:B------:R-:W-:Y:S03]  /*25ec0*/  HMMA.1688.F32.TF32 R160, R136, R28.reuse, R32 ;  /* 0x0000001c88a0723c */ /* 0x080fe60000081020 */
[----:B------:R-:W2:Y:S04]  /*25ed0*/  LDL.LU.64 R32, [R1+0x3f0] ;  /* 0x0003f00001207983 */ /* 0x000ea80000300a00 */
[----:B------:R-:W2:Y:S11]  /*25ee0*/  LDL.LU.64 R34, [R1+0x3f8] ;  /* 0x0003f80001227983 */ /* 0x000eb60000300a00 */
[----:B------:R-:W-:Y:S05]  /*25ef0*/  @!UPT UIADD3 URZ, URZ, URZ, URZ ;  /* 0x0000003f3f3ff290 */ /* 0x000fea000fffe03f */
[----:B------:R-:W-:Y:S04]  /*25f00*/  STL.64 [R1+0x880], R160 ;  /* 0x000880a001007387 */ /* 0x000fe80000100a00 */
[----:B------:R3:W-:Y:S02]  /*25f10*/  STL.64 [R1+0x888], R162 ;  /* 0x000888a201007387 */ /* 0x0007e40000100a00 */
[-C--:B---3--:R-:W-:Y:S02]  /*25f20*/  HMMA.1688.F32.TF32 R160, R132, R28.reuse, R20 ;  /* 0x0000001c84a0723c */ /* 0x088fe40000081014 */
[----:B------:R-:W3:Y:S04]  /*25f30*/  LDL.LU.64 R20, [R1+0x3a0] ;  /* 0x0003a00001147983 */ /* 0x000ee80000300a00 */
[----:B------:R-:W3:Y:S02]  /*25f40*/  LDL.LU.64 R22, [R1+0x3a8] ;  /* 0x0003a80001167983 */ /* 0x000ee40000300a00 */
[-C--:B----4-:R-:W-:Y:S11]  /*25f50*/  HMMA.1688.F32.TF32 R156, R128, R28.reuse, R156 ;  /* 0x0000001c809c723c */ /* 0x090ff6000008109c */
[----:B------:R-:W-:Y:S04]  /*25f60*/  @!UPT UIADD3 URZ, URZ, URZ, URZ ;  /* 0x0000003f3f3ff290 */ /* 0x000fe8000fffe03f */
[----:B------:R1:W-:Y:S04]  /*25f70*/  STL.64 [R1+0xa40], R160 ;  /* 0x000a40a001007387 */ /* 0x0003e80000100a00 */
[----:B------:R4:W-:Y:S04]  /*25f80*/  STL.64 [R1+0xa48], R162 ;  /* 0x000a48a201007387 */ /* 0x0009e80000100a00 */
[----:B-1----:R-:W3:Y:S04]  /*25f90*/  LDL.LU.64 R160, [R1+0x20e0] ;  /* 0x0020e00001a07983 */ /* 0x002ee80000300a00 */
[----:B----4-:R-:W4:Y:S04]  /*25fa0*/  LDL.LU.64 R162, [R1+0x20e8] ;  /* 0x0020e80001a27983 */ /* 0x010f280000300a00 */
[----:B------:R1:W-:Y:S04]  /*25fb0*/  STL.64 [R1+0xc20], R156 ;  /* 0x000c209c01007387 */ /* 0x0003e80000100a00 */
[----:B------:R1:W-:Y:S04]  /*25fc0*/  STL.64 [R1+0xc28], R158 ;  /* 0x000c289e01007387 */ /* 0x0003e80000100a00 */
[----:B-1----:R-:W4:Y:S04]  /*25fd0*/  LDL.LU.64 R156, [R1+0x1e80] ;  /* 0x001e8000019c7983 */ /* 0x002f280000300a00 */
[----:B------:R-:W4:Y:S01]  /*25fe0*/  LDL.LU.64 R158, [R1+0x1e88] ;  /* 0x001e8800019e7983 */ /* 0x000f220000300a00 */
[-C--:B--2---:R-:W-:Y:S03]  /*25ff0*/  HMMA.1688.F32.TF32 R172, R124, R28.reuse, R152 ;  /* 0x0000001c7cac723c */ /* 0x084fe60000081098 */
[----:B------:R-:W4:Y:S04]  /*26000*/  LDL.LU.64 R152, [R1+0x1b40] ;  /* 0x001b400001987983 */ /* 0x000f280000300a00 */
[----:B------:R-:W4:Y:S11]  /*26010*/  LDL.LU.64 R154, [R1+0x1b48] ;  /* 0x001b4800019a7983 */ /* 0x000f360000300a00 */
[----:B------:R-:W-:Y:S05]  /*26020*/  @!UPT UIADD3 URZ, URZ, URZ, URZ ;  /* 0x0000003f3f3ff290 */ /* 0x000fea000fffe03f */
[----:B------:R-:W-:Y:S04]  /*26030*/  STL.64 [R1+0xe60], R172 ;  /* 0x000e60ac01007387 */ /* 0x000fe80000100a00 */
[----:B------:R1:W-:Y:S02]  /*26040*/  STL.64 [R1+0xe68], R174 ;  /* 0x000e68ae01007387 */ /* 0x0003e40000100a00 */
[-C--:B-1----:R-:W-:Y:S11]  /*26050*/  HMMA.1688.F32.TF32 R172, R120, R28.reuse, R168 ;  /* 0x0000001c78ac723c */ /* 0x082ff600000810a8 */
[----:B------:R-:W-:Y:S11]  /*26060*/  @!UPT UIADD3 URZ, URZ, URZ, URZ ;  /* 0x0000003f3f3ff290 */ /* 0x000ff6000fffe03f */
[----:B------:R-:W-:Y:S01]  /*26070*/  @!UPT UIADD3 URZ, URZ, URZ, URZ ;  /* 0x0000003f3f3ff290 */ /* 0x000fe2000fffe03f */
[----:B------:R-:W-:Y:S04]  /*26080*/  STL.64 [R1+0x1690], R172 ;  /* 0x001690ac01007387 */ /* 0x000fe80000100a00 */
[----:B------:R-:W-:Y:S01]  /*26090*/  STL.64 [R1+0x1698], R174 ;  /* 0x001698ae01007387 */ /* 0x000fe20000100a00 */
[-C--:B------:R-:W-:Y:S08]  /*260a0*/  HMMA.1688.F32.TF32 R168, R116, R28.reuse, R164 ;  /* 0x0000001c74a8723c */ /* 0x080ff000000810a4 */
[-C--:B------:R-:W-:Y:S01]  /*260b0*/  HMMA.1688.F32.TF32 R164, R112, R28.reuse, R60 ;  /* 0x0000001c70a4723c */ /* 0x080fe2000008103c */
[----:B------:R-:W2:Y:S11]  /*260c0*/  LDL.LU.64 R60, [R1+0x1340] ;  /* 0x00134000013c7983 */ /* 0x000eb60000300a00 */
[----:B------:R-:W-:Y:S03]  /*260d0*/  @!UPT UIADD3 URZ, URZ, URZ, URZ ;  /* 0x0000003f3f3ff290 */ /* 0x000fe6000fffe03f */
[----:B------:R-:W-:Y:S04]  /*260e0*/  STL.64 [R1+0x1950], R168 ;  /* 0x001950a801007387 */ /* 0x000fe80000100a00 */
[----:B------:R-:W-:Y:S04]  /*260f0*/  STL.64 [R1+0x1958], R170 ;  /* 0x001958aa01007387 */ /* 0x000fe80000100a00 */
[----:B------:R-:W2:Y:S04]  /*26100*/  LDL.LU.64 R62, [R1+0x1348] ;  /* 0x00134800013e7983 */ /* 0x000ea80000300a00 */
        /* <DEDUP_REMOVED lines=8> */
[-C--:B---3--:R-:W-:Y:S02]  /*26190*/  HMMA.1688.F32.TF32 R164, R80, R28.reuse, R20 ;  /* 0x0000001c50a4723c */ /* 0x088fe40000081014 */
[----:B------:R-:W3:Y:S04]  /*261a0*/  LDL.LU.64 R20, [R1+0xe30] ;  /* 0x000e300001147983 */ /* 0x000ee80000300a00 */
[----:B------:R-:W3:Y:S02]  /*261b0*/  LDL.LU.64 R22, [R1+0xe38] ;  /* 0x000e380001167983 */ /* 0x000ee40000300a00 */
[----:B------:R-:W-:Y:S08]  /*261c0*/  HMMA.1688.F32.TF32 R16, R84, R28, R16 ;  /* 0x0000001c5410723c */ /* 0x000ff00000081010 */
[-C--:B----4-:R-:W-:Y:S07]  /*261d0*/  HMMA.1688.F32.TF32 R160, R88, R24.reuse, R160 ;  /* 0x0000001858a0723c */ /* 0x090fee00000810a0 */
[----:B------:R-:W-:Y:S04]  /*261e0*/  STL.64 [R1+0x2830], R164 ;  /* 0x002830a401007387 */ /* 0x000fe80000100a00 */
[----:B------:R-:W-:Y:S04]  /*261f0*/  STL.64 [R1+0x2838], R166 ;  /* 0x002838a601007387 */ /* 0x000fe80000100a00 */
[----:B------:R1:W-:Y:S04]  /*26200*/  STL.64 [R1+0x2a20], R16 ;  /* 0x002a201001007387 */ /* 0x0003e80000100a00 */
[----:B------:R4:W-:Y:S04]  /*26210*/  STL.64 [R1+0x2a28], R18 ;  /* 0x002a281201007387 */ /* 0x0009e80000100a00 */
[----:B-1----:R-:W3:Y:S01]  /*26220*/  LDL.LU.64 R16, [R1+0xb30] ;  /* 0x000b300001107983 */ /* 0x002ee20000300a00 */
[-C--:B------:R-:W-:Y:S03]  /*26230*/  HMMA.1688.F32.TF32 R28, R92, R24.reuse, R156 ;  /* 0x000000185c1c723c */ /* 0x080fe6000008109c */
[----:B------:R-:W-:Y:S04]  /*26240*/  STL.64 [R1+0x780], R160 ;  /* 0x000780a001007387 */ /* 0x000fe80000100a00 */
[----:B------:R-:W-:Y:S04]  /*26250*/  STL.64 [R1+0x788], R162 ;  /* 0x000788a201007387 */ /* 0x000fe80000100a00 */
[----:B----4-:R-:W3:Y:S11]  /*26260*/  LDL.LU.64 R18, [R1+0xb38] ;  /* 0x000b380001127983 */ /* 0x010ef60000300a00 */
        /* <DEDUP_REMOVED lines=11> */
[----:B------:R-:W3:Y:S04]  /*26320*/  LDL.LU.64 R162, [R1+0x728] ;  /* 0x0007280001a27983 */ /* 0x000ee80000300a00 */
[----:B------:R-:W3:Y:S04]  /*26330*/  LDL.LU.64 R156, [R1+0x5c0] ;  /* 0x0005c000019c7983 */ /* 0x000ee80000300a00 */
[----:B------:R-:W3:Y:S01]  /*26340*/  LDL.LU.64 R158, [R1+0x5c8] ;  /* 0x0005c800019e7983 */ /* 0x000ee20000300a00 */
[-C--:B--2---:R-:W-:Y:S11]  /*26350*/  HMMA.1688.F32.TF32 R28, R100, R24.reuse, R60 ;  /* 0x00000018641c723c */ /* 0x084ff6000008103c */
[----:B------:R-:W-:Y:S11]  /*26360*/  @!UPT UIADD3 URZ, URZ, URZ, URZ ;  /* 0x0000003f3f3ff290 */ /* 0x000ff6000fffe03f */
[----:B------:R-:W-:Y:S01]  /*26370*/  @!UPT UIADD3 URZ, URZ, URZ, URZ ;  /* 0x0000003f3f3ff290 */ /* 0x000fe2000fffe03f */
[----:B------:R1:W-:Y:S04]  /*26380*/  STL.64 [R1+0x7c0], R28 ;  /* 0x0007c01c01007387 */ /* 0x0003e80000100a00 */
[----:B------:R2:W-:Y:S04]  /*26390*/  STL.64 [R1+0x7c8], R30 ;  /* 0x0007c81e01007387 */ /* 0x0005e80000100a00 */
[----:B-1----:R-:W4:Y:S04]  /*263a0*/  LDL.LU.64 R28, [R1+0x590] ;  /* 0x00059000011c7983 */ /* 0x002f280000300a00 */
[----:B--2---:R-:W4:Y:S01]  /*263b0*/  LDL.LU.64 R30, [R1+0x598] ;  /* 0x00059800011e7983 */ /* 0x004f220000300a00 */
[-C--:B------:R-:W-:Y:S08]  /*263c0*/  HMMA.1688.F32.TF32 R32, R104, R24.reuse, R32 ;  /* 0x000000186820723c */ /* 0x080ff00000081020 */
[-C--:B---3--:R-:W-:Y:S11]  /*263d0*/  HMMA.1688.F32.TF32 R20, R140, R24.reuse, R20 ;  /* 0x000000188c14723c */ /* 0x088ff60000081014 */
[----:B------:R-:W-:Y:S04]  /*263e0*/  @!UPT UIADD3 URZ, URZ, URZ, URZ ;  /* 0x0000003f3f3ff290 */ /* 0x000fe8000fffe03f */
[----:B------:R1:W-:Y:S04]  /*263f0*/  STL.64 [R1+0x7d0], R32 ;  /* 0x0007d02001007387 */ /* 0x0003e80000100a00 */
[----:B------:R2:W-:Y:S04]  /*26400*/  STL.64 [R1+0x7d8], R34 ;  /* 0x0007d82201007387 */ /* 0x0005e80000100a00 */
[----:B------:R-:W3:Y:S04]  /*26410*/  LDL.LU.64 R152, [R1+0x550] ;  /* 0x0005500001987983 */ /* 0x000ee80000300a00 */
[----:B------:R-:W3:Y:S04]  /*26420*/  LDL.LU.64 R154, [R1+0x558] ;  /* 0x00055800019a7983 */ /* 0x000ee80000300a00 */
[----:B------:R-:W-:Y:S04]  /*26430*/  STL.64 [R1+0x7e0], R20 ;  /* 0x0007e01401007387 */ /* 0x000fe80000100a00 */
[----:B------:R-:W-:Y:S04]  /*26440*/  STL.64 [R1+0x7e8], R22 ;  /* 0x0007e81601007387 */ /* 0x000fe80000100a00 */
[----:B------:R-:W3:Y:S04]  /*26450*/  LDL.LU.64 R60, [R1+0x510] ;  /* 0x00051000013c7983 */ /* 0x000ee80000300a00 */
[----:B------:R-:W3:Y:S04]  /*26460*/  LDL.LU.64 R62, [R1+0x518] ;  /* 0x00051800013e7983 */ /* 0x000ee80000300a00 */
[----:B------:R-:W2:Y:S04]  /*26470*/  LDSM.16.M88.4 R20, [R196+0x28000] ;  /* 0x02800000c414783b */ /* 0x000ea80000000200 */
[----:B-1----:R-:W3:Y:S04]  /*26480*/  LDL.LU.64 R32, [R1+0x4b0] ;  /* 0x0004b00001207983 */ /* 0x002ee80000300a00 */
[----:B--2---:R-:W2:Y:S01]  /*26490*/  LDL.LU.64 R34, [R1+0x4b8] ;  /* 0x0004b80001227983 */ /* 0x004ea20000300a00 */
[-C--:B------:R-:W-:Y:S03]  /*264a0*/  HMMA.1688.F32.TF32 R168, R136, R24.reuse, R16 ;  /* 0x0000001888a8723c */ /* 0x080fe60000081010 */
[----:B------:R-:W1:Y:S04]  /*264b0*/  LDSM.16.M88.4 R16, [R196+0x28800] ;  /* 0x02880000c410783b */ /* 0x000e680000000200 */
[----:B------:R-:W-:Y:S04]  /*264c0*/  STL [R1+0x42c8], R22 ;  /* 0x0042c81601007387 */ /* 0x000fe80000100800 */
[----:B------:R-:W-:Y:S04]  /*264d0*/  STL [R1+0x42ac], R23 ;  /* 0x0042ac1701007387 */ /* 0x000fe80000100800 */
[----:B-1----:R-:W-:Y:S08]  /*264e0*/  STL [R1+0x42a8], R18 ;  /* 0x0042a81201007387 */ /* 0x002ff00000100800 */
[----:B------:R-:W-:Y:S04]  /*264f0*/  STL.64 [R1+0x7f0], R168 ;  /* 0x0007f0a801007387 */ /* 0x000fe80000100a00 */
[----:B------:R1:W-:Y:S02]  /*26500*/  STL.64 [R1+0x7f8], R170 ;  /* 0x0007f8aa01007387 */ /* 0x0003e40000100a00 */
[-C--:B-1----:R-:W-:Y:S08]  /*26510*/  HMMA.1688.F32.TF32 R168, R132, R24.reuse, R164 ;  /* 0x0000001884a8723c */ /* 0x082ff000000810a4 */
[-C--:B------:R-:W-:Y:S08]  /*26520*/  HMMA.1688.F32.TF32 R164, R128, R24.reuse, R160 ;  /* 0x0000001880a4723c */ /* 0x080ff000000810a0 */
[-C--:B------:R-:W-:Y:S01]  /*26530*/  HMMA.1688.F32.TF32 R160, R124, R24.reuse, R156 ;  /* 0x000000187ca0723c */ /* 0x080fe2000008109c */
[----:B------:R-:W-:Y:S06]  /*26540*/  STL [R1+0x42a4], R19 ;  /* 0x0042a41301007387 */ /* 0x000fec0000100800 */
[----:B------:R1:W-:Y:S04]  /*26550*/  STL.64 [R1+0x950], R168 ;  /* 0x000950a801007387 */ /* 0x0003e80000100a00 */
[----:B------:R1:W-:Y:S04]  /*26560*/  STL.64 [R1+0x958], R170 ;  /* 0x000958aa01007387 */ /* 0x0003e80000100a00 */
[----:B------:R1:W-:Y:S04]  /*26570*/  STL.64 [R1+0xac0], R164 ;  /* 0x000ac0a401007387 */ /* 0x0003e80000100a00 */
[----:B------:R1:W-:Y:S01]  /*26580*/  STL.64 [R1+0xac8], R166 ;  /* 0x000ac8a601007387 */ /* 0x0003e20000100a00 */
[-C--:B----4-:R-:W-:Y:S03]  /*26590*/  HMMA.1688.F32.TF32 R156, R120, R24.reuse, R28 ;  /* 0x00000018789c723c */ /* 0x090fe6000008101c */
[----:B------:R-:W4:Y:S04]  /*265a0*/  LDL.LU.64 R28, [R1+0x460] ;  /* 0x00046000011c7983 */ /* 0x000f280000300a00 */
[----:B------:R1:W-:Y:S04]  /*265b0*/  STL.64 [R1+0xcf0], R160 ;  /* 0x000cf0a001007387 */ /* 0x0003e80000100a00 */
[----:B------:R1:W-:Y:S04]  /*265c0*/  STL.64 [R1+0xcf8], R162 ;  /* 0x000cf8a201007387 */ /* 0x0003e80000100a00 */
[----:B------:R-:W4:Y:S08]  /*265d0*/  LDL.LU.64 R30, [R1+0x468] ;  /* 0x00046800011e7983 */ /* 0x000f300000300a00 */
[----:B------:R1:W-:Y:S04]  /*265e0*/  STL.64 [R1+0xf30], R156 ;  /* 0x000f309c01007387 */ /* 0x0003e80000100a00 */
[----:B------:R1:W-:Y:S04]  /*265f0*/  STL.64 [R1+0xf38], R158 ;  /* 0x000f389e01007387 */ /* 0x0003e80000100a00 */
[----:B------:R-:W4:Y:S01]  /*26600*/  LDL.LU.64 R188, [R1+0x21e0] ;  /* 0x0021e00001bc7983 */ /* 0x000f220000300a00 */
[-C--:B---3--:R-:W-:Y:S08]  /*26610*/  HMMA.1688.F32.TF32 R152, R116, R24.reuse, R152 ;  /* 0x000000187498723c */ /* 0x088ff00000081098 */
[-C--:B------:R-:W-:Y:S11]  /*26620*/  HMMA.1688.F32.TF32 R60, R112, R24.reuse, R60 ;  /* 0x00000018703c723c */ /* 0x080ff6000008103c */
[----:B------:R-:W-:Y:S04]  /*26630*/  @!UPT UIADD3 URZ, URZ, URZ, URZ ;  /* 0x0000003f3f3ff290 */ /* 0x000fe8000fffe03f */
[----:B------:R3:W-:Y:S04]  /*26640*/  STL.64 [R1+0x18e0], R152 ;  /* 0x0018e09801007387 */ /* 0x0007e80000100a00 */
[----:B------:R1:W-:Y:S04]  /*26650*/  STL.64 [R1+0x18e8], R154 ;  /* 0x0018e89a01007387 */ /* 0x0003e80000100a00 */
[----:B------:R-:W4:Y:S04]  /*26660*/  LDL.LU.64 R190, [R1+0x21e8] ;  /* 0x0021e80001be7983 */ /* 0x000f280000300a00 */
[----:B------:R1:W-:Y:S04]  /*26670*/  STL.64 [R1+0x2430], R60 ;  /* 0x0024303c01007387 */ /* 0x0003e80000100a00 */
[----:B------:R1:W-:Y:S04]  /*26680*/  STL.64 [R1+0x2438], R62 ;  /* 0x0024383e01007387 */ /* 0x0003e80000100a00 */
[----:B------:R-:W4:Y:S04]  /*26690*/  LDL.LU.64 R184, [R1+0x1fb0] ;  /* 0x001fb00001b87983 */ /* 0x000f280000300a00 */
[----:B------:R-:W4:Y:S01]  /*266a0*/  LDL.LU.64 R186, [R1+0x1fb8] ;  /* 0x001fb80001ba7983 */ /* 0x000f220000300a00 */
[-C--:B--2---:R-:W-:Y:S03]  /*266b0*/  HMMA.1688.F32.TF32 R32, R108, R24.reuse, R32 ;  /* 0x000000186c20723c */ /* 0x084fe60000081020 */
[----:B------:R-:W2:Y:S04]  /*266c0*/  LDL.LU.64 R180, [R1+0x1d00] ;  /* 0x001d000001b47983 */ /* 0x000ea80000300a00 */
[----:B------:R-:W2:Y:S11]  /*266d0*/  LDL.LU.64 R182, [R1+0x1d08] ;  /* 0x001d080001b67983 */ /* 0x000eb60000300a00 */
[----:B------:R-:W-:Y:S05]  /*266e0*/  @!UPT UIADD3 URZ, URZ, URZ, URZ ;  /* 0x0000003f3f3ff290 */ /* 0x000fea000fffe03f */
[----:B------:R1:W-:Y:S04]  /*266f0*/  STL.64 [R1+0x25a0], R32 ;  /* 0x0025a02001007387 */ /* 0x0003e80000100a00 */
[----:B------:R1:W-:Y:S04]  /*26700*/  STL.64 [R1+0x25a8], R34 ;  /* 0x0025a82201007387 */ /* 0x0003e80000100a00 */
[----:B------:R-:W2:Y:S04]  /*26710*/  LDL.LU.64 R176, [R1+0x17d0] ;  /* 0x0017d00001b07983 */ /* 0x000ea80000300a00 */
[----:B------:R-:W2:Y:S04]  /*26720*/  LDL.LU.64 R178, [R1+0x17d8] ;  /* 0x0017d80001b27983 */ /* 0x000ea80000300a00 */
[----:B------:R-:W2:Y:S04]  /*26730*/  LDL.LU.64 R172, [R1+0x1160] ;  /* 0x0011600001ac7983 */ /* 0x000ea80000300a00 */
[----:B------:R-:W2:Y:S04]  /*26740*/  LDL.LU.64 R174, [R1+0x1168] ;  /* 0x0011680001ae7983 */ /* 0x000ea80000300a00 */
[----:B-1----:R-:W2:Y:S04]  /*26750*/  LDL.LU.64 R168, [R1+0x1000] ;  /* 0x0010000001a87983 */ /* 0x002ea80000300a00 */
[----:B------:R-:W2:Y:S04]  /*26760*/  LDL.LU.64 R170, [R1+0x1008] ;  /* 0x0010080001aa7983 */ /* 0x000ea80000300a00 */
[----:B------:R-:W2:Y:S04]  /*26770*/  LDL.LU.64 R164, [R1+0xba0] ;  /* 0x000ba00001a47983 */ /* 0x000ea80000300a00 */
[----:B------:R-:W2:Y:S04]  /*26780*/  LDL.LU.64 R166, [R1+0xba8] ;  /* 0x000ba80001a67983 */ /* 0x000ea80000300a00 */
[----:B------:R-:W2:Y:S04]  /*26790*/  LDL.LU.64 R160, [R1+0x770] ;  /* 0x0007700001a07983 */ /* 0x000ea80000300a00 */
[----:B------:R-:W2:Y:S04]  /*267a0*/  LDL.LU.64 R162, [R1+0x778] ;  /* 0x0007780001a27983 */ /* 0x000ea80000300a00 */
[----:B------:R-:W2:Y:S04]  /*267b0*/  LDL.LU.64 R156, [R1+0x8a0] ;  /* 0x0008a000019c7983 */ /* 0x000ea80000300a00 */
[----:B------:R-:W2:Y:S04]  /*267c0*/  LDL.LU.64 R158, [R1+0x8a8] ;  /* 0x0008a800019e7983 */ /* 0x000ea80000300a00 */
[----:B---3--:R-:W3:Y:S04]  /*267d0*/  LDL.LU.64 R152, [R1+0x5b0] ;  /* 0x0005b00001987983 */ /* 0x008ee80000300a00 */
[----:B------:R-:W3:Y:S04]  /*267e0*/  LDL.LU.64 R154, [R1+0x5b8] ;  /* 0x0005b800019a7983 */ /* 0x000ee80000300a00 */
[----:B------:R-:W3:Y:S04]  /*267f0*/  LDL.LU.64 R60, [R1+0x580] ;  /* 0x00058000013c7983 */ /* 0x000ee80000300a00 */
[----:B------:R-:W3:Y:S01]  /*26800*/  LDL.LU.64 R62, [R1+0x588] ;  /* 0x00058800013e7983 */ /* 0x000ee20000300a00 */
[-C--:B----4-:R-:W-:Y:S11]  /*26810*/  HMMA.1688.F32.TF32 R28, R80, R24.reuse, R28 ;  /* 0x00000018501c723c */ /* 0x090ff6000008101c */
[----:B------:R-:W-:Y:S11]  /*26820*/  @!UPT UIADD3 URZ, URZ, URZ, URZ ;  /* 0x0000003f3f3ff290 */ /* 0x000ff6000fffe03f */
[----:B------:R-:W-:Y:S01]  /*26830*/  @!UPT UIADD3 URZ, URZ, URZ, URZ ;  /* 0x0000003f3f3ff290 */ /* 0x000fe2000fffe03f */
[----:B------:R1:W-:Y:S04]  /*26840*/  STL.64 [R1+0x27a0], R28 ;  /* 0x0027a01c01007387 */ /* 0x0003e80000100a00 */
[----:B------:R-:W4:Y:S04]  /*26850*/  LDL.LU.64 R32, [R1+0x540] ;  /* 0x0005400001207983 */ /* 0x000f280000300a00 */
[----:B------:R-:W4:Y:S01]  /*26860*/  LDL.LU.64 R34, [R1+0x548] ;  /* 0x0005480001227983 */ /* 0x000f220000300a00 */
[----:B------:R-:W-:Y:S01]  /*26870*/  HMMA.1688.F32.TF32 R24, R84, R24, R12 ;  /* 0x000000185418723c */ /* 0x000fe2000008100c */
[----:B------:R-:W-:-:S02]  /*26880*/  IMAD.MOV.U32 R41, RZ, RZ, R30 ;  /* 0x000000ffff297224 */ /* 0x000fc400078e001e */
[----:B------:R-:W-:Y:S01]  /*26890*/  IMAD.MOV.U32 R40, RZ, RZ, R31 ;  /* 0x000000ffff287224 */ /* 0x000fe200078e001f */
[----:B-1----:R-:W4:Y:S04]  /*268a0*/  LDL.LU.64 R28, [R1+0x500] ;  /* 0x00050000011c7983 */ /* 0x002f280000300a00 */
[----:B------:R-:W4:Y:S04]  /*268b0*/  LDL.LU.64 R30, [R1+0x508] ;  /* 0x00050800011e7983 */ /* 0x000f280000300a00 */
[----:B------:R-:W-:Y:S04]  /*268c0*/  STL [R1+0x3fd0], R40 ;  /* 0x003fd02801007387 */ /* 0x000fe80000100800 */
[----:B------:R-:W-:Y:S01]  /*268d0*/  STL [R1+0x3fcc], R41 ;  /* 0x003fcc2901007387 */ /* 0x000fe20000100800 */
[-C--:B------:R-:W-:Y:S06]  /*268e0*/  HMMA.1688.F32.TF32 R12, R88, R20.reuse, R188 ;  /* 0x00000014580c723c */ /* 0x080fec00000810bc */
[----:B------:R-:W-:Y:S04]  /*268f0*/  STL.64 [R1+0x29a0], R24 ;  /* 0x0029a01801007387 */ /* 0x000fe80000100a00 */
[----:B------:R-:W-:Y:S01]  /*26900*/  STL.64 [R1+0x29a8], R26 ;  /* 0x0029a81a01007387 */ /* 0x000fe20000100a00 */
[-C--:B------:R-:W-:Y:S11]  /*26910*/  HMMA.1688.F32.TF32 R184, R92, R20.reuse, R184 ;  /* 0x000000145cb8723c */ /* 0x080ff600000810b8 */
[----:B------:R-:W-:Y:S01]  /*26920*/  @!UPT UIADD3 URZ, URZ, URZ, URZ ;  /* 0x0000003f3f3ff290 */ /* 0x000fe2000fffe03f */
[----:B------:R1:W-:Y:S04]  /*26930*/  STL.64 [R1+0x700], R12 ;  /* 0x0007000c01007387 */ /* 0x0003e80000100a00 */
[----:B------:R2:W-:Y:S04]  /*26940*/  STL.64 [R1+0x708], R14 ;  /* 0x0007080e01007387 */ /* 0x0005e80000100a00 */
[----:B-1----:R-:W4:Y:S04]  /*26950*/  LDL.LU.64 R12, [R1+0x4a0] ;  /* 0x0004a000010c7983 */ /* 0x002f280000300a00 */
[----:B------:R-:W-:Y:S04]  /*26960*/  STL.64 [R1+0x710], R184 ;  /* 0x000710b801007387 */ /* 0x000fe80000100a00 */
[----:B------:R-:W-:Y:S04]  /*26970*/  STL.64 [R1+0x718], R186 ;  /* 0x000718ba01007387 */ /* 0x000fe80000100a00 */
[----:B--2---:R-:W2:Y:S01]  /*26980*/  LDL.LU.64 R14, [R1+0x4a8] ;  /* 0x0004a800010e7983 */ /* 0x004ea20000300a00 */
[-C--:B------:R-:W-:Y:S11]  /*26990*/  HMMA.1688.F32.TF32 R24, R96, R20.reuse, R180 ;  /* 0x000000146018723c */ /* 0x080ff600000810b4 */
[----:B------:R-:W-:Y:S11]  /*269a0*/  @!UPT UIADD3 URZ, URZ, URZ, URZ ;  /* 0x0000003f3f3ff290 */ /* 0x000ff6000fffe03f */
[----:B------:R-:W-:Y:S01]  /*269b0*/  @!UPT UIADD3 URZ, URZ, URZ, URZ ;  /* 0x0000003f3f3ff290 */ /* 0x000fe2000fffe03f */
[----:B------:R-:W-:Y:S04]  /*269c0*/  STL.64 [R1+0x720], R24 ;  /* 0x0007201801007387 */ /* 0x000fe80000100a00 */
[----:B------:R1:W-:Y:S02]  /*269d0*/  STL.64 [R1+0x728], R26 ;  /* 0x0007281a01007387 */ /* 0x0003e40000100a00 */
[-C--:B-1----:R-:W-:Y:S08]  /*269e0*/  HMMA.1688.F32.TF32 R24, R100, R20.reuse, R176 ;  /* 0x000000146418723c */ /* 0x082ff000000810b0 */
[-C--:B------:R-:W-:Y:S08]  /*269f0*/  HMMA.1688.F32.TF32 R172, R104, R20.reuse, R172 ;  /* 0x0000001468ac723c */ /* 0x080ff000000810ac */
[-C--:B------:R-:W-:Y:S07]  /*26a00*/  HMMA.1688.F32.TF32 R168, R140, R20.reuse, R168 ;  /* 0x000000148ca8723c */ /* 0x080fee00000810a8 */
[----:B------:R-:W-:Y:S04]  /*26a10*/  STL.64 [R1+0x730], R24 ;  /* 0x0007301801007387 */ /* 0x000fe80000100a00 */
[----:B------:R1:W-:Y:S02]  /*26a20*/  STL.64 [R1+0x738], R26 ;  /* 0x0007381a01007387 */ /* 0x0003e40000100a00 */
[-C--:B-1----:R-:W-:Y:S02]  /*26a30*/  HMMA.1688.F32.TF32 R24, R136, R20.reuse, R164 ;  /* 0x000000148818723c */ /* 0x082fe400000810a4 */
[----:B------:R-:W-:Y:S04]  /*26a40*/  STL.64 [R1+0x740], R172 ;  /* 0x000740ac01007387 */ /* 0x000fe80000100a00 */
[----:B------:R-:W-:Y:S02]  /*26a50*/  STL.64 [R1+0x748], R174 ;  /* 0x000748ae01007387 */ /* 0x000fe40000100a00 */
[-C--:B------:R-:W-:Y:S02]  /*26a60*/  HMMA.1688.F32.TF32 R160, R132, R20.reuse, R160 ;  /* 0x0000001484a0723c */ /* 0x080fe400000810a0 */
[----:B------:R-:W-:Y:S04]  /*26a70*/  STL.64 [R1+0x750], R168 ;  /* 0x000750a801007387 */ /* 0x000fe80000100a00 */
[----:B------:R-:W-:Y:S02]  /*26a80*/  STL.64 [R1+0x758], R170 ;  /* 0x000758aa01007387 */ /* 0x000fe40000100a00 */
[-C--:B------:R-:W-:Y:S07]  /*26a90*/  HMMA.1688.F32.TF32 R156, R128, R20.reuse, R156 ;  /* 0x00000014809c723c */ /* 0x080fee000008109c */
[----:B------:R-:W-:Y:S01]  /*26aa0*/  STL.64 [R1+0x760], R24 ;  /* 0x0007601801007387 */ /* 0x000fe20000100a00 */
[-C--:B---3--:R-:W-:Y:S03]  /*26ab0*/  HMMA.1688.F32.TF32 R60, R120, R20.reuse, R60 ;  /* 0x00000014783c723c */ /* 0x088fe6000008103c */
[----:B------:R1:W-:Y:S05]  /*26ac0*/  STL.64 [R1+0x768], R26 ;  /* 0x0007681a01007387 */ /* 0x0003ea0000100a00 */
[-C--:B-1----:R-:W-:Y:S01]  /*26ad0*/  HMMA.1688.F32.TF32 R24, R124, R20.reuse, R152 ;  /* 0x000000147c18723c */ /* 0x082fe20000081098 */
[----:B------:R-:W-:Y:S04]  /*26ae0*/  STL.64 [R1+0x770], R160 ;  /* 0x000770a001007387 */ /* 0x000fe80000100a00 */
[----:B------:R-:W-:Y:S04]  /*26af0*/  STL.64 [R1+0x778], R162 ;  /* 0x000778a201007387 */ /* 0x000fe80000100a00 */
[----:B------:R-:W-:Y:S04]  /*26b00*/  STL.64 [R1+0x9d0], R156 ;  /* 0x0009d09c01007387 */ /* 0x000fe80000100a00 */
[----:B------:R-:W-:Y:S10]  /*26b10*/  STL.64 [R1+0x9d8], R158 ;  /* 0x0009d89e01007387 */ /* 0x000ff40000100a00 */
[----:B------:R-:W-:Y:S04]  /*26b20*/  STL.64 [R1+0xc10], R24 ;  /* 0x000c101801007387 */ /* 0x000fe80000100a00 */
[----:B------:R1:W-:Y:S04]  /*26b30*/  STL.64 [R1+0xc18], R26 ;  /* 0x000c181a01007387 */ /* 0x0003e80000100a00 */
[----:B------:R3:W-:Y:S04]  /*26b40*/  STL.64 [R1+0xe40], R60 ;  /* 0x000e403c01007387 */ /* 0x0007e80000100a00 */
[----:B------:R1:W-:Y:S04]  /*26b50*/  STL.64 [R1+0xe48], R62 ;  /* 0x000e483e01007387 */ /* 0x0003e80000100a00 */
[----:B------:R-:W3:Y:S01]  /*26b60*/  LDL.LU.64 R192, [R1+0x450] ;  /* 0x0004500001c07983 */ /* 0x000ee20000300a00 */
[-C--:B----4-:R-:W-:Y:S08]  /*26b70*/  HMMA.1688.F32.TF32 R32, R116, R20.reuse, R32 ;  /* 0x000000147420723c */ /* 0x090ff00000081020 */
[-C--:B-1----:R-:W-:Y:S11]  /*26b80*/  HMMA.1688.F32.TF32 R24, R112, R20.reuse, R28 ;  /* 0x000000147018723c */ /* 0x082ff6000008101c */
[----:B------:R-:W-:Y:S04]  /*26b90*/  @!UPT UIADD3 URZ, URZ, URZ, URZ ;  /* 0x0000003f3f3ff290 */ /* 0x000fe8000fffe03f */
[----:B------:R1:W-:Y:S04]  /*26ba0*/  STL.64 [R1+0x1060], R32 ;  /* 0x0010602001007387 */ /* 0x0003e80000100a00 */
[----:B------:R4:W-:Y:S04]  /*26bb0*/  STL.64 [R1+0x1068], R34 ;  /* 0x0010682201007387 */ /* 0x0009e80000100a00 */
[----:B------:R-:W3:Y:S04]  /*26bc0*/  LDL.LU.64 R194, [R1+0x458] ;  /* 0x0004580001c27983 */ /* 0x000ee80000300a00 */
[----:B------:R1:W-:Y:S04]  /*26bd0*/  STL.64 [R1+0x17d0], R24 ;  /* 0x0017d01801007387 */ /* 0x0003e80000100a00 */
[----:B------:R1:W-:Y:S04]  /*26be0*/  STL.64 [R1+0x17d8], R26 ;  /* 0x0017d81a01007387 */ /* 0x0003e80000100a00 */
[----:B------:R-:W3:Y:S04]  /*26bf0*/  LDL.LU.64 R188, [R1+0x21f0] ;  /* 0x0021f00001bc7983 */ /* 0x000ee80000300a00 */
[----:B------:R-:W3:Y:S04]  /*26c00*/  LDL.LU.64 R190, [R1+0x21f8] ;  /* 0x0021f80001be7983 */ /* 0x000ee80000300a00 */
        /* <DEDUP_REMOVED lines=9> */
[----:B------:R-:W3:Y:S04]  /*26ca0*/  LDL.LU.64 R176, [R1+0x19a0] ;  /* 0x0019a00001b07983 */ /* 0x000ee80000300a00 */
        /* <DEDUP_REMOVED lines=13> */
[----:B---3--:R-:W3:Y:S04]  /*26d80*/  LDL.LU.64 R60, [R1+0x840] ;  /* 0x00084000013c7983 */ /* 0x008ee80000300a00 */
[----:B------:R-:W3:Y:S04]  /*26d90*/  LDL.LU.64 R62, [R1+0x848] ;  /* 0x00084800013e7983 */ /* 0x000ee80000300a00 */
[----:B-1----:R-:W3:Y:S04]  /*26da0*/  LDL.LU.64 R32, [R1+0x800] ;  /* 0x0008000001207983 */ /* 0x002ee80000300a00 */
[----:B----4-:R-:W4:Y:S04]  /*26db0*/  LDL.LU.64 R34, [R1+0x808] ;  /* 0x0008080001227983 */ /* 0x010f280000300a00 */
[----:B------:R-:W3:Y:S04]  /*26dc0*/  LDL.LU.64 R28, [R1+0x7a0] ;  /* 0x0007a000011c7983 */ /* 0x000ee80000300a00 */
[----:B------:R-:W3:Y:S04]  /*26dd0*/  LDL.LU.64 R30, [R1+0x7a8] ;  /* 0x0007a800011e7983 */ /* 0x000ee80000300a00 */
[----:B------:R-:W3:Y:S04]  /*26de0*/  LDL.LU.64 R24, [R1+0x670] ;  /* 0x0006700001187983 */ /* 0x000ee80000300a00 */
[----:B------:R-:W3:Y:S04]  /*26df0*/  LDL.LU.64 R26, [R1+0x678] ;  /* 0x00067800011a7983 */ /* 0x000ee80000300a00 */
[----:B--2---:R-:W2:Y:S04]  /*26e00*/  LDL.LU.64 R12, [R1+0x440] ;  /* 0x00044000010c7983 */ /* 0x004ea80000300a00 */
[----:B------:R-:W2:Y:S01]  /*26e10*/  LDL.LU.64 R14, [R1+0x448] ;  /* 0x00044800010e7983 */ /* 0x000ea20000300a00 */
[-C--:B------:R-:W-:Y:S08]  /*26e20*/  HMMA.1688.F32.TF32 R8, R84, R20.reuse, R8 ;  /* 0x000000145408723c */ /* 0x080ff00000081008 */
[----:B------:R-:W-:Y:S08]  /*26e30*/  HMMA.1688.F32.TF32 R192, R80, R20, R192 ;  /* 0x0000001450c0723c */ /* 0x000ff000000810c0 */
[-C--:B------:R-:W-:Y:S11]  /*26e40*/  HMMA.1688.F32.TF32 R188, R88, R16.reuse, R188 ;  /* 0x0000001058bc723c */ /* 0x080ff600000810bc */
[----:B------:R-:W-:Y:S04]  /*26e50*/  @!UPT UIADD3 URZ, URZ, URZ, URZ ;  /* 0x0000003f3f3ff290 */ /* 0x000fe8000fffe03f */
[----:B------:R-:W-:Y:S01]  /*26e60*/  STL.64 [R1+0x2720], R192 ;  /* 0x002720c001007387 */ /* 0x000fe20000100a00 */
[-C--:B------:R-:W-:Y:S03]  /*26e70*/  HMMA.1688.F32.TF32 R20, R92, R16.reuse, R184 ;  /* 0x000000105c14723c */ /* 0x080fe600000810b8 */
[----:B------:R-:W-:Y:S04]  /*26e80*/  STL.64 [R1+0x2728], R194 ;  /* 0x002728c201007387 */ /* 0x000fe80000100a00 */
[----:B------:R-:W-:Y:S04]  /*26e90*/  STL.64 [R1+0x2840], R8 ;  /* 0x0028400801007387 */ /* 0x000fe80000100a00 */
[----:B------:R1:W-:Y:S01]  /*26ea0*/  STL.64 [R1+0x2848], R10 ;  /* 0x0028480a01007387 */ /* 0x0003e20000100a00 */
[-C--:B------:R-:W-:Y:S03]  /*26eb0*/  HMMA.1688.F32.TF32 R4, R84, R16.reuse, R4 ;  /* 0x000000105404723c */ /* 0x080fe60000081004 */
[----:B------:R-:W2:Y:S04]  /*26ec0*/  LDSM.16.M88.4 R192, [R196+0x29000] ;  /* 0x02900000c4c0783b */ /* 0x000ea80000000200 */
[----:B------:R-:W-:Y:S01]  /*26ed0*/  LDSM.16.M88.4 R184, [R196+0x2a000] ;  /* 0x02a00000c4b8783b */ /* 0x000fe20000000200 */
[-C--:B-1----:R-:W-:Y:S03]  /*26ee0*/  HMMA.1688.F32.TF32 R8, R96, R16.reuse, R180 ;  /* 0x000000106008723c */ /* 0x082fe600000810b4 */
[----:B------:R-:W-:Y:S04]  /*26ef0*/  STL.64 [R1+0x680], R188 ;  /* 0x000680bc01007387 */ /* 0x000fe80000100a00 */
[----:B------:R-:W-:Y:S04]  /*26f00*/  STL.64 [R1+0x688], R190 ;  /* 0x000688be01007387 */ /* 0x000fe80000100a00 */
[----:B------:R-:W-:Y:S04]  /*26f10*/  STL.64 [R1+0x690], R20 ;  /* 0x0006901401007387 */ /* 0x000fe80000100a00 */
[----:B------:R1:W-:Y:S04]  /*26f20*/  STL.64 [R1+0x698], R22 ;  /* 0x0006981601007387 */ /* 0x0003e80000100a00 */
[----:B------:R-:W1:Y:S04]  /*26f30*/  LDSM.16.M88.4 R188, [R196+0x29800] ;  /* 0x02980000c4bc783b */ /* 0x000e680000000200 */
[----:B------:R-:W1:Y:S04]  /*26f40*/  LDSM.16.M88.4 R180, [R196+0x2a800] ;  /* 0x02a80000c4b4783b */ /* 0x000e680000000200 */
[----:B------:R-:W-:Y:S04]  /*26f50*/  STL.64 [R1+0x6a0], R8 ;  /* 0x0006a00801007387 */ /* 0x000fe80000100a00 */
[----:B------:R1:W-:Y:S01]  /*26f60*/  STL.64 [R1+0x6a8], R10 ;  /* 0x0006a80a01007387 */ /* 0x0003e20000100a00 */
[-C--:B------:R-:W-:Y:S08]  /*26f70*/  HMMA.1688.F32.TF32 R176, R100, R16.reuse, R176 ;  /* 0x0000001064b0723c */ /* 0x080ff000000810b0 */
[-C--:B-1----:R-:W-:Y:S01]  /*26f80*/  HMMA.1688.F32.TF32 R20, R104, R16.reuse, R172 ;  /* 0x000000106814723c */ /* 0x082fe200000810ac */
[----:B------:R-:W-:Y:S07]  /*26f90*/  LDSM.16.M88.4 R172, [R196+0x2b800] ;  /* 0x02b80000c4ac783b */ /* 0x000fee0000000200 */
[-C--:B------:R-:W-:Y:S01]  /*26fa0*/  HMMA.1688.F32.TF32 R8, R140, R16.reuse, R168 ;  /* 0x000000108c08723c */ /* 0x080fe200000810a8 */
[----:B------:R-:W-:Y:S06]  /*26fb0*/  LDSM.16.M88.4 R168, [R196+0x2c000] ;  /* 0x02c00000c4a8783b */ /* 0x000fec0000000200 */
[----:B------:R-:W-:Y:S01]  /*26fc0*/  STL.64 [R1+0x6b0], R176 ;  /* 0x0006b0b001007387 */ /* 0x000fe20000100a00 */
[-C--:B------:R-:W-:Y:S03]  /*26fd0*/  HMMA.1688.F32.TF32 R164, R136, R16.reuse, R164 ;  /* 0x0000001088a4723c */ /* 0x080fe600000810a4 */
[----:B------:R-:W-:Y:S04]  /*26fe0*/  STL.64 [R1+0x6b8], R178 ;  /* 0x0006b8b201007387 */ /* 0x000fe80000100a00 */
[----:B------:R-:W-:Y:S04]  /*26ff0*/  STL.64 [R1+0x6c0], R20 ;  /* 0x0006c01401007387 */ /* 0x000fe80000100a00 */
[----:B------:R1:W-:Y:S04]  /*27000*/  STL.64 [R1+0x6c8], R22 ;  /* 0x0006c81601007387 */ /* 0x0003e80000100a00 */
[----:B------:R-:W-:Y:S04]  /*27010*/  STL.64 [R1+0x6d0], R8 ;  /* 0x0006d00801007387 */ /* 0x000fe80000100a00 */
[----:B------:R1:W-:Y:S02]  /*27020*/  STL.64 [R1+0x6d8], R10 ;  /* 0x0006d80a01007387 */ /* 0x0003e40000100a00 */
[-C--:B-1----:R-:W-:Y:S02]  /*27030*/  HMMA.1688.F32.TF32 R20, R132, R16.reuse, R160 ;  /* 0x000000108414723c */ /* 0x082fe400000810a0 */
[----:B------:R-:W1:Y:S06]  /*27040*/  LDSM.16.M88.4 R176, [R196+0x2b000] ;  /* 0x02b00000c4b0783b */ /* 0x000e6c0000000200 */
[-C--:B------:R-:W-:Y:S01]  /*27050*/  HMMA.1688.F32.TF32 R8, R128, R16.reuse, R156 ;  /* 0x000000108008723c */ /* 0x080fe2000008109c */
[----:B------:R-:W-:Y:S04]  /*27060*/  STL.64 [R1+0x6e0], R164 ;  /* 0x0006e0a401007387 */ /* 0x000fe80000100a00 */
[----:B------:R-:W-:Y:S03]  /*27070*/  STL.64 [R1+0x6e8], R166 ;  /* 0x0006e8a601007387 */ /* 0x000fe60000100a00 */
[-C--:B------:R-:W-:Y:S01]  /*27080*/  HMMA.1688.F32.TF32 R152, R124, R16.reuse, R152 ;  /* 0x000000107c98723c */ /* 0x080fe20000081098 */
[----:B------:R-:W1:Y:S04]  /*27090*/  LDSM.16.M88.4 R164, [R196+0x2c800] ;  /* 0x02c80000c4a4783b */ /* 0x000e680000000200 */
[----:B------:R-:W1:Y:S04]  /*270a0*/  LDSM.16.M88.4 R160, [R196+0x2d000] ;  /* 0x02d00000c4a0783b */ /* 0x000e680000000200 */
[----:B------:R-:W-:Y:S04]  /*270b0*/  STL.64 [R1+0x6f0], R20 ;  /* 0x0006f01401007387 */ /* 0x000fe80000100a00 */
[----:B------:R3:W-:Y:S04]  /*270c0*/  STL.64 [R1+0x6f8], R22 ;  /* 0x0006f81601007387 */ /* 0x0007e80000100a00 */
[----:B------:R-:W-:Y:S04]  /*270d0*/  STL.64 [R1+0x8a0], R8 ;  /* 0x0008a00801007387 */ /* 0x000fe80000100a00 */
[----:B------:R4:W-:Y:S01]  /*270e0*/  STL.64 [R1+0x8a8], R10 ;  /* 0x0008a80a01007387 */ /* 0x0009e20000100a00 */
[-C--:B---3--:R-:W-:Y:S03]  /*270f0*/  HMMA.1688.F32.TF32 R20, R120, R16.reuse, R60 ;  /* 0x000000107814723c */ /* 0x088fe6000008103c */
[----:B------:R-:W3:Y:S05]  /*27100*/  LDSM.16.M88.4 R156, [R196+0x2d800] ;  /* 0x02d80000c49c783b */ /* 0x000eea0000000200 */
[-C--:B----4-:R-:W-:Y:S01]  /*27110*/  HMMA.1688.F32.TF32 R8, R116, R16.reuse, R32 ;  /* 0x000000107408723c */ /* 0x090fe20000081020 */
[----:B------:R-:W-:Y:S04]  /*27120*/  STL.64 [R1+0xad0], R152 ;  /* 0x000ad09801007387 */ /* 0x000fe80000100a00 */
[----:B------:R-:W-:Y:S03]  /*27130*/  STL.64 [R1+0xad8], R154 ;  /* 0x000ad89a01007387 */ /* 0x000fe60000100a00 */
[-C--:B------:R-:W-:Y:S01]  /*27140*/  HMMA.1688.F32.TF32 R28, R112, R16.reuse, R28 ;  /* 0x00000010701c723c */ /* 0x080fe2000008101c */
[----:B------:R-:W2:Y:S06]  /*27150*/  LDSM.16.M88.4 R152, [R196+0x2e000] ;  /* 0x02e00000c498783b */ /* 0x000eac0000000200 */
[----:B------:R-:W-:Y:S04]  /*27160*/  STL.64 [R1+0xd30], R20 ;  /* 0x000d301401007387 */ /* 0x000fe80000100a00 */
[----:B------:R1:W-:Y:S04]  /*27170*/  STL.64 [R1+0xd38], R22 ;  /* 0x000d381601007387 */ /* 0x0003e80000100a00 */
[----:B------:R-:W-:Y:S04]  /*27180*/  STL.64 [R1+0xf20], R8 ;  /* 0x000f200801007387 */ /* 0x000fe80000100a00 */
[----:B------:R2:W-:Y:S01]  /*27190*/  STL.64 [R1+0xf28], R10 ;  /* 0x000f280a01007387 */ /* 0x0005e20000100a00 */
[-C--:B-1----:R-:W-:Y:S08]  /*271a0*/  HMMA.1688.F32.TF32 R20, R108, R16.reuse, R24 ;  /* 0x000000106c14723c */ /* 0x082ff00000081018 */
[----:B--2---:R-:W-:Y:S01]  /*271b0*/  HMMA.1688.F32.TF32 R8, R80, R16, R12 ;  /* 0x000000105008723c */ /* 0x004fe2000008100c */
[----:B------:R1:W-:Y:S04]  /*271c0*/  STL.64 [R1+0x1730], R28 ;  /* 0x0017301c01007387 */ /* 0x0003e80000100a00 */
[----:B------:R2:W-:Y:S04]  /*271d0*/  STL.64 [R1+0x1738], R30 ;  /* 0x0017381e01007387 */ /* 0x0005e80000100a00 */
[----:B------:R-:W3:Y:S06]  /*271e0*/  LDSM.16.M88.4 R12, [R196+0x2e800] ;  /* 0x02e80000c40c783b */ /* 0x000eec0000000200 */
[----:B------:R2:W-:Y:S04]  /*271f0*/  STL.64 [R1+0x2450], R20 ;  /* 0x0024501401007387 */ /* 0x0005e80000100a00 */
[----:B------:R2:W-:Y:S04]  /*27200*/  STL.64 [R1+0x2458], R22 ;  /* 0x0024581601007387 */ /* 0x0005e80000100a00 */
[----:B-1----:R-:W4:Y:S04]  /*27210*/  LDL.LU.64 R28, [R1+0x2390] ;  /* 0x00239000011c7983 */ /* 0x002f280000300a00 */
[----:B------:R-:W-:Y:S04]  /*27220*/  STL.64 [R1+0x25c0], R8 ;  /* 0x0025c00801007387 */ /* 0x000fe80000100a00 */
[----:B------:R-:W-:Y:S04]  /*27230*/  STL.64 [R1+0x25c8], R10 ;  /* 0x0025c80a01007387 */ /* 0x000fe80000100a00 */
[----:B--2---:R-:W4:Y:S04]  /*27240*/  LDL.LU.64 R30, [R1+0x2398] ;  /* 0x00239800011e7983 */ /* 0x004f280000300a00 */
[----:B------:R-:W-:Y:S04]  /*27250*/  STL.64 [R1+0x27c0], R4 ;  /* 0x0027c00401007387 */ /* 0x000fe80000100a00 */
[----:B------:R-:W-:Y:S04]  /*27260*/  STL.64 [R1+0x27c8], R6 ;  /* 0x0027c80601007387 */ /* 0x000fe80000100a00 */
[----:B------:R-:W2:Y:S04]  /*27270*/  LDL.LU.64 R24, [R1+0x2380] ;  /* 0x0023800001187983 */ /* 0x000ea80000300a00 */
[----:B------:R-:W2:Y:S04]  /*27280*/  LDL.LU.64 R26, [R1+0x2388] ;  /* 0x00238800011a7983 */ /* 0x000ea80000300a00 */
[----:B------:R-:W1:Y:S04]  /*27290*/  LDSM.16.M88.4 R8, [R196+0x2f000] ;  /* 0x02f00000c408783b */ /* 0x000e680000000200 */
[----:B------:R-:W1:Y:S04]  /*272a0*/  LDSM.16.M88.4 R4, [R196+0x2f800] ;  /* 0x02f80000c404783b */ /* 0x000e680000000200 */
[----:B------:R-:W2:Y:S04]  /*272b0*/  LDL.LU.64 R20, [R1+0x2370] ;  /* 0x0023700001147983 */ /* 0x000ea80000300a00 */
        /* <DEDUP_REMOVED lines=19> */
[----:B---3--:R-:W-:Y:S04]  /*273f0*/  STL [R1+0x4314], R158 ;  /* 0x0043149e01007387 */ /* 0x008fe80000100800 */
[----:B------:R-:W-:Y:S04]  /*27400*/  STL [R1+0x4310], R159 ;  /* 0x0043109f01007387 */ /* 0x000fe80000100800 */
[----:B------:R-:W-:Y:S04]  /*27410*/  STL [R1+0x4274], R154 ;  /* 0x0042749a01007387 */ /* 0x000fe80000100800 */
[----:B------:R-:W-:Y:S04]  /*27420*/  STL [R1+0x4270], R155 ;  /* 0x0042709b01007387 */ /* 0x000fe80000100800 */
[----:B------:R-:W-:Y:S04]  /*27430*/  STL [R1+0x427c], R14 ;  /* 0x00427c0e01007387 */ /* 0x000fe80000100800 */
[----:B------:R-:W-:Y:S04]  /*27440*/  STL [R1+0x4278], R15 ;  /* 0x0042780f01007387 */ /* 0x000fe80000100800 */
[----:B-1----:R-:W-:Y:S04]  /*27450*/  STL [R1+0x4284], R10 ;  /* 0x0042840a01007387 */ /* 0x002fe80000100800 */
[----:B------:R-:W-:Y:S04]  /*27460*/  STL [R1+0x4280], R11 ;  /* 0x0042800b01007387 */ /* 0x000fe80000100800 */
[----:B------:R-:W-:Y:S04]  /*27470*/  STL [R1+0x428c], R6 ;  /* 0x00428c0601007387 */ /* 0x000fe80000100800 */
[----:B------:R-:W-:Y:S04]  /*27480*/  STL [R1+0x4288], R7 ;  /* 0x0042880701007387 */ /* 0x000fe80000100800 */
[----:B------:R-:W2:Y:S04]  /*27490*/  LDL.LU.64 R200, [R1+0x2360] ;  /* 0x0023600001c87983 */ /* 0x000ea80000300a00 */
[----:B------:R-:W2:Y:S01]  /*274a0*/  LDL.LU.64 R202, [R1+0x2368] ;  /* 0x0023680001ca7983 */ /* 0x000ea20000300a00 */
[C---:B----4-:R-:W-:Y:S11]  /*274b0*/  HMMA.1688.F32.TF32 R16, R88.reuse, R192, R28 ;  /* 0x000000c05810723c */ /* 0x050ff6000008101c */
[----:B------:R-:W-:Y:S11]  /*274c0*/  @!UPT UIADD3 URZ, URZ, URZ, URZ ;  /* 0x0000003f3f3ff290 */ /* 0x000ff6000fffe03f */
[----:B------:R-:W-:Y:S01]  /*274d0*/  @!UPT UIADD3 URZ, URZ, URZ, URZ ;  /* 0x0000003f3f3ff290 */ /* 0x000fe2000fffe03f */
[----:B------:R1:W-:Y:S04]  /*274e0*/  STL.64 [R1+0x670], R16 ;  /* 0x0006701001007387 */ /* 0x0003e80000100a00 */
[----:B------:R4:W-:Y:S04]  /*274f0*/  STL.64 [R1+0x678], R18 ;  /* 0x0006781201007387 */ /* 0x0009e80000100a00 */
[----:B-1----:R-:W3:Y:S04]  /*27500*/  LDL.LU.64 R16, [R1+0x2350] ;  /* 0x0023500001107983 */ /* 0x002ee80000300a00 */
[----:B----4-:R-:W3:Y:S04]  /*27510*/  LDL.LU.64 R18, [R1+0x2358] ;  /* 0x0023580001127983 */ /* 0x010ee80000300a00 */
[----:B------:R-:W4:Y:S04]  /*27520*/  LDL.LU.64 R32, [R1+0x2340] ;  /* 0x0023400001207983 */ /* 0x000f280000300a00 */
[----:B------:R-:W4:Y:S04]  /*27530*/  LDL.LU.64 R34, [R1+0x2348] ;  /* 0x0023480001227983 */ /* 0x000f280000300a00 */
[----:B------:R-:W4:Y:S04]  /*27540*/  LDL.LU.64 R196, [R1+0x2330] ;  /* 0x0023300001c47983 */ /* 0x000f280000300a00 */
[----:B------:R-:W4:Y:S01]  /*27550*/  LDL.LU.64 R198, [R1+0x2338] ;  /* 0x0023380001c67983 */ /* 0x000f220000300a00 */
[C---:B--2---:R-:W-:Y:S11]  /*27560*/  HMMA.1688.F32.TF32 R24, R88.reuse, R188, R24 ;  /* 0x000000bc5818723c */ /* 0x044ff60000081018 */
        /* <DEDUP_REMOVED lines=10> */
[----:B------:R-:W2:Y:S04]  /*27610*/  LDL.LU.64 R60, [R1+0x2320] ;  /* 0x00232000013c7983 */ /* 0x000ea80000300a00 */
[----:B------:R-:W2:Y:S01]  /*27620*/  LDL.LU.64 R62, [R1+0x2328] ;  /* 0x00232800013e7983 */ /* 0x000ea20000300a00 */
[C---:B------:R-:W-:Y:S11]  /*27630*/  HMMA.1688.F32.TF32 R28, R88.reuse, R184, R20 ;  /* 0x000000b8581c723c */ /* 0x040ff60000081014 */
[----:B------:R-:W-:Y:S11]  /*27640*/  @!UPT UIADD3 URZ, URZ, URZ, URZ ;  /* 0x0000003f3f3ff290 */ /* 0x000ff6000fffe03f */
[----:B------:R-:W-:Y:S02]  /*27650*/  @!UPT UIADD3 URZ, URZ, URZ, URZ ;  /* 0x0000003f3f3ff290 */ /* 0x000fe4000fffe03f */
[----:B------:R-:W-:Y:S02]  /*27660*/  IMAD.MOV.U32 R22, RZ, RZ, R29 ;  /* 0x000000ffff167224 */ /* 0x000fe400078e001d */
[----:B------:R-:W-:Y:S01]  /*27670*/  IMAD.MOV.U32 R194, RZ, RZ, R28 ;  /* 0x000000ffffc27224 */ /* 0x000fe200078e001c */
[----:B------:R-:W-:Y:S02]  /*27680*/  HMMA.1688.F32.TF32 R200, R88, R180, R200 ;  /* 0x000000b458c8723c */ /* 0x000fe400000810c8 */
[----:B------:R1:W-:Y:S04]  /*27690*/  STL [R1+0x432c], R22 ;  /* 0x00432c1601007387 */ /* 0x0003e80000100800 */
[----:B------:R2:W-:Y:S04]  /*276a0*/  STL [R1+0x4328], R194 ;  /* 0x004328c201007387 */ /* 0x0005e80000100800 */
[----:B------:R-:W2:Y:S04]  /*276b0*/  LDL.LU.64 R20, [R1+0x2310] ;  /* 0x0023100001147983 */ /* 0x000ea80000300a00 */
[----:B-1----:R-:W2:Y:S10]  /*276c0*/  LDL.LU.64 R22, [R1+0x2318] ;  /* 0x0023180001167983 */ /* 0x002eb40000300a00 */
[----:B------:R-:W-:-:S02]  /*276d0*/  IMAD.MOV.U32 R186, RZ, RZ, R200 ;  /* 0x000000ffffba7224 */ /* 0x000fc400078e00c8 */
[----:B------:R-:W-:Y:S02]  /*276e0*/  IMAD.MOV.U32 R187, RZ, RZ, R201 ;  /* 0x000000ffffbb7224 */ /* 0x000fe400078e00c9 */
[----:B------:R-:W-:Y:S02]  /*276f0*/  IMAD.MOV.U32 R190, RZ, RZ, R202 ;  /* 0x000000ffffbe7224 */ /* 0x000fe400078e00ca */
[----:B------:R-:W-:Y:S01]  /*27700*/  IMAD.MOV.U32 R191, RZ, RZ, R203 ;  /* 0x000000ffffbf7224 */ /* 0x000fe200078e00cb */
[----:B---3--:R-:W-:Y:S11]  /*27710*/  HMMA.1688.F32.TF32 R16, R88, R176, R16 ;  /* 0x000000b05810723c */ /* 0x008ff60000081010 */
[----:B------:R-:W-:Y:S11]  /*27720*/  @!UPT UIADD3 URZ, URZ, URZ, URZ ;  /* 0x0000003f3f3ff290 */ /* 0x000ff6000fffe03f */
[----:B------:R-:W-:Y:S02]  /*27730*/  @!UPT UIADD3 URZ, URZ, URZ, URZ ;  /* 0x0000003f3f3ff290 */ /* 0x000fe4000fffe03f */
[----:B------:R-:W-:Y:S02]  /*27740*/  IMAD.MOV.U32 R170, RZ, RZ, R16 ;  /* 0x000000ffffaa7224 */ /* 0x000fe400078e0010 */
[----:B------:R-:W-:Y:S02]  /*27750*/  IMAD.MOV.U32 R171, RZ, RZ, R17 ;  /* 0x000000ffffab7224 */ /* 0x000fe400078e0011 */
[----:B------:R-:W-:Y:S01]  /*27760*/  IMAD.MOV.U32 R174, RZ, RZ, R18 ;  /* 0x000000ffffae7224 */ /* 0x000fe200078e0012 */
[----:B------:R-:W3:Y:S01]  /*27770*/  LDL.LU.64 R16, [R1+0x2300] ;  /* 0x0023000001107983 */ /* 0x000ee20000300a00 */
[----:B------:R-:W-:-:S03]  /*27780*/  IMAD.MOV.U32 R175, RZ, RZ, R19 ;  /* 0x000000ffffaf7224 */ /* 0x000fc600078e0013 */
[----:B------:R-:W3:Y:S04]  /*27790*/  LDL.LU.64 R18, [R1+0x2308] ;  /* 0x0023080001127983 */ /* 0x000ee80000300a00 */
[----:B------:R-:W3:Y:S04]  /*277a0*/  LDL.LU.64 R200, [R1+0x22f0] ;  /* 0x0022f00001c87983 */ /* 0x000ee80000300a00 */
[----:B------:R-:W3:Y:S01]  /*277b0*/  LDL.LU.64 R202, [R1+0x22f8] ;  /* 0x0022f80001ca7983 */ /* 0x000ee20000300a00 */
[----:B----4-:R-:W-:Y:S11]  /*277c0*/  HMMA.1688.F32.TF32 R196, R88, R168, R196 ;  /* 0x000000a858c4723c */ /* 0x010ff600000810c4 */
[----:B------:R-:W-:Y:S11]  /*277d0*/  @!UPT UIADD3 URZ, URZ, URZ, URZ ;  /* 0x0000003f3f3ff290 */ /* 0x000ff6000fffe03f */
[----:B------:R-:W-:Y:S02]  /*277e0*/  @!UPT UIADD3 URZ, URZ, URZ, URZ ;  /* 0x0000003f3f3ff290 */ /* 0x000fe4000fffe03f */
[----:B------:R-:W-:Y:S02]  /*277f0*/  IMAD.MOV.U32 R162, RZ, RZ, R196 ;  /* 0x000000ffffa27224 */ /* 0x000fe400078e00c4 */
[----:B------:R-:W-:Y:S02]  /*27800*/  IMAD.MOV.U32 R163, RZ, RZ, R197 ;  /* 0x000000ffffa37224 */ /* 0x000fe400078e00c5 */
[----:B------:R-:W-:Y:S01]  /*27810*/  IMAD.MOV.U32 R166, RZ, RZ, R198 ;  /* 0x000000ffffa67224 */ /* 0x000fe200078e00c6 */
[----:B------:R-:W4:Y:S01]  /*27820*/  LDL.LU.64 R196, [R1+0x22e0] ;  /* 0x0022e00001c47983 */ /* 0x000f220000300a00 */
[----:B------:R-:W-:-:S03]  /*27830*/  IMAD.MOV.U32 R167, RZ, RZ, R199 ;  /* 0x000000ffffa77224 */ /* 0x000fc600078e00c7 */
[----:B------:R-:W4:Y:S01]  /*27840*/  LDL.LU.64 R198, [R1+0x22e8] ;  /* 0x0022e80001c67983 */ /* 0x000f220000300a00 */
[----:B--2---:R-:W-:Y:S11]  /*27850*/  HMMA.1688.F32.TF32 R60, R88, R164, R60 ;  /* 0x000000a4583c723c */ /* 0x004ff6000008103c */
[----:B------:R-:W-:Y:S11]  /*27860*/  @!UPT UIADD3 URZ, URZ, URZ, URZ ;  /* 0x0000003f3f3ff290 */ /* 0x000ff6000fffe03f */
[----:B------:R-:W-:Y:S02]  /*27870*/  @!UPT UIADD3 URZ, URZ, URZ, URZ ;  /* 0x0000003f3f3ff290 */ /* 0x000fe4000fffe03f */
[----:B------:R-:W-:Y:S02]  /*27880*/  IMAD.MOV.U32 R179, RZ, RZ, R60 ;  /* 0x000000ffffb37224 */ /* 0x000fe400078e003c */
[----:B------:R-:W-:Y:S02]  /*27890*/  IMAD.MOV.U32 R178, RZ, RZ, R61 ;  /* 0x000000ffffb27224 */ /* 0x000fe400078e003d */
[----:B------:R-:W-:Y:S01]  /*278a0*/  IMAD.MOV.U32 R158, RZ, RZ, R62 ;  /* 0x000000ffff9e7224 */ /* 0x000fe200078e003e */
[----:B------:R-:W2:Y:S01]  /*278b0*/  LDL.LU.64 R60, [R1+0x2400] ;  /* 0x00240000013c7983 */ /* 0x000ea20000300a00 */
[----:B------:R-:W-:-:S03]  /*278c0*/  IMAD.MOV.U32 R159, RZ, RZ, R63 ;  /* 0x000000ffff9f7224 */ /* 0x000fc600078e003f */
[----:B------:R-:W2:Y:S01]  /*278d0*/  LDL.LU.64 R62, [R1+0x2408] ;  /* 0x00240800013e7983 */ /* 0x000ea20000300a00 */
[C---:B------:R-:W-:Y:S01]  /*278e0*/  HMMA.1688.F32.TF32 R204, R88.reuse, R172, R32 ;  /* 0x000000ac58cc723c */ /* 0x040fe20000081020 */
[----:B------:R-:W-:Y:S02]  /*278f0*/  IMAD.MOV.U32 R26, RZ, RZ, R30 ;  /* 0x000000ffff1a7224 */ /* 0x000fe400078e001e */
[----:B------:R-:W-:Y:S11]  /*27900*/  IMAD.MOV.U32 R30, RZ, RZ, R31 ;  /* 0x000000ffff1e7224 */ /* 0x000ff600078e001f */
[----:B------:R-:W-:Y:S10]  /*27910*/  @!UPT UIADD3 URZ, URZ, URZ, URZ ;  /* 0x0000003f3f3ff290 */ /* 0x000ff4000fffe03f */
[----:B------:R-:W-:Y:S02]  /*27920*/  IMAD.MOV.U32 R31, RZ, RZ, R204 ;  /* 0x000000ffff1f7224 */ /* 0x000fe400078e00cc */
[----:B------:R-:W-:Y:S02]  /*27930*/  IMAD.MOV.U32 R34, RZ, RZ, R205 ;  /* 0x000000ffff227224 */ /* 0x000fe400078e00cd */
[----:B------:R-:W-:Y:S02]  /*27940*/  IMAD.MOV.U32 R35, RZ, RZ, R206 ;  /* 0x000000ffff237224 */ /* 0x000fe400078e00ce */
[----:B------:R-:W-:Y:S02]  /*27950*/  IMAD.MOV.U32 R27, RZ, RZ, R207 ;  /* 0x000000ffff1b7224 */ /* 0x000fe400078e00cf */
[C---:B------:R-:W-:Y:S11]  /*27960*/  HMMA.1688.F32.TF32 R204, R88.reuse, R160, R20 ;  /* 0x000000a058cc723c */ /* 0x040ff60000081014 */
[----:B------:R-:W-:Y:S11]  /*27970*/  @!UPT UIADD3 URZ, URZ, URZ, URZ ;  /* 0x0000003f3f3ff290 */ /* 0x000ff6000fffe03f */
[----:B------:R-:W-:Y:S02]  /*27980*/  @!UPT UIADD3 URZ, URZ, URZ, URZ ;  /* 0x0000003f3f3ff290 */ /* 0x000fe4000fffe03f */
[----:B------:R-:W-:Y:S02]  /*27990*/  IMAD.MOV.U32 R22, RZ, RZ, R204 ;  /* 0x000000ffff167224 */ /* 0x000fe400078e00cc */
[----:B------:R-:W-:Y:S02]  /*279a0*/  IMAD.MOV.U32 R194, RZ, RZ, R205 ;  /* 0x000000ffffc27224 */ /* 0x000fe400078e00cd */
[----:B------:R-:W-:Y:S02]  /*279b0*/  IMAD.MOV.U32 R183, RZ, RZ, R206 ;  /* 0x000000ffffb77224 */ /* 0x000fe400078e00ce */
[----:B------:R-:W-:Y:S01]  /*279c0*/  IMAD.MOV.U32 R182, RZ, RZ, R207 ;  /* 0x000000ffffb67224 */ /* 0x000fe200078e00cf */
[C---:B---3--:R-:W-:Y:S11]  /*279d0*/  HMMA.1688.F32.TF32 R200, R88.reuse, R152, R200 ;  /* 0x0000009858c8723c */ /* 0x048ff600000810c8 */
[----:B------:R-:W-:Y:S11]  /*279e0*/  @!UPT UIADD3 URZ, URZ, URZ, URZ ;  /* 0x0000003f3f3ff290 */ /* 0x000ff6000fffe03f */
[----:B------:R-:W-:Y:S02]  /*279f0*/  @!UPT UIADD3 URZ, URZ, URZ, URZ ;  /* 0x0000003f3f3ff290 */ /* 0x000fe4000fffe03f */
[----:B------:R-:W-:Y:S02]  /*27a00*/  IMAD.MOV.U32 R11, RZ, RZ, R203 ;  /* 0x000000ffff0b7224 */ /* 0x000fe400078e00cb */
[----:B------:R-:W-:Y:S02]  /*27a10*/  IMAD.MOV.U32 R10, RZ, RZ, R202 ;  /* 0x000000ffff0a7224 */ /* 0x000fe400078e00ca */
[----:B------:R-:W-:Y:S02]  /*27a20*/  IMAD.MOV.U32 R6, RZ, RZ, R200 ;  /* 0x000000ffff067224 */ /* 0x000fe400078e00c8 */
[----:B------:R-:W-:Y:S01]  /*27a30*/  IMAD.MOV.U32 R7, RZ, RZ, R201 ;  /* 0x000000ffff077224 */ /* 0x000fe200078e00c9 */
[----:B------:R-:W-:Y:S04]  /*27a40*/  STL [R1+0x429c], R11 ;  /* 0x00429c0b01007387 */ /* 0x000fe80000100800 */
[----:B------:R-:W-:Y:S01]  /*27a50*/  STL [R1+0x4298], R10 ;  /* 0x0042980a01007387 */ /* 0x000fe20000100800 */
[C---:B----4-:R-:W-:Y:S03]  /*27a60*/  HMMA.1688.F32.TF32 R196, R88.reuse, R12, R196 ;  /* 0x0000000c58c4723c */ /* 0x050fe600000810c4 */
[----:B------:R-:W-:Y:S04]  /*27a70*/  STL [R1+0x4294], R6 ;  /* 0x0042940601007387 */ /* 0x000fe80000100800 */
[----:B------:R-:W-:Y:S04]  /*27a80*/  STL [R1+0x4290], R7 ;  /* 0x0042900701007387 */ /* 0x000fe80000100800 */
[----:B------:R-:W3:Y:S04]  /*27a90*/  LDL.LU.64 R228, [R1+0x23f0] ;  /* 0x0023f00001e47983 */ /* 0x000ee80000300a00 */
[----:B------:R-:W3:Y:S08]  /*27aa0*/  LDL.LU.64 R230, [R1+0x23f8] ;  /* 0x0023f80001e67983 */ /* 0x000ef00000300a00 */
[----:B------:R1:W-:Y:S04]  /*27ab0*/  STL.64 [R1+0x5c0], R196 ;  /* 0x0005c0c401007387 */ /* 0x0003e80000100a00 */
[----:B------:R4:W-:Y:S04]  /*27ac0*/  STL.64 [R1+0x5c8], R198 ;  /* 0x0005c8c601007387 */ /* 0x0009e80000100a00 */
[----:B------:R-:W3:Y:S04]  /*27ad0*/  LDL.LU.64 R224, [R1+0x22d0] ;  /* 0x0022d00001e07983 */ /* 0x000ee80000300a00 */
[----:B------:R-:W3:Y:S01]  /*27ae0*/  LDL.LU.64 R226, [R1+0x22d8] ;  /* 0x0022d80001e27983 */ /* 0x000ee20000300a00 */
[C---:B------:R-:W-:Y:S03]  /*27af0*/  HMMA.1688.F32.TF32 R204, R88.reuse, R156, R16 ;  /* 0x0000009c58cc723c */ /* 0x040fe60000081010 */
[----:B------:R-:W3:Y:S04]  /*27b00*/  LDL.LU.64 R220, [R1+0x22c0] ;  /* 0x0022c00001dc7983 */ /* 0x000ee80000300a00 */
[----:B------:R-:W3:Y:S04]  /*27b10*/  LDL.LU.64 R222, [R1+0x22c8] ;  /* 0x0022c80001de7983 */ /* 0x000ee80000300a00 */
[----:B------:R-:W3:Y:S04]  /*27b20*/  LDL.LU.64 R216, [R1+0x22b0] ;  /* 0x0022b00001d87983 */ /* 0x000ee80000300a00 */
[----:B------:R-:W3:Y:S04]  /*27b30*/  LDL.LU.64 R218, [R1+0x22b8] ;  /* 0x0022b80001da7983 */ /* 0x000ee80000300a00 */
[----:B------:R-:W3:Y:S01]  /*27b40*/  LDL.LU.64 R212, [R1+0x22a0] ;  /* 0x0022a00001d47983 */ /* 0x000ee20000300a00 */
[----:B--2---:R-:W-:Y:S03]  /*27b50*/  HMMA.1688.F32.TF32 R60, R88, R8, R60 ;  /* 0x00000008583c723c */ /* 0x004fe6000008103c */
[----:B------:R-:W2:Y:S01]  /*27b60*/  LDL.LU.64 R214, [R1+0x22a8] ;  /* 0x0022a80001d67983 */ /* 0x000ea20000300a00 */
[----:B------:R-:W-:-:S02]  /*27b70*/  IMAD.MOV.U32 R23, RZ, RZ, R204 ;  /* 0x000000ffff177224 */ /* 0x000fc400078e00cc */
[----:B------:R-:W-:Y:S01]  /*27b80*/  IMAD.MOV.U32 R18, RZ, RZ, R205 ;  /* 0x000000ffff127224 */ /* 0x000fe200078e00cd */
[----:B------:R-:W2:Y:S01]  /*27b90*/  LDL.LU.64 R208, [R1+0x2290] ;  /* 0x0022900001d07983 */ /* 0x000ea20000300a00 */
[----:B------:R-:W-:Y:S02]  /*27ba0*/  IMAD.MOV.U32 R19, RZ, RZ, R206 ;  /* 0x000000ffff137224 */ /* 0x000fe400078e00ce */
[----:B------:R-:W-:Y:S01]  /*27bb0*/  IMAD.MOV.U32 R195, RZ, RZ, R207 ;  /* 0x000000ffffc37224 */ /* 0x000fe200078e00cf */
[----:B------:R-:W2:Y:S04]  /*27bc0*/  LDL.LU.64 R210, [R1+0x2298] ;  /* 0x0022980001d27983 */ /* 0x000ea80000300a00 */
[----:B------:R-:W2:Y:S04]  /*27bd0*/  LDL.LU.64 R204, [R1+0x2280] ;  /* 0x0022800001cc7983 */ /* 0x000ea80000300a00 */
[----:B------:R-:W2:Y:S04]  /*27be0*/  LDL.LU.64 R206, [R1+0x2288] ;  /* 0x0022880001ce7983 */ /* 0x000ea80000300a00 */
[----:B------:R-:W2:Y:S04]  /*27bf0*/  LDL.LU.64 R200, [R1+0x2270] ;  /* 0x0022700001c87983 */ /* 0x000ea80000300a00 */
[----:B------:R-:W2:Y:S01]  /*27c00*/  LDL.LU.64 R202, [R1+0x2278] ;  /* 0x0022780001ca7983 */ /* 0x000ea20000300a00 */
[----:B------:R-:W-:-:S03]  /*27c10*/  IMAD.MOV.U32 R14, RZ, RZ, R60 ;  /* 0x000000ffff0e7224 */ /* 0x000fc600078e003c */
[----:B-1----:R-:W2:Y:S01]  /*27c20*/  LDL.LU.64 R196, [R1+0x2260] ;  /* 0x0022600001c47983 */ /* 0x002ea20000300a00 */
[----:B------:R-:W-:-:S03]  /*27c30*/  IMAD.MOV.U32 R15, RZ, RZ, R61 ;  /* 0x000000ffff0f7224 */ /* 0x000fc600078e003d */
[----:B----4-:R-:W4:Y:S01]  /*27c40*/  LDL.LU.64 R198, [R1+0x2268] ;  /* 0x0022680001c67983 */ /* 0x010f220000300a00 */
[----:B------:R-:W-:Y:S02]  /*27c50*/  IMAD.MOV.U32 R154, RZ, RZ, R62 ;  /* 0x000000ffff9a7224 */ /* 0x000fe400078e003e */
[----:B------:R-:W-:Y:S01]  /*27c60*/  IMAD.MOV.U32 R155, RZ, RZ, R63 ;  /* 0x000000ffff9b7224 */ /* 0x000fe200078e003f */
[----:B------:R-:W4:Y:S04]  /*27c70*/  LDL.LU.64 R60, [R1+0x2250] ;  /* 0x00225000013c7983 */ /* 0x000f280000300a00 */
[----:B------:R-:W4:Y:S01]  /*27c80*/  LDL.LU.64 R62, [R1+0x2258] ;  /* 0x00225800013e7983 */ /* 0x000f220000300a00 */
[----:B---3--:R-:W-:Y:S11]  /*27c90*/  HMMA.1688.F32.TF32 R88, R88, R4, R228 ;  /* 0x000000045858723c */ /* 0x008ff600000810e4 */
[----:B------:R-:W-:Y:S11]  /*27ca0*/  @!UPT UIADD3 URZ, URZ, URZ, URZ ;  /* 0x0000003f3f3ff290 */ /* 0x000ff6000fffe03f */
[----:B------:R-:W-:Y:S02]  /*27cb0*/  @!UPT UIADD3 URZ, URZ, URZ, URZ ;  /* 0x0000003f3f3ff290 */ /* 0x000fe4000fffe03f */
[----:B------:R-:W-:Y:S02]  /*27cc0*/  IMAD.MOV.U32 R11, RZ, RZ, R88 ;  /* 0x000000ffff0b7224 */ /* 0x000fe400078e0058 */
[----:B------:R-:W-:Y:S02]  /*27cd0*/  IMAD.MOV.U32 R10, RZ, RZ, R89 ;  /* 0x000000ffff0a7224 */ /* 0x000fe400078e0059 */
[----:B------:R-:W-:Y:S02]  /*27ce0*/  IMAD.MOV.U32 R6, RZ, RZ, R90 ;  /* 0x000000ffff067224 */ /* 0x000fe400078e005a */
[----:B------:R-:W-:Y:S02]  /*27cf0*/  IMAD.MOV.U32 R7, RZ, RZ, R91 ;  /* 0x000000ffff077224 */ /* 0x000fe400078e005b */
[C---:B------:R-:W-:Y:S08]  /*27d00*/  HMMA.1688.F32.TF32 R88, R92.reuse, R192, R224 ;  /* 0x000000c05c58723c */ /* 0x040ff000000810e0 */
[C---:B------:R-:W-:Y:S11]  /*27d10*/  HMMA.1688.F32.TF32 R220, R92.reuse, R188, R220 ;  /* 0x000000bc5cdc723c */ /* 0x040ff600000810dc */
[----:B------:R-:W-:Y:S04]  /*27d20*/  @!UPT UIADD3 URZ, URZ, URZ, URZ ;  /* 0x0000003f3f3ff290 */ /* 0x000fe8000fffe03f */
[----:B------:R1:W-:Y:S01]  /*27d30*/  STL.64 [R1+0x5a0], R88 ;  /* 0x0005a05801007387 */ /* 0x0003e20000100a00 */
[----:B------:R-:W-:Y:S02]  /*27d40*/  IMAD.MOV.U32 R243, RZ, RZ, R90 ;  /* 0x000000fffff37224 */ /* 0x000fe400078e005a */
[----:B------:R-:W-:Y:S02]  /*27d50*/  IMAD.MOV.U32 R242, RZ, RZ, R91 ;  /* 0x000000fffff27224 */ /* 0x000fe400078e005b */
[C---:B-1----:R-:W-:Y:S03]  /*27d60*/  HMMA.1688.F32.TF32 R88, R92.reuse, R184, R216 ;  /* 0x000000b85c58723c */ /* 0x042fe600000810d8 */
[----:B------:R-:W-:Y:S04]  /*27d70*/  STL.64 [R1+0x590], R220 ;  /* 0x000590dc01007387 */ /* 0x000fe80000100a00 */
[----:B------:R-:W-:Y:S01]  /*27d80*/  STL.64 [R1+0x598], R222 ;  /* 0x000598de01007387 */ /* 0x000fe20000100a00 */
[C---:B--2---:R-:W-:Y:S08]  /*27d90*/  HMMA.1688.F32.TF32 R212, R92.reuse, R180, R212 ;  /* 0x000000b45cd4723c */ /* 0x044ff000000810d4 */
[C---:B------:R-:W-:Y:S07]  /*27da0*/  HMMA.1688.F32.TF32 R208, R92.reuse, R176, R208 ;  /* 0x000000b05cd0723c */ /* 0x040fee00000810d0 */
[----:B------:R-:W-:Y:S04]  /*27db0*/  STL.64 [R1+0x580], R88 ;  /* 0x0005805801007387 */ /* 0x000fe80000100a00 */
[----:B------:R1:W-:Y:S02]  /*27dc0*/  STL.64 [R1+0x588], R90 ;  /* 0x0005885a01007387 */ /* 0x0003e40000100a00 */
[C---:B-1----:R-:W-:Y:S02]  /*27dd0*/  HMMA.1688.F32.TF32 R88, R92.reuse, R172, R204 ;  /* 0x000000ac5c58723c */ /* 0x042fe400000810cc */
[----:B------:R-:W-:Y:S04]  /*27de0*/  STL.64 [R1+0x570], R212 ;  /* 0x000570d401007387 */ /* 0x000fe80000100a00 */
[----:B------:R-:W-:Y:S02]  /*27df0*/  STL.64 [R1+0x578], R214 ;  /* 0x000578d601007387 */ /* 0x000fe40000100a00 */
[C---:B------:R-:W-:Y:S02]  /*27e00*/  HMMA.1688.F32.TF32 R200, R92.reuse, R168, R200 ;  /* 0x000000a85cc8723c */ /* 0x040fe400000810c8 */
[----:B------:R-:W-:Y:S04]  /*27e10*/  STL.64 [R1+0x560], R208 ;  /* 0x000560d001007387 */ /* 0x000fe80000100a00 */
[----:B------:R-:W-:Y:S02]  /*27e20*/  STL.64 [R1+0x568], R210 ;  /* 0x000568d201007387 */ /* 0x000fe40000100a00 */
[C---:B----4-:R-:W-:Y:S07]  /*27e30*/  HMMA.1688.F32.TF32 R196, R92.reuse, R164, R196 ;  /* 0x000000a45cc4723c */ /* 0x050fee00000810c4 */
[----:B------:R-:W-:Y:S04]  /*27e40*/  STL.64 [R1+0x550], R88 ;  /* 0x0005505801007387 */ /* 0x000fe80000100a00 */
[----:B------:R1:W-:Y:S02]  /*27e50*/  STL.64 [R1+0x558], R90 ;  /* 0x0005585a01007387 */ /* 0x0003e40000100a00 */
[C---:B-1----:R-:W-:Y:S02]  /*27e60*/  HMMA.1688.F32.TF32 R88, R92.reuse, R160, R60 ;  /* 0x000000a05c58723c */ /* 0x042fe4000008103c */
[----:B------:R-:W-:Y:S04]  /*27e70*/  STL.64 [R1+0x540], R200 ;  /* 0x000540c801007387 */ /* 0x000fe80000100a00 */
[----:B------:R-:W-:Y:S04]  /*27e80*/  STL.64 [R1+0x548], R202 ;  /* 0x000548ca01007387 */ /* 0x000fe80000100a00 */
[----:B------:R-:W2:Y:S04]  /*27e90*/  LDL.LU.64 R60, [R1+0x2240] ;  /* 0x00224000013c7983 */ /* 0x000ea80000300a00 */
[----:B------:R-:W-:Y:S04]  /*27ea0*/  STL.64 [R1+0x530], R196 ;  /* 0x000530c401007387 */ /* 0x000fe80000100a00 */
[----:B------:R-:W-:Y:S04]  /*27eb0*/  STL.64 [R1+0x538], R198 ;  /* 0x000538c601007387 */ /* 0x000fe80000100a00 */
[----:B------:R-:W2:Y:S04]  /*27ec0*/  LDL.LU.64 R62, [R1+0x2248] ;  /* 0x00224800013e7983 */ /* 0x000ea80000300a00 */
[----:B------:R1:W-:Y:S04]  /*27ed0*/  STL.64 [R1+0x520], R88 ;  /* 0x0005205801007387 */ /* 0x0003e80000100a00 */
[----:B------:R3:W-:Y:S04]  /*27ee0*/  STL.64 [R1+0x528], R90 ;  /* 0x0005285a01007387 */ /* 0x0007e80000100a00 */
[----:B------:R-:W4:Y:S04]  /*27ef0*/  LDL.LU.64 R248, [R1+0x2230] ;  /* 0x0022300001f87983 */ /* 0x000f280000300a00 */
[----:B------:R-:W4:Y:S04]  /*27f00*/  LDL.LU.64 R250, [R1+0x2238] ;  /* 0x0022380001fa7983 */ /* 0x000f280000300a00 */
[----:B-1----:R-:W4:Y:S04]  /*27f10*/  LDL.LU.64 R88, [R1+0x2220] ;  /* 0x0022200001587983 */ /* 0x002f280000300a00 */
[----:B---3--:R-:W3:Y:S04]  /*27f20*/  LDL.LU.64 R90, [R1+0x2228] ;  /* 0x00222800015a7983 */ /* 0x008ee80000300a00 */
        /* <DEDUP_REMOVED lines=23> */
[----:B------:R-:W3:Y:S01]  /*280a0*/  LDL.LU.64 R198, [R1+0x2148] ;  /* 0x0021480001c67983 */ /* 0x000ee20000300a00 */
[C---:B--2---:R-:W-:Y:S08]  /*280b0*/  HMMA.1688.F32.TF32 R60, R92.reuse, R156, R60 ;  /* 0x0000009c5c3c723c */ /* 0x044ff0000008103c */
[C---:B----4-:R-:W-:Y:S11]  /*280c0*/  HMMA.1688.F32.TF32 R248, R92.reuse, R152, R248 ;  /* 0x000000985cf8723c */ /* 0x050ff600000810f8 */
[----:B------:R-:W-:Y:S04]  /*280d0*/  @!UPT UIADD3 URZ, URZ, URZ, URZ ;  /* 0x0000003f3f3ff290 */ /* 0x000fe8000fffe03f */
[----:B------:R-:W-:Y:S04]  /*280e0*/  STL.64 [R1+0x510], R60 ;  /* 0x0005103c01007387 */ /* 0x000fe80000100a00 */
[----:B------:R1:W-:Y:S04]  /*280f0*/  STL.64 [R1+0x518], R62 ;  /* 0x0005183e01007387 */ /* 0x0003e80000100a00 */
[----:B-1----:R-:W3:Y:S04]  /*28100*/  LDL.LU.64 R62, [R1+0x43c0] ;  /* 0x0043c000013e7983 */ /* 0x002ee80000300a00 */
[----:B------:R-:W-:Y:S04]  /*28110*/  STL.64 [R1+0x500], R248 ;  /* 0x000500f801007387 */ /* 0x000fe80000100a00 */
[----:B------:R3:W-:Y:S02]  /*28120*/  STL.64 [R1+0x508], R250 ;  /* 0x000508fa01007387 */ /* 0x0007e40000100a00 */
[C---:B---3--:R-:W-:Y:S02]  /*28130*/  HMMA.1688.F32.TF32 R248, R92.reuse, R12, R88 ;  /* 0x0000000c5cf8723c */ /* 0x048fe40000081058 */
[----:B------:R-:W3:Y:S04]  /*28140*/  LDL.LU.64 R88, [R1+0x2130] ;  /* 0x0021300001587983 */ /* 0x000ee80000300a00 */
[----:B------:R-:W3:Y:S02]  /*28150*/  LDL.LU.64 R90, [R1+0x2138] ;  /* 0x00213800015a7983 */ /* 0x000ee40000300a00 */
[C---:B------:R-:W-:Y:S08]  /*28160*/  HMMA.1688.F32.TF32 R244, R92.reuse, R8, R244 ;  /* 0x000000085cf4723c */ /* 0x040ff000000810f4 */
[----:B------:R-:W-:Y:S08]  /*28170*/  HMMA.1688.F32.TF32 R236, R92, R4, R236 ;  /* 0x000000045cec723c */ /* 0x000ff000000810ec */
[C---:B------:R-:W-:Y:S01]  /*28180*/  HMMA.1688.F32.TF32 R92, R96.reuse, R192, R232 ;  /* 0x000000c0605c723c */ /* 0x040fe200000810e8 */
[----:B------:R-:W-:Y:S04]  /*28190*/  STL.64 [R1+0x4f0], R248 ;  /* 0x0004f0f801007387 */ /* 0x000fe80000100a00 */
[----:B------:R-:W-:Y:S04]  /*281a0*/  STL.64 [R1+0x4f8], R250 ;  /* 0x0004f8fa01007387 */ /* 0x000fe80000100a00 */
[----:B------:R-:W-:Y:S01]  /*281b0*/  STL.64 [R1+0x4e0], R244 ;  /* 0x0004e0f401007387 */ /* 0x000fe20000100a00 */
[C---:B------:R-:W-:Y:S03]  /*281c0*/  HMMA.1688.F32.TF32 R228, R96.reuse, R188, R228 ;  /* 0x000000bc60e4723c */ /* 0x040fe600000810e4 */
[----:B------:R-:W-:Y:S04]  /*281d0*/  STL.64 [R1+0x4e8], R246 ;  /* 0x0004e8f601007387 */ /* 0x000fe80000100a00 */
[----:B------:R-:W-:Y:S01]  /*281e0*/  STL.64 [R1+0x70], R236 ;  /* 0x000070ec01007387 */ /* 0x000fe20000100a00 */
[C---:B------:R-:W-:Y:S03]  /*281f0*/  HMMA.1688.F32.TF32 R224, R96.reuse, R184, R224 ;  /* 0x000000b860e0723c */ /* 0x040fe600000810e0 */
[----:B------:R-:W-:Y:S04]  /*28200*/  STL.64 [R1+0x78], R238 ;  /* 0x000078ee01007387 */ /* 0x000fe80000100a00 */
        /* <DEDUP_REMOVED lines=30> */
[----:B------:R-:W3:Y:S02]  /*283f0*/  LDL.LU.64 R230, [R1+0x2118] ;  /* 0x0021180001e67983 */ /* 0x000ee40000300a00 */
[----:B---3--:R-:W-:Y:S11]  /*28400*/  HMMA.1688.F32.TF32 R88, R96, R152, R88 ;  /* 0x000000986058723c */ /* 0x008ff60000081058 */
[----:B------:R-:W-:Y:S11]  /*28410*/  @!UPT UIADD3 URZ, URZ, URZ, URZ ;  /* 0x0000003f3f3ff290 */ /* 0x000ff6000fffe03f */
[----:B------:R-:W-:Y:S01]  /*28420*/  @!UPT UIADD3 URZ, URZ, URZ, URZ ;  /* 0x0000003f3f3ff290 */ /* 0x000fe2000fffe03f */
[----:B------:R3:W-:Y:S04]  /*28430*/  STL.64 [R1+0x430], R88 ;  /* 0x0004305801007387 */ /* 0x0007e80000100a00 */
[----:B------:R-:W2:Y:S04]  /*28440*/  LDL.LU.64 R224, [R1+0x2100] ;  /* 0x0021000001e07983 */ /* 0x000ea80000300a00 */
        /* <DEDUP_REMOVED lines=9> */
[----:B-1----:R-:W2:Y:S04]  /*284e0*/  LDL.LU.64 R204, [R1+0x2090] ;  /* 0x0020900001cc7983 */ /* 0x002ea80000300a00 */
[----:B----4-:R-:W4:Y:S04]  /*284f0*/  LDL.LU.64 R206, [R1+0x2098] ;  /* 0x0020980001ce7983 */ /* 0x010f280000300a00 */
[----:B------:R-:W4:Y:S04]  /*28500*/  LDL.LU.64 R200, [R1+0x2080] ;  /* 0x0020800001c87983 */ /* 0x000f280000300a00 */
[----:B------:R-:W4:Y:S04]  /*28510*/  LDL.LU.64 R202, [R1+0x2088] ;  /* 0x0020880001ca7983 */ /* 0x000f280000300a00 */
[----:B------:R-:W4:Y:S04]  /*28520*/  LDL.LU.64 R196, [R1+0x2070] ;  /* 0x0020700001c47983 */ /* 0x000f280000300a00 */
[----:B------:R-:W4:Y:S01]  /*28530*/  LDL.LU.64 R198, [R1+0x2078] ;  /* 0x0020780001c67983 */ /* 0x000f220000300a00 */
[----:B------:R-:W-:-:S02]  /*28540*/  IMAD.MOV.U32 R61, RZ, RZ, R90 ;  /* 0x000000ffff3d7224 */ /* 0x000fc400078e005a */
[----:B------:R-:W-:Y:S01]  /*28550*/  IMAD.MOV.U32 R60, RZ, RZ, R91 ;  /* 0x000000ffff3c7224 */ /* 0x000fe200078e005b */
[----:B---3--:R-:W3:Y:S04]  /*28560*/  LDL.LU.64 R88, [R1+0x2060] ;  /* 0x0020600001587983 */ /* 0x008ee80000300a00 */
[----:B------:R-:W3:Y:S04]  /*28570*/  LDL.LU.64 R90, [R1+0x2068] ;  /* 0x00206800015a7983 */ /* 0x000ee80000300a00 */
[----:B------:R-:W3:Y:S04]  /*28580*/  LDL.LU.64 R92, [R1+0x2050] ;  /* 0x00205000015c7983 */ /* 0x000ee80000300a00 */
[----:B------:R-:W3:Y:S04]  /*28590*/  LDL.LU.64 R94, [R1+0x2058] ;  /* 0x00205800015e7983 */ /* 0x000ee80000300a00 */
[----:B------:R-:W-:Y:S04]  /*285a0*/  STL [R1+0x426c], R60 ;  /* 0x00426c3c01007387 */ /* 0x000fe80000100800 */
[----:B------:R-:W-:Y:S01]  /*285b0*/  STL [R1+0x4268], R61 ;  /* 0x0042683d01007387 */ /* 0x000fe20000100800 */
[C---:B------:R-:W-:Y:S08]  /*285c0*/  HMMA.1688.F32.TF32 R232, R96.reuse, R12, R232 ;  /* 0x0000000c60e8723c */ /* 0x040ff000000810e8 */
[C---:B------:R-:W-:Y:S11]  /*285d0*/  HMMA.1688.F32.TF32 R228, R96.reuse, R8, R228 ;  /* 0x0000000860e4723c */ /* 0x040ff600000810e4 */
[----:B------:R-:W-:Y:S04]  /*285e0*/  @!UPT UIADD3 URZ, URZ, URZ, URZ ;  /* 0x0000003f3f3ff290 */ /* 0x000fe8000fffe03f */
[----:B------:R-:W-:Y:S04]  /*285f0*/  STL.64 [R1+0x420], R232 ;  /* 0x000420e801007387 */ /* 0x000fe80000100a00 */
[----:B------:R-:W-:Y:S04]  /*28600*/  STL.64 [R1+0x428], R234 ;  /* 0x000428ea01007387 */ /* 0x000fe80000100a00 */
[----:B------:R-:W-:Y:S01]  /*28610*/  STL.64 [R1+0x410], R228 ;  /* 0x000410e401007387 */ /* 0x000fe20000100a00 */
[----:B--2---:R-:W-:Y:S08]  /*28620*/  HMMA.1688.F32.TF32 R224, R96, R4, R224 ;  /* 0x0000000460e0723c */ /* 0x004ff000000810e0 */
[C---:B------:R-:W-:Y:S08]  /*28630*/  HMMA.1688.F32.TF32 R220, R100.reuse, R192, R220 ;  /* 0x000000c064dc723c */ /* 0x040ff000000810dc */
[C---:B------:R-:W-:Y:S07]  /*28640*/  HMMA.1688.F32.TF32 R96, R100.reuse, R188, R216 ;  /* 0x000000bc6460723c */ /* 0x040fee00000810d8 */
[----:B------:R-:W-:Y:S01]  /*28650*/  STL.64 [R1+0x60], R224 ;  /* 0x000060e001007387 */ /* 0x000fe20000100a00 */
[C---:B------:R-:W-:Y:S03]  /*28660*/  HMMA.1688.F32.TF32 R212, R100.reuse, R184, R212 ;  /* 0x000000b864d4723c */ /* 0x040fe600000810d4 */
[----:B------:R-:W-:Y:S04]  /*28670*/  STL.64 [R1+0x68], R226 ;  /* 0x000068e201007387 */ /* 0x000fe80000100a00 */
[----:B------:R-:W-:Y:S01]  /*28680*/  STL.64 [R1+0x400], R220 ;  /* 0x000400dc01007387 */ /* 0x000fe20000100a00 */
[C---:B------:R-:W-:Y:S03]  /*28690*/  HMMA.1688.F32.TF32 R208, R100.reuse, R180, R208 ;  /* 0x000000b464d0723c */ /* 0x040fe600000810d0 */
[----:B------:R-:W-:Y:S04]  /*286a0*/  STL.64 [R1+0x408], R222 ;  /* 0x000408de01007387 */ /* 0x000fe80000100a00 */
[----:B------:R-:W-:Y:S04]  /*286b0*/  STL.64 [R1+0x3f0], R96 ;  /* 0x0003f06001007387 */ /* 0x000fe80000100a00 */
[----:B------:R1:W-:Y:S01]  /*286c0*/  STL.64 [R1+0x3f8], R98 ;  /* 0x0003f86201007387 */ /* 0x0003e20000100a00 */
[C---:B----4-:R-:W-:Y:S08]  /*286d0*/  HMMA.1688.F32.TF32 R200, R100.reuse, R172, R200 ;  /* 0x000000ac64c8723c */ /* 0x050ff000000810c8 */
[C---:B-1----:R-:W-:Y:S08]  /*286e0*/  HMMA.1688.F32.TF32 R96, R100.reuse, R176, R204 ;  /* 0x000000b06460723c */ /* 0x042ff000000810cc */
[C---:B------:R-:W-:Y:S01]  /*286f0*/  HMMA.1688.F32.TF32 R196, R100.reuse, R168, R196 ;  /* 0x000000a864c4723c */ /* 0x040fe200000810c4 */
[----:B------:R-:W-:Y:S04]  /*28700*/  STL.64 [R1+0x3e0], R212 ;  /* 0x0003e0d401007387 */ /* 0x000fe80000100a00 */
[----:B------:R-:W-:Y:S04]  /*28710*/  STL.64 [R1+0x3e8], R214 ;  /* 0x0003e8d601007387 */ /* 0x000fe80000100a00 */
[----:B------:R-:W-:Y:S04]  /*28720*/  STL.64 [R1+0x3d0], R208 ;  /* 0x0003d0d001007387 */ /* 0x000fe80000100a00 */
[----:B------:R-:W-:Y:S04]  /*28730*/  STL.64 [R1+0x3d8], R210 ;  /* 0x0003d8d201007387 */ /* 0x000fe80000100a00 */
[----:B------:R-:W-:Y:S04]  /*28740*/  STL.64 [R1+0x3c0], R96 ;  /* 0x0003c06001007387 */ /* 0x000fe80000100a00 */
[----:B------:R3:W-:Y:S04]  /*28750*/  STL.64 [R1+0x3c8], R98 ;  /* 0x0003c86201007387 */ /* 0x0007e80000100a00 */
[----:B------:R-:W-:Y:S04]  /*28760*/  STL.64 [R1+0x3b0], R200 ;  /* 0x0003b0c801007387 */ /* 0x000fe80000100a00 */
[----:B------:R-:W-:Y:S01]  /*28770*/  STL.64 [R1+0x3b8], R202 ;  /* 0x0003b8ca01007387 */ /* 0x000fe20000100a00 */
[C---:B---3--:R-:W-:Y:S03]  /*28780*/  HMMA.1688.F32.TF32 R96, R100.reuse, R164, R88 ;  /* 0x000000a46460723c */ /* 0x048fe60000081058 */
[----:B------:R-:W2:Y:S04]  /*28790*/  LDL.LU.64 R88, [R1+0x2040] ;  /* 0x0020400001587983 */ /* 0x000ea80000300a00 */
[----:B------:R1:W-:Y:S04]  /*287a0*/  STL.64 [R1+0x3a0], R196 ;  /* 0x0003a0c401007387 */ /* 0x0003e80000100a00 */
[----:B------:R3:W-:Y:S04]  /*287b0*/  STL.64 [R1+0x3a8], R198 ;  /* 0x0003a8c601007387 */ /* 0x0007e80000100a00 */
[----:B------:R-:W2:Y:S01]  /*287c0*/  LDL.LU.64 R90, [R1+0x2048] ;  /* 0x00204800015a7983 */ /* 0x000ea20000300a00 */
[C---:B------:R-:W-:Y:S07]  /*287d0*/  HMMA.1688.F32.TF32 R92, R100.reuse, R160, R92 ;  /* 0x000000a0645c723c */ /* 0x040fee000008105c */
[----:B------:R4:W-:Y:S04]  /*287e0*/  STL.64 [R1+0x390], R96 ;  /* 0x0003906001007387 */ /* 0x0009e80000100a00 */
[----:B------:R4:W-:Y:S04]  /*287f0*/  STL.64 [R1+0x398], R98 ;  /* 0x0003986201007387 */ /* 0x0009e80000100a00 */
[----:B-1----:R-:W2:Y:S04]  /*28800*/  LDL.LU.64 R196, [R1+0x2030] ;  /* 0x0020300001c47983 */ /* 0x002ea80000300a00 */
[----:B---3--:R-:W3:Y:S04]  /*28810*/  LDL.LU.64 R198, [R1+0x2038] ;  /* 0x0020380001c67983 */ /* 0x008ee80000300a00 */
[----:B------:R1:W-:Y:S04]  /*28820*/  STL.64 [R1+0x380], R92 ;  /* 0x0003805c01007387 */ /* 0x0003e80000100a00 */
[----:B------:R1:W-:Y:S04]  /*28830*/  STL.64 [R1+0x388], R94 ;  /* 0x0003885e01007387 */ /* 0x0003e80000100a00 */
[----:B------:R-:W3:Y:S04]  /*28840*/  LDL.LU.64 R216, [R1+0x2020] ;  /* 0x0020200001d87983 */ /* 0x000ee80000300a00 */
[----:B------:R-:W3:Y:S04]  /*28850*/  LDL.LU.64 R218, [R1+0x2028] ;  /* 0x0020280001da7983 */ /* 0x000ee80000300a00 */
[----:B------:R-:W3:Y:S04]  /*28860*/  LDL.LU.64 R212, [R1+0x2010] ;  /* 0x0020100001d47983 */ /* 0x000ee80000300a00 */
[----:B------:R-:W3:Y:S04]  /*28870*/  LDL.LU.64 R214, [R1+0x2018] ;  /* 0x0020180001d67983 */ /* 0x000ee80000300a00 */
        /* <DEDUP_REMOVED lines=10> */
[C---:B--2---:R-:W-:Y:S03]  /*28920*/  HMMA.1688.F32.TF32 R220, R100.reuse, R156, R88 ;  /* 0x0000009c64dc723c */ /* 0x044fe60000081058 */
[----:B------:R-:W2:Y:S04]  /*28930*/  LDL.LU.64 R88, [R1+0x1f30] ;  /* 0x001f300001587983 */ /* 0x000ea80000300a00 */
[----:B------:R-:W2:Y:S11]  /*28940*/  LDL.LU.64 R90, [R1+0x1f38] ;  /* 0x001f3800015a7983 */ /* 0x000eb60000300a00 */
[----:B------:R-:W-:Y:S05]  /*28950*/  @!UPT UIADD3 URZ, URZ, URZ, URZ ;  /* 0x0000003f3f3ff290 */ /* 0x000fea000fffe03f */
[----:B------:R-:W-:Y:S04]  /*28960*/  STL.64 [R1+0x370], R220 ;  /* 0x000370dc01007387 */ /* 0x000fe80000100a00 */
[----:B------:R3:W-:Y:S02]  /*28970*/  STL.64 [R1+0x378], R222 ;  /* 0x000378de01007387 */ /* 0x0007e40000100a00 */
[C---:B---3--:R-:W-:Y:S02]  /*28980*/  HMMA.1688.F32.TF32 R220, R100.reuse, R152, R196 ;  /* 0x0000009864dc723c */ /* 0x048fe400000810c4 */
[----:B------:R-:W3:Y:S04]  /*28990*/  LDL.LU.64 R196, [R1+0x1f20] ;  /* 0x001f200001c47983 */ /* 0x000ee80000300a00 */
[----:B------:R-:W3:Y:S02]  /*289a0*/  LDL.LU.64 R198, [R1+0x1f28] ;  /* 0x001f280001c67983 */ /* 0x000ee40000300a00 */
[C---:B------:R-:W-:Y:S08]  /*289b0*/  HMMA.1688.F32.TF32 R216, R100.reuse, R12, R216 ;  /* 0x0000000c64d8723c */ /* 0x040ff000000810d8 */
[C---:B------:R-:W-:Y:S08]  /*289c0*/  HMMA.1688.F32.TF32 R212, R100.reuse, R8, R212 ;  /* 0x0000000864d4723c */ /* 0x040ff000000810d4 */
[----:B----4-:R-:W-:Y:S08]  /*289d0*/  HMMA.1688.F32.TF32 R100, R100, R4, R96 ;  /* 0x000000046464723c */ /* 0x010ff00000081060 */
[C---:B------:R-:W-:Y:S01]  /*289e0*/  HMMA.1688.F32.TF32 R208, R104.reuse, R192, R208 ;  /* 0x000000c068d0723c */ /* 0x040fe200000810d0 */
        /* <DEDUP_REMOVED lines=8> */
[----:B------:R1:W-:Y:S04]  /*28a70*/  STL.64 [R1+0x50], R100 ;  /* 0x0000506401007387 */ /* 0x0003e80000100a00 */
[----:B------:R1:W-:Y:S04]  /*28a80*/  STL.64 [R1+0x58], R102 ;  /* 0x0000586601007387 */ /* 0x0003e80000100a00 */
[----:B-1----:R-:W4:Y:S04]  /*28a90*/  LDL.LU.64 R100, [R1+0x1f00] ;  /* 0x001f000001647983 */ /* 0x002f280000300a00 */
[----:B------:R-:W4:Y:S04]  /*28aa0*/  LDL.LU.64 R102, [R1+0x1f08] ;  /* 0x001f080001667983 */ /* 0x000f280000300a00 */
[----:B------:R-:W-:Y:S04]  /*28ab0*/  STL.64 [R1+0x330], R208 ;  /* 0x000330d001007387 */ /* 0x000fe80000100a00 */
[----:B------:R1:W-:Y:S02]  /*28ac0*/  STL.64 [R1+0x338], R210 ;  /* 0x000338d201007387 */ /* 0x0003e40000100a00 */
[C---:B-1----:R-:W-:Y:S08]  /*28ad0*/  HMMA.1688.F32.TF32 R208, R104.reuse, R188, R204 ;  /* 0x000000bc68d0723c */ /* 0x042ff000000810cc */
[C---:B------:R-:W-:Y:S08]  /*28ae0*/  HMMA.1688.F32.TF32 R204, R104.reuse, R184, R200 ;  /* 0x000000b868cc723c */ /* 0x040ff000000810c8 */
[C---:B------:R-:W-:Y:S07]  /*28af0*/  HMMA.1688.F32.TF32 R200, R104.reuse, R180, R92 ;  /* 0x000000b468c8723c */ /* 0x040fee000008105c */
[----:B------:R-:W-:Y:S04]  /*28b00*/  STL.64 [R1+0x320], R208 ;  /* 0x000320d001007387 */ /* 0x000fe80000100a00 */
[----:B------:R-:W-:Y:S04]  /*28b10*/  STL.64 [R1+0x328], R210 ;  /* 0x000328d201007387 */ /* 0x000fe80000100a00 */
[----:B------:R-:W4:Y:S04]  /*28b20*/  LDL.LU.64 R92, [R1+0x1ef0] ;  /* 0x001ef000015c7983 */ /* 0x000f280000300a00 */
[----:B------:R-:W-:Y:S04]  /*28b30*/  STL.64 [R1+0x310], R204 ;  /* 0x000310cc01007387 */ /* 0x000fe80000100a00 */
[----:B------:R-:W-:Y:S04]  /*28b40*/  STL.64 [R1+0x318], R206 ;  /* 0x000318ce01007387 */ /* 0x000fe80000100a00 */
[----:B------:R-:W4:Y:S04]  /*28b50*/  LDL.LU.64 R94, [R1+0x1ef8] ;  /* 0x001ef800015e7983 */ /* 0x000f280000300a00 */
[----:B------:R-:W-:Y:S04]  /*28b60*/  STL.64 [R1+0x300], R200 ;  /* 0x000300c801007387 */ /* 0x000fe80000100a00 */
[----:B------:R2:W-:Y:S02]  /*28b70*/  STL.64 [R1+0x308], R202 ;  /* 0x000308ca01007387 */ /* 0x0005e40000100a00 */
[C---:B--2---:R-:W-:Y:S02]  /*28b80*/  HMMA.1688.F32.TF32 R200, R104.reuse, R176, R88 ;  /* 0x000000b068c8723c */ /* 0x044fe40000081058 */
[----:B------:R-:W2:Y:S04]  /*28b90*/  LDL.LU.64 R88, [R1+0x1ee0] ;  /* 0x001ee00001587983 */ /* 0x000ea80000300a00 */
[----:B------:R-:W2:Y:S02]  /*28ba0*/  LDL.LU.64 R90, [R1+0x1ee8] ;  /* 0x001ee800015a7983 */ /* 0x000ea40000300a00 */
[----:B---3--:R-:W-:Y:S11]  /*28bb0*/  HMMA.1688.F32.TF32 R196, R104, R172, R196 ;  /* 0x000000ac68c4723c */ /* 0x008ff600000810c4 */
[----:B------:R-:W-:Y:S04]  /*28bc0*/  @!UPT UIADD3 URZ, URZ, URZ, URZ ;  /* 0x0000003f3f3ff290 */ /* 0x000fe8000fffe03f */
[----:B------:R-:W-:Y:S04]  /*28bd0*/  STL.64 [R1+0x2f0], R200 ;  /* 0x0002f0c801007387 */ /* 0x000fe80000100a00 */
[----:B------:R-:W-:Y:S04]  /*28be0*/  STL.64 [R1+0x2f8], R202 ;  /* 0x0002f8ca01007387 */ /* 0x000fe80000100a00 */
[----:B------:R4:W-:Y:S01]  /*28bf0*/  STL.64 [R1+0x2e0], R196 ;  /* 0x0002e0c401007387 */ /* 0x0009e20000100a00 */
[----:B------:R-:W-:Y:S02]  /*28c00*/  IMAD.MOV.U32 R48, RZ, RZ, R198 ;  /* 0x000000ffff307224 */ /* 0x000fe400078e00c6 */
[----:B------:R-:W-:-:S05]  /*28c10*/  IMAD.MOV.U32 R49, RZ, RZ, R199 ;  /* 0x000000ffff317224 */ /* 0x000fca00078e00c7 */
[----:B------:R-:W-:Y:S04]  /*28c20*/  STL [R1+0x4244], R49 ;  /* 0x0042443101007387 */ /* 0x000fe80000100800 */
[----:B------:R1:W-:Y:S01]  /*28c30*/  STL [R1+0x4240], R48 ;  /* 0x0042403001007387 */ /* 0x0003e20000100800 */
[C---:B----4-:R-:W-:Y:S03]  /*28c40*/  HMMA.1688.F32.TF32 R196, R104.reuse, R168, R96 ;  /* 0x000000a868c4723c */ /* 0x050fe60000081060 */
[----:B------:R-:W3:Y:S04]  /*28c50*/  LDL.LU.64 R96, [R1+0x1ed0] ;  /* 0x001ed00001607983 */ /* 0x000ee80000300a00 */
[----:B------:R-:W3:Y:S01]  /*28c60*/  LDL.LU.64 R98, [R1+0x1ed8] ;  /* 0x001ed80001627983 */ /* 0x000ee20000300a00 */
[C---:B------:R-:W-:Y:S11]  /*28c70*/  HMMA.1688.F32.TF32 R100, R104.reuse, R164, R100 ;  /* 0x000000a46864723c */ /* 0x040ff60000081064 */
[----:B------:R-:W-:Y:S04]  /*28c80*/  @!UPT UIADD3 URZ, URZ, URZ, URZ ;  /* 0x0000003f3f3ff290 */ /* 0x000fe8000fffe03f */
[----:B------:R-:W-:Y:S04]  /*28c90*/  STL.64 [R1+0x2d0], R196 ;  /* 0x0002d0c401007387 */ /* 0x000fe80000100a00 */
[----:B------:R-:W-:Y:S05]  /*28ca0*/  STL.64 [R1+0x2d8], R198 ;  /* 0x0002d8c601007387 */ /* 0x000fea0000100a00 */
[----:B-1----:R-:W-:Y:S02]  /*28cb0*/  IMAD.MOV.U32 R48, RZ, RZ, R103 ;  /* 0x000000ffff307224 */ /* 0x002fe400078e0067 */
[----:B------:R-:W-:Y:S01]  /*28cc0*/  IMAD.MOV.U32 R49, RZ, RZ, R102 ;  /* 0x000000ffff317224 */ /* 0x000fe200078e0066 */
[----:B------:R1:W-:Y:S04]  /*28cd0*/  STL.64 [R1+0x2c0], R100 ;  /* 0x0002c06401007387 */ /* 0x0003e80000100a00 */
[----:B------:R-:W-:Y:S04]  /*28ce0*/  STL [R1+0x424c], R48 ;  /* 0x00424c3001007387 */ /* 0x000fe80000100800 */
[----:B------:R-:W-:Y:S04]  /*28cf0*/  STL [R1+0x4248], R49 ;  /* 0x0042483101007387 */ /* 0x000fe80000100800 */
[----:B------:R-:W4:Y:S04]  /*28d00*/  LDL.LU.64 R204, [R1+0x1ec0] ;  /* 0x001ec00001cc7983 */ /* 0x000f280000300a00 */
[----:B------:R-:W4:Y:S01]  /*28d10*/  LDL.LU.64 R206, [R1+0x1ec8] ;  /* 0x001ec80001ce7983 */ /* 0x000f220000300a00 */
[C---:B------:R-:W-:Y:S11]  /*28d20*/  HMMA.1688.F32.TF32 R92, R104.reuse, R160, R92 ;  /* 0x000000a0685c723c */ /* 0x040ff6000008105c */
[----:B------:R-:W-:Y:S11]  /*28d30*/  @!UPT UIADD3 URZ, URZ, URZ, URZ ;  /* 0x0000003f3f3ff290 */ /* 0x000ff6000fffe03f */
[----:B------:R-:W-:Y:S01]  /*28d40*/  @!UPT UIADD3 URZ, URZ, URZ, URZ ;  /* 0x0000003f3f3ff290 */ /* 0x000fe2000fffe03f */
[----:B------:R1:W-:Y:S04]  /*28d50*/  STL.64 [R1+0x2b0], R92 ;  /* 0x0002b05c01007387 */ /* 0x0003e80000100a00 */
[----:B------:R1:W-:Y:S04]  /*28d60*/  STL.64 [R1+0x2b8], R94 ;  /* 0x0002b85e01007387 */ /* 0x0003e80000100a00 */
[----:B------:R-:W4:Y:S04]  /*28d70*/  LDL.LU.64 R200, [R1+0x1eb0] ;  /* 0x001eb00001c87983 */ /* 0x000f280000300a00 */
[----:B------:R-:W4:Y:S04]  /*28d80*/  LDL.LU.64 R202, [R1+0x1eb8] ;  /* 0x001eb80001ca7983 */ /* 0x000f280000300a00 */
[----:B-1----:R-:W4:Y:S04]  /*28d90*/  LDL.LU.64 R100, [R1+0x1ea0] ;  /* 0x001ea00001647983 */ /* 0x002f280000300a00 */
[----:B------:R-:W4:Y:S04]  /*28da0*/  LDL.LU.64 R102, [R1+0x1ea8] ;  /* 0x001ea80001667983 */ /* 0x000f280000300a00 */
[----:B------:R-:W4:Y:S04]  /*28db0*/  LDL.LU.64 R92, [R1+0x1e00] ;  /* 0x001e0000015c7983 */ /* 0x000f280000300a00 */
        /* <DEDUP_REMOVED lines=9> */
[----:B------:R-:W2:Y:S04]  /*28e50*/  LDL.LU.64 R90, [R1+0x1df8] ;  /* 0x001df800015a7983 */ /* 0x000ea80000300a00 */
[----:B------:R-:W2:Y:S04]  /*28e60*/  LDL.LU.64 R196, [R1+0x1de0] ;  /* 0x001de00001c47983 */ /* 0x000ea80000300a00 */
[----:B------:R-:W2:Y:S04]  /*28e70*/  LDL.LU.64 R198, [R1+0x1de8] ;  /* 0x001de80001c67983 */ /* 0x000ea80000300a00 */
[----:B------:R-:W-:Y:S04]  /*28e80*/  STL [R1+0x425c], R65 ;  /* 0x00425c4101007387 */ /* 0x000fe80000100800 */
[----:B------:R-:W-:Y:S04]  /*28e90*/  STL [R1+0x4258], R64 ;  /* 0x0042584001007387 */ /* 0x000fe80000100800 */
[----:B------:R-:W-:Y:S04]  /*28ea0*/  STL [R1+0x4254], R57 ;  /* 0x0042543901007387 */ /* 0x000fe80000100800 */
[----:B------:R-:W-:Y:S01]  /*28eb0*/  STL [R1+0x4250], R56 ;  /* 0x0042503801007387 */ /* 0x000fe20000100800 */
[C---:B---3--:R-:W-:Y:S11]  /*28ec0*/  HMMA.1688.F32.TF32 R96, R104.reuse, R152, R96 ;  /* 0x000000986860723c */ /* 0x048ff60000081060 */
[----:B------:R-:W-:Y:S11]  /*28ed0*/  @!UPT UIADD3 URZ, URZ, URZ, URZ ;  /* 0x0000003f3f3ff290 */ /* 0x000ff6000fffe03f */
[----:B------:R-:W-:Y:S01]  /*28ee0*/  @!UPT UIADD3 URZ, URZ, URZ, URZ ;  /* 0x0000003f3f3ff290 */ /* 0x000fe2000fffe03f */
[----:B------:R1:W-:Y:S01]  /*28ef0*/  STL.64 [R1+0x290], R96 ;  /* 0x0002906001007387 */ /* 0x0003e20000100a00 */
[----:B------:R-:W-:Y:S02]  /*28f00*/  IMAD.MOV.U32 R48, RZ, RZ, R98 ;  /* 0x000000ffff307224 */ /* 0x000fe400078e0062 */
[----:B------:R-:W-:Y:S01]  /*28f10*/  IMAD.MOV.U32 R49, RZ, RZ, R99 ;  /* 0x000000ffff317224 */ /* 0x000fe200078e0063 */
[----:B-1----:R-:W3:Y:S04]  /*28f20*/  LDL.LU.64 R96, [R1+0x1dd0] ;  /* 0x001dd00001607983 */ /* 0x002ee80000300a00 */
[----:B------:R-:W3:Y:S04]  /*28f30*/  LDL.LU.64 R98, [R1+0x1dd8] ;  /* 0x001dd80001627983 */ /* 0x000ee80000300a00 */
[----:B------:R-:W-:Y:S04]  /*28f40*/  STL [R1+0x4264], R49 ;  /* 0x0042643101007387 */ /* 0x000fe80000100800 */
[----:B------:R-:W-:Y:S01]  /*28f50*/  STL [R1+0x4260], R48 ;  /* 0x0042603001007387 */ /* 0x000fe20000100800 */
[C---:B----4-:R-:W-:Y:S08]  /*28f60*/  HMMA.1688.F32.TF32 R100, R104.reuse, R4, R100 ;  /* 0x000000046864723c */ /* 0x050ff00000081064 */
[----:B------:R-:W-:Y:S11]  /*28f70*/  HMMA.1688.F32.TF32 R200, R104, R8, R200 ;  /* 0x0000000868c8723c */ /* 0x000ff600000810c8 */
[----:B------:R-:W-:Y:S05]  /*28f80*/  @!UPT UIADD3 URZ, URZ, URZ, URZ ;  /* 0x0000003f3f3ff290 */ /* 0x000fea000fffe03f */
[----:B------:R-:W-:Y:S02]  /*28f90*/  IMAD.MOV.U32 R33, RZ, RZ, R100 ;  /* 0x000000ffff217224 */ /* 0x000fe400078e0064 */
[----:B------:R-:W-:Y:S02]  /*28fa0*/  IMAD.MOV.U32 R32, RZ, RZ, R101 ;  /* 0x000000ffff207224 */ /* 0x000fe400078e0065 */
[----:B------:R-:W-:Y:S02]  /*28fb0*/  IMAD.MOV.U32 R25, RZ, RZ, R102 ;  /* 0x000000ffff197224 */ /* 0x000fe400078e0066 */
[----:B------:R-:W-:Y:S02]  /*28fc0*/  IMAD.MOV.U32 R24, RZ, RZ, R103 ;  /* 0x000000ffff187224 */ /* 0x000fe400078e0067 */
[C---:B------:R-:W-:Y:S01]  /*28fd0*/  HMMA.1688.F32.TF32 R100, R140.reuse, R192, R92 ;  /* 0x000000c08c64723c */ /* 0x040fe2000008105c */
[----:B------:R-:W-:Y:S04]  /*28fe0*/  STL.64 [R1+0x270], R200 ;  /* 0x000270c801007387 */ /* 0x000fe80000100a00 */
[----:B------:R-:W4:Y:S04]  /*28ff0*/  LDL.LU.64 R92, [R1+0x1dc0] ;  /* 0x001dc000015c7983 */ /* 0x000f280000300a00 */
[----:B------:R-:W4:Y:S11]  /*29000*/  LDL.LU.64 R94, [R1+0x1dc8] ;  /* 0x001dc800015e7983 */ /* 0x000f360000300a00 */
[----:B------:R-:W-:Y:S03]  /*29010*/  @!UPT UIADD3 URZ, URZ, URZ, URZ ;  /* 0x0000003f3f3ff290 */ /* 0x000fe6000fffe03f */
[----:B------:R1:W-:Y:S04]  /*29020*/  STL.64 [R1+0x260], R100 ;  /* 0x0002606401007387 */ /* 0x0003e80000100a00 */
[----:B------:R1:W-:Y:S04]  /*29030*/  STL.64 [R1+0x268], R102 ;  /* 0x0002686601007387 */ /* 0x0003e80000100a00 */
[----:B-1----:R-:W4:Y:S04]  /*29040*/  LDL.LU.64 R100, [R1+0x1db0] ;  /* 0x001db00001647983 */ /* 0x002f280000300a00 */
[----:B------:R-:W4:Y:S01]  /*29050*/  LDL.LU.64 R102, [R1+0x1db8] ;  /* 0x001db80001667983 */ /* 0x000f220000300a00 */
[----:B--2---:R-:W-:Y:S11]  /*29060*/  HMMA.1688.F32.TF32 R88, R140, R188, R88 ;  /* 0x000000bc8c58723c */ /* 0x004ff60000081058 */
[----:B------:R-:W-:Y:S11]  /*29070*/  @!UPT UIADD3 URZ, URZ, URZ, URZ ;  /* 0x0000003f3f3ff290 */ /* 0x000ff6000fffe03f */
[----:B------:R-:W-:Y:S01]  /*29080*/  @!UPT UIADD3 URZ, URZ, URZ, URZ ;  /* 0x0000003f3f3ff290 */ /* 0x000fe2000fffe03f */
[----:B------:R1:W-:Y:S04]  /*29090*/  STL.64 [R1+0x250], R88 ;  /* 0x0002505801007387 */ /* 0x0003e80000100a00 */
[----:B------:R2:W-:Y:S04]  /*290a0*/  STL.64 [R1+0x258], R90 ;  /* 0x0002585a01007387 */ /* 0x0005e80000100a00 */
[----:B-1----:R-:W4:Y:S04]  /*290b0*/  LDL.LU.64 R88, [R1+0x1da0] ;  /* 0x001da00001587983 */ /* 0x002f280000300a00 */
[----:B--2---:R-:W2:Y:S01]  /*290c0*/  LDL.LU.64 R90, [R1+0x1da8] ;  /* 0x001da800015a7983 */ /* 0x004ea20000300a00 */
[----:B------:R-:W-:Y:S08]  /*290d0*/  HMMA.1688.F32.TF32 R204, R104, R12, R204 ;  /* 0x0000000c68cc723c */ /* 0x000ff000000810cc */
[C---:B------:R-:W-:Y:S11]  /*290e0*/  HMMA.1688.F32.TF32 R104, R140.reuse, R184, R196 ;  /* 0x000000b88c68723c */ /* 0x040ff600000810c4 */
[----:B------:R-:W-:Y:S11]  /*290f0*/  @!UPT UIADD3 URZ, URZ, URZ, URZ ;  /* 0x0000003f3f3ff290 */ /* 0x000ff6000fffe03f */
[----:B------:R-:W-:Y:S02]  /*29100*/  @!UPT UIADD3 URZ, URZ, URZ, URZ ;  /* 0x0000003f3f3ff290 */ /* 0x000fe4000fffe03f */
[----:B------:R-:W-:Y:S02]  /*29110*/  IMAD.MOV.U32 R53, RZ, RZ, R107 ;  /* 0x000000ffff357224 */ /* 0x000fe400078e006b */
[----:B------:R-:W-:Y:S02]  /*29120*/  IMAD.MOV.U32 R52, RZ, RZ, R106 ;  /* 0x000000ffff347224 */ /* 0x000fe400078e006a */
[----:B------:R-:W-:Y:S02]  /*29130*/  IMAD.MOV.U32 R45, RZ, RZ, R105 ;  /* 0x000000ffff2d7224 */ /* 0x000fe400078e0069 */
[----:B------:R-:W-:Y:S01]  /*29140*/  IMAD.MOV.U32 R44, RZ, RZ, R104 ;  /* 0x000000ffff2c7224 */ /* 0x000fe200078e0068 */
[----:B------:R1:W-:Y:S04]  /*29150*/  STL [R1+0x4164], R53 ;  /* 0x0041643501007387 */ /* 0x0003e80000100800 */
[----:B------:R1:W-:Y:S04]  /*29160*/  STL [R1+0x4160], R52 ;  /* 0x0041603401007387 */ /* 0x0003e80000100800 */
[----:B------:R1:W-:Y:S04]  /*29170*/  STL [R1+0x415c], R45 ;  /* 0x00415c2d01007387 */ /* 0x0003e80000100800 */
[----:B------:R1:W-:Y:S01]  /*29180*/  STL [R1+0x4158], R44 ;  /* 0x0041582c01007387 */ /* 0x0003e20000100800 */
[C---:B---3--:R-:W-:Y:S03]  /*29190*/  HMMA.1688.F32.TF32 R104, R140.reuse, R180, R96 ;  /* 0x000000b48c68723c */ /* 0x048fe60000081060 */
[----:B------:R-:W3:Y:S04]  /*291a0*/  LDL.LU.64 R96, [R1+0x1d90] ;  /* 0x001d900001607983 */ /* 0x000ee80000300a00 */
[----:B------:R-:W3:Y:S11]  /*291b0*/  LDL.LU.64 R98, [R1+0x1d98] ;  /* 0x001d980001627983 */ /* 0x000ef60000300a00 */
[----:B------:R-:W-:Y:S05]  /*291c0*/  @!UPT UIADD3 URZ, URZ, URZ, URZ ;  /* 0x0000003f3f3ff290 */ /* 0x000fea000fffe03f */
[----:B------:R-:W-:Y:S04]  /*291d0*/  STL.64 [R1+0x230], R104 ;  /* 0x0002306801007387 */ /* 0x000fe80000100a00 */
[----:B------:R-:W-:Y:S01]  /*291e0*/  STL.64 [R1+0x238], R106 ;  /* 0x0002386a01007387 */ /* 0x000fe20000100a00 */
[C---:B----4-:R-:W-:Y:S11]  /*291f0*/  HMMA.1688.F32.TF32 R92, R140.reuse, R176, R92 ;  /* 0x000000b08c5c723c */ /* 0x050ff6000008105c */
[----:B------:R-:W-:Y:S11]  /*29200*/  @!UPT UIADD3 URZ, URZ, URZ, URZ ;  /* 0x0000003f3f3ff290 */ /* 0x000ff6000fffe03f */
[----:B------:R-:W-:Y:S02]  /*29210*/  @!UPT UIADD3 URZ, URZ, URZ, URZ ;  /* 0x0000003f3f3ff290 */ /* 0x000fe4000fffe03f */
[----:B-1----:R-:W-:Y:S02]  /*29220*/  IMAD.MOV.U32 R53, RZ, RZ, R92 ;  /* 0x000000ffff357224 */ /* 0x002fe400078e005c */
[----:B------:R-:W-:Y:S01]  /*29230*/  IMAD.MOV.U32 R52, RZ, RZ, R93 ;  /* 0x000000ffff347224 */ /* 0x000fe200078e005d */
[----:B------:R-:W-:Y:S01]  /*29240*/  HMMA.1688.F32.TF32 R100, R140, R172, R100 ;  /* 0x000000ac8c64723c */ /* 0x000fe20000081064 */
[----:B------:R-:W-:Y:S01]  /*29250*/  IMAD.MOV.U32 R45, RZ, RZ, R94 ;  /* 0x000000ffff2d7224 */ /* 0x000fe200078e005e */
[----:B------:R-:W4:Y:S01]  /*29260*/  LDL.LU.64 R92, [R1+0x1d80] ;  /* 0x001d8000015c7983 */ /* 0x000f220000300a00 */
[----:B------:R-:W-:-:S03]  /*29270*/  IMAD.MOV.U32 R44, RZ, RZ, R95 ;  /* 0x000000ffff2c7224 */ /* 0x000fc600078e005f */
[----:B------:R-:W4:Y:S04]  /*29280*/  LDL.LU.64 R94, [R1+0x1d88] ;  /* 0x001d8800015e7983 */ /* 0x000f280000300a00 */
[----:B------:R1:W-:Y:S04]  /*29290*/  STL [R1+0x4174], R44 ;  /* 0x0041742c01007387 */ /* 0x0003e80000100800 */
[----:B------:R1:W-:Y:S04]  /*292a0*/  STL [R1+0x4170], R45 ;  /* 0x0041702d01007387 */ /* 0x0003e80000100800 */
[----:B------:R1:W-:Y:S04]  /*292b0*/  STL [R1+0x416c], R53 ;  /* 0x00416c3501007387 */ /* 0x0003e80000100800 */
[----:B------:R1:W-:Y:S04]  /*292c0*/  STL [R1+0x4168], R52 ;  /* 0x0041683401007387 */ /* 0x0003e80000100800 */
[----:B------:R-:W-:Y:S04]  /*292d0*/  STL.64 [R1+0x210], R100 ;  /* 0x0002106401007387 */ /* 0x000fe80000100a00 */
[----:B------:R-:W-:Y:S01]  /*292e0*/  STL.64 [R1+0x218], R102 ;  /* 0x0002186601007387 */ /* 0x000fe20000100a00 */
        /* <DEDUP_REMOVED lines=9> */
[----:B------:R1:W-:Y:S04]  /*29380*/  STL [R1+0x4184], R28 ;  /* 0x0041841c01007387 */ /* 0x0003e80000100800 */
[----:B------:R1:W-:Y:S01]  /*29390*/  STL [R1+0x4180], R29 ;  /* 0x0041801d01007387 */ /* 0x0003e20000100800 */
[----:B---3--:R-:W-:Y:S03]  /*293a0*/  HMMA.1688.F32.TF32 R96, R140, R164, R96 ;  /* 0x000000a48c60723c */ /* 0x008fe60000081060 */
[----:B------:R3:W-:Y:S04]  /*293b0*/  STL [R1+0x417c], R36 ;  /* 0x00417c2401007387 */ /* 0x0007e80000100800 */
[----:B------:R1:W-:Y:S11]  /*293c0*/  STL [R1+0x4178], R37 ;  /* 0x0041782501007387 */ /* 0x0003f60000100800 */
[----:B------:R-:W-:Y:S06]  /*293d0*/  @!UPT UIADD3 URZ, URZ, URZ, URZ ;  /* 0x0000003f3f3ff290 */ /* 0x000fec000fffe03f */
[----:B-1----:R-:W-:Y:S02]  /*293e0*/  IMAD.MOV.U32 R44, RZ, RZ, R96 ;  /* 0x000000ffff2c7224 */ /* 0x002fe400078e0060 */
[----:B------:R-:W-:Y:S02]  /*293f0*/  IMAD.MOV.U32 R45, RZ, RZ, R97 ;  /* 0x000000ffff2d7224 */ /* 0x000fe400078e0061 */
[----:B------:R-:W-:Y:S01]  /*29400*/  IMAD.MOV.U32 R53, RZ, RZ, R98 ;  /* 0x000000ffff357224 */ /* 0x000fe200078e0062 */
[----:B------:R-:W2:Y:S01]  /*29410*/  LDL.LU.64 R96, [R1+0x1d60] ;  /* 0x001d600001607983 */ /* 0x000ea20000300a00 */
[----:B------:R-:W-:-:S03]  /*29420*/  IMAD.MOV.U32 R52, RZ, RZ, R99 ;  /* 0x000000ffff347224 */ /* 0x000fc600078e0063 */
[----:B------:R-:W2:Y:S04]  /*29430*/  LDL.LU.64 R98, [R1+0x1d68] ;  /* 0x001d680001627983 */ /* 0x000ea80000300a00 */
[----:B------:R1:W-:Y:S04]  /*29440*/  STL [R1+0x4194], R52 ;  /* 0x0041943401007387 */ /* 0x0003e80000100800 */
[----:B------:R1:W-:Y:S04]  /*29450*/  STL [R1+0x4190], R53 ;  /* 0x0041903501007387 */ /* 0x0003e80000100800 */
[----:B------:R1:W-:Y:S04]  /*29460*/  STL [R1+0x418c], R44 ;  /* 0x00418c2c01007387 */ /* 0x0003e80000100800 */
[----:B------:R1:W-:Y:S01]  /*29470*/  STL [R1+0x4188], R45 ;  /* 0x0041882d01007387 */ /* 0x0003e20000100800 */
[----:B----4-:R-:W-:Y:S11]  /*29480*/  HMMA.1688.F32.TF32 R92, R140, R160, R92 ;  /* 0x000000a08c5c723c */ /* 0x010ff6000008105c */
[----:B------:R-:W-:Y:S11]  /*29490*/  @!UPT UIADD3 URZ, URZ, URZ, URZ ;  /* 0x0000003f3f3ff290 */ /* 0x000ff6000fffe03f */
[----:B------:R-:W-:Y:S02]  /*294a0*/  @!UPT UIADD3 URZ, URZ, URZ, URZ ;  /* 0x0000003f3f3ff290 */ /* 0x000fe4000fffe03f */
[----:B------:R-:W-:Y:S02]  /*294b0*/  IMAD.MOV.U32 R28, RZ, RZ, R92 ;  /* 0x000000ffff1c7224 */ /* 0x000fe400078e005c */
[----:B------:R-:W-:Y:S02]  /*294c0*/  IMAD.MOV.U32 R29, RZ, RZ, R93 ;  /* 0x000000ffff1d7224 */ /* 0x000fe400078e005d */
[----:B---3--:R-:W-:Y:S01]  /*294d0*/  IMAD.MOV.U32 R36, RZ, RZ, R94 ;  /* 0x000000ffff247224 */ /* 0x008fe200078e005e */
[----:B------:R-:W3:Y:S01]  /*294e0*/  LDL.LU.64 R92, [R1+0x1d50] ;  /* 0x001d5000015c7983 */ /* 0x000ee20000300a00 */
[----:B------:R-:W-:-:S03]  /*294f0*/  IMAD.MOV.U32 R37, RZ, RZ, R95 ;  /* 0x000000ffff257224 */ /* 0x000fc600078e005f */
[----:B------:R-:W3:Y:S04]  /*29500*/  LDL.LU.64 R94, [R1+0x1d58] ;  /* 0x001d5800015e7983 */ /* 0x000ee80000300a00 */
[----:B------:R4:W-:Y:S04]  /*29510*/  STL [R1+0x41a4], R37 ;  /* 0x0041a42501007387 */ /* 0x0009e80000100800 */
[----:B------:R1:W-:Y:S04]  /*29520*/  STL [R1+0x41a0], R36 ;  /* 0x0041a02401007387 */ /* 0x0003e80000100800 */
[----:B------:R1:W-:Y:S04]  /*29530*/  STL [R1+0x419c], R28 ;  /* 0x00419c1c01007387 */ /* 0x0003e80000100800 */
[----:B------:R1:W-:Y:S01]  /*29540*/  STL [R1+0x4198], R29 ;  /* 0x0041981d01007387 */ /* 0x0003e20000100800 */
[----:B--2---:R-:W-:Y:S11]  /*29550*/  HMMA.1688.F32.TF32 R88, R140, R156, R88 ;  /* 0x0000009c8c58723c */ /* 0x004ff60000081058 */
[----:B------:R-:W-:Y:S11]  /*29560*/  @!UPT UIADD3 URZ, URZ, URZ, URZ ;  /* 0x0000003f3f3ff290 */ /* 0x000ff6000fffe03f */
[----:B------:R-:W-:Y:S02]  /*29570*/  @!UPT UIADD3 URZ, URZ, URZ, URZ ;  /* 0x0000003f3f3ff290 */ /* 0x000fe4000fffe03f */
[----:B-1----:R-:W-:Y:S02]  /*29580*/  IMAD.MOV.U32 R52, RZ, RZ, R88 ;  /* 0x000000ffff347224 */ /* 0x002fe400078e0058 */
[----:B------:R-:W-:Y:S02]  /*29590*/  IMAD.MOV.U32 R53, RZ, RZ, R89 ;  /* 0x000000ffff357224 */ /* 0x000fe400078e0059 */
[----:B------:R-:W-:Y:S01]  /*295a0*/  IMAD.MOV.U32 R44, RZ, RZ, R90 ;  /* 0x000000ffff2c7224 */ /* 0x000fe200078e005a */
[----:B------:R-:W2:Y:S01]  /*295b0*/  LDL.LU.64 R88, [R1+0x1d40] ;  /* 0x001d400001587983 */ /* 0x000ea20000300a00 */
[----:B------:R-:W-:-:S03]  /*295c0*/  IMAD.MOV.U32 R45, RZ, RZ, R91 ;  /* 0x000000ffff2d7224 */ /* 0x000fc600078e005b */
[----:B------:R-:W2:Y:S04]  /*295d0*/  LDL.LU.64 R90, [R1+0x1d48] ;  /* 0x001d4800015a7983 */ /* 0x000ea80000300a00 */
[----:B------:R1:W-:Y:S04]  /*295e0*/  STL [R1+0x41b4], R45 ;  /* 0x0041b42d01007387 */ /* 0x0003e80000100800 */
[----:B------:R1:W-:Y:S01]  /*295f0*/  STL [R1+0x41b0], R44 ;  /* 0x0041b02c01007387 */ /* 0x0003e20000100800 */
[----:B------:R-:W-:Y:S03]  /*29600*/  HMMA.1688.F32.TF32 R96, R140, R152, R96 ;  /* 0x000000988c60723c */ /* 0x000fe60000081060 */
[----:B------:R1:W-:Y:S04]  /*29610*/  STL [R1+0x41ac], R52 ;  /* 0x0041ac3401007387 */ /* 0x0003e80000100800 */
[----:B------:R1:W-:Y:S11]  /*29620*/  STL [R1+0x41a8], R53 ;  /* 0x0041a83501007387 */ /* 0x0003f60000100800 */
[----:B------:R-:W-:Y:S06]  /*29630*/  @!UPT UIADD3 URZ, URZ, URZ, URZ ;  /* 0x0000003f3f3ff290 */ /* 0x000fec000fffe03f */
[----:B------:R-:W-:Y:S02]  /*29640*/  IMAD.MOV.U32 R21, RZ, RZ, R96 ;  /* 0x000000ffff157224 */ /* 0x000fe400078e0060 */
        /* <DEDUP_REMOVED lines=9> */
[----:B------:R-:W-:-:S03]  /*296e0*/  IMAD.MOV.U32 R65, RZ, RZ, R204 ;  /* 0x000000ffff417224 */ /* 0x000fc600078e00cc */
[----:B------:R-:W2:Y:S01]  /*296f0*/  LDL.LU.64 R212, [R1+0x1c50] ;  /* 0x001c500001d47983 */ /* 0x000ea20000300a00 */
[----:B------:R-:W-:-:S03]  /*29700*/  IMAD.MOV.U32 R64, RZ, RZ, R205 ;  /* 0x000000ffff407224 */ /* 0x000fc600078e00cd */
[----:B------:R-:W2:Y:S01]  /*29710*/  LDL.LU.64 R214, [R1+0x1c58] ;  /* 0x001c580001d67983 */ /* 0x000ea20000300a00 */
[----:B------:R-:W-:-:S03]  /*29720*/  IMAD.MOV.U32 R57, RZ, RZ, R206 ;  /* 0x000000ffff397224 */ /* 0x000fc600078e00ce */
[----:B------:R-:W2:Y:S01]  /*29730*/  LDL.LU.64 R208, [R1+0x1c40] ;  /* 0x001c400001d07983 */ /* 0x000ea20000300a00 */
[----:B------:R-:W-:-:S03]  /*29740*/  IMAD.MOV.U32 R56, RZ, RZ, R207 ;  /* 0x000000ffff387224 */ /* 0x000fc600078e00cf */
[----:B------:R-:W2:Y:S04]  /*29750*/  LDL.LU.64 R210, [R1+0x1c48] ;  /* 0x001c480001d27983 */ /* 0x000ea80000300a00 */
[----:B------:R-:W2:Y:S04]  /*29760*/  LDL.LU.64 R204, [R1+0x1c30] ;  /* 0x001c300001cc7983 */ /* 0x000ea80000300a00 */
[----:B------:R-:W2:Y:S01]  /*29770*/  LDL.LU.64 R206, [R1+0x1c38] ;  /* 0x001c380001ce7983 */ /* 0x000ea20000300a00 */
[----:B------:R-:W-:Y:S02]  /*29780*/  IMAD.MOV.U32 R49, RZ, RZ, R202 ;  /* 0x000000ffff317224 */ /* 0x000fe400078e00ca */
[----:B------:R-:W-:Y:S01]  /*29790*/  IMAD.MOV.U32 R48, RZ, RZ, R203 ;  /* 0x000000ffff307224 */ /* 0x000fe200078e00cb */
[----:B------:R-:W2:Y:S04]  /*297a0*/  LDL.LU.64 R200, [R1+0x1c20] ;  /* 0x001c200001c87983 */ /* 0x000ea80000300a00 */
[----:B------:R-:W2:Y:S04]  /*297b0*/  LDL.LU.64 R202, [R1+0x1c28] ;  /* 0x001c280001ca7983 */ /* 0x000ea80000300a00 */
[----:B------:R-:W2:Y:S04]  /*297c0*/  LDL.LU.64 R196, [R1+0x1c10] ;  /* 0x001c100001c47983 */ /* 0x000ea80000300a00 */
[----:B------:R-:W2:Y:S01]  /*297d0*/  LDL.LU.64 R198, [R1+0x1c18] ;  /* 0x001c180001c67983 */ /* 0x000ea20000300a00 */
[----:B---3--:R-:W-:Y:S11]  /*297e0*/  HMMA.1688.F32.TF32 R92, R140, R12, R92 ;  /* 0x0000000c8c5c723c */ /* 0x008ff6000008105c */
[----:B------:R-:W-:Y:S11]  /*297f0*/  @!UPT UIADD3 URZ, URZ, URZ, URZ ;  /* 0x0000003f3f3ff290 */ /* 0x000ff6000fffe03f */
[----:B------:R-:W-:Y:S02]  /*29800*/  @!UPT UIADD3 URZ, URZ, URZ, URZ ;  /* 0x0000003f3f3ff290 */ /* 0x000fe4000fffe03f */
[----:B----4-:R-:W-:Y:S02]  /*29810*/  IMAD.MOV.U32 R37, RZ, RZ, R92 ;  /* 0x000000ffff257224 */ /* 0x010fe400078e005c */
[----:B------:R-:W-:Y:S02]  /*29820*/  IMAD.MOV.U32 R36, RZ, RZ, R93 ;  /* 0x000000ffff247224 */ /* 0x000fe400078e005d */
[----:B------:R-:W-:Y:S01]  /*29830*/  IMAD.MOV.U32 R28, RZ, RZ, R94 ;  /* 0x000000ffff1c7224 */ /* 0x000fe200078e005e */
[----:B------:R-:W3:Y:S01]  /*29840*/  LDL.LU.64 R92, [R1+0x1c00] ;  /* 0x001c0000015c7983 */ /* 0x000ee20000300a00 */
[----:B------:R-:W-:-:S03]  /*29850*/  IMAD.MOV.U32 R29, RZ, RZ, R95 ;  /* 0x000000ffff1d7224 */ /* 0x000fc600078e005f */
[----:B------:R-:W3:Y:S01]  /*29860*/  LDL.LU.64 R94, [R1+0x1c08] ;  /* 0x001c0800015e7983 */ /* 0x000ee20000300a00 */
        /* <DEDUP_REMOVED lines=9> */
[----:B------:R-:W4:Y:S04]  /*29900*/  LDL.LU.64 R104, [R1+0x1be0] ;  /* 0x001be00001687983 */ /* 0x000f280000300a00 */
[----:B------:R-:W4:Y:S04]  /*29910*/  LDL.LU.64 R106, [R1+0x1be8] ;  /* 0x001be800016a7983 */ /* 0x000f280000300a00 */
[----:B------:R-:W4:Y:S04]  /*29920*/  LDL.LU.64 R100, [R1+0x1bd0] ;  /* 0x001bd00001647983 */ /* 0x000f280000300a00 */
[----:B------:R-:W4:Y:S01]  /*29930*/  LDL.LU.64 R102, [R1+0x1bd8] ;  /* 0x001bd80001667983 */ /* 0x000f220000300a00 */
[----:B------:R-:W-:Y:S11]  /*29940*/  HMMA.1688.F32.TF32 R96, R140, R4, R96 ;  /* 0x000000048c60723c */ /* 0x000ff60000081060 */
[----:B------:R-:W-:Y:S11]  /*29950*/  @!UPT UIADD3 URZ, URZ, URZ, URZ ;  /* 0x0000003f3f3ff290 */ /* 0x000ff6000fffe03f */
[----:B------:R-:W-:Y:S02]  /*29960*/  @!UPT UIADD3 URZ, URZ, URZ, URZ ;  /* 0x0000003f3f3ff290 */ /* 0x000fe4000fffe03f */
[----:B------:R-:W-:Y:S02]  /*29970*/  IMAD.MOV.U32 R16, RZ, RZ, R96 ;  /* 0x000000ffff107224 */ /* 0x000fe400078e0060 */
[----:B------:R-:W-:Y:S02]  /*29980*/  IMAD.MOV.U32 R17, RZ, RZ, R97 ;  /* 0x000000ffff117224 */ /* 0x000fe400078e0061 */
[----:B------:R-:W-:Y:S01]  /*29990*/  IMAD.MOV.U32 R20, RZ, RZ, R98 ;  /* 0x000000ffff147224 */ /* 0x000fe200078e0062 */
[----:B------:R-:W4:Y:S01]  /*299a0*/  LDL.LU.64 R96, [R1+0x1bc0] ;  /* 0x001bc00001607983 */ /* 0x000f220000300a00 */
[----:B------:R-:W-:Y:S01]  /*299b0*/  IMAD.MOV.U32 R21, RZ, RZ, R99 ;  /* 0x000000ffff157224 */ /* 0x000fe200078e0063 */
[C---:B------:R-:W-:Y:S02]  /*299c0*/  HMMA.1688.F32.TF32 R212, R136.reuse, R192, R212 ;  /* 0x000000c088d4723c */ /* 0x040fe400000810d4 */
[----:B------:R-:W4:Y:S06]  /*299d0*/  LDL.LU.64 R98, [R1+0x1bc8] ;  /* 0x001bc80001627983 */ /* 0x000f2c0000300a00 */
        /* <DEDUP_REMOVED lines=9> */
[----:B------:R3:W-:Y:S04]  /*29a70*/  STL.64 [R1+0x178], R142 ;  /* 0x0001788e01007387 */ /* 0x0007e80000100a00 */
[----:B------:R-:W-:Y:S04]  /*29a80*/  STL.64 [R1+0x160], R200 ;  /* 0x000160c801007387 */ /* 0x000fe80000100a00 */
[----:B------:R-:W-:Y:S04]  /*29a90*/  STL.64 [R1+0x168], R202 ;  /* 0x000168ca01007387 */ /* 0x000fe80000100a00 */
[----:B------:R-:W-:Y:S04]  /*29aa0*/  STL.64 [R1+0x150], R196 ;  /* 0x000150c401007387 */ /* 0x000fe80000100a00 */
[----:B------:R-:W-:Y:S01]  /*29ab0*/  STL.64 [R1+0x158], R198 ;  /* 0x000158c601007387 */ /* 0x000fe20000100a00 */
[C---:B---3--:R-:W-:Y:S03]  /*29ac0*/  HMMA.1688.F32.TF32 R140, R136.reuse, R172, R92 ;  /* 0x000000ac888c723c */ /* 0x048fe6000008105c */
[----:B------:R-:W3:Y:S11]  /*29ad0*/  LDL.LU.64 R92, [R1+0x1bb0] ;  /* 0x001bb000015c7983 */ /* 0x000ef60000300a00 */
[----:B------:R-:W-:Y:S09]  /*29ae0*/  @!UPT UIADD3 URZ, URZ, URZ, URZ ;  /* 0x0000003f3f3ff290 */ /* 0x000ff2000fffe03f */
[----:B------:R-:W-:Y:S04]  /*29af0*/  STL.64 [R1+0x140], R140 ;  /* 0x0001408c01007387 */ /* 0x000fe80000100a00 */
[----:B------:R-:W-:Y:S04]  /*29b00*/  STL.64 [R1+0x148], R142 ;  /* 0x0001488e01007387 */ /* 0x000fe80000100a00 */
[----:B------:R-:W3:Y:S01]  /*29b10*/  LDL.LU.64 R94, [R1+0x1bb8] ;  /* 0x001bb800015e7983 */ /* 0x000ee20000300a00 */
[C---:B--2---:R-:W-:Y:S11]  /*29b20*/  HMMA.1688.F32.TF32 R88, R136.reuse, R168, R88 ;  /* 0x000000a88858723c */ /* 0x044ff60000081058 */
[----:B------:R-:W-:Y:S11]  /*29b30*/  @!UPT UIADD3 URZ, URZ, URZ, URZ ;  /* 0x0000003f3f3ff290 */ /* 0x000ff6000fffe03f */
[----:B------:R-:W-:Y:S01]  /*29b40*/  @!UPT UIADD3 URZ, URZ, URZ, URZ ;  /* 0x0000003f3f3ff290 */ /* 0x000fe2000fffe03f */
[----:B------:R1:W-:Y:S04]  /*29b50*/  STL.64 [R1+0x130], R88 ;  /* 0x0001305801007387 */ /* 0x0003e80000100a00 */
[----:B------:R2:W-:Y:S04]  /*29b60*/  STL.64 [R1+0x138], R90 ;  /* 0x0001385a01007387 */ /* 0x0005e80000100a00 */
[----:B-1----:R-:W3:Y:S04]  /*29b70*/  LDL.LU.64 R88, [R1+0x1ba0] ;  /* 0x001ba00001587983 */ /* 0x002ee80000300a00 */
[----:B--2---:R-:W2:Y:S01]  /*29b80*/  LDL.LU.64 R90, [R1+0x1ba8] ;  /* 0x001ba800015a7983 */ /* 0x004ea20000300a00 */
[C---:B----4-:R-:W-:Y:S08]  /*29b90*/  HMMA.1688.F32.TF32 R104, R136.reuse, R164, R104 ;  /* 0x000000a48868723c */ /* 0x050ff00000081068 */
[C---:B------:R-:W-:Y:S08]  /*29ba0*/  HMMA.1688.F32.TF32 R100, R136.reuse, R160, R100 ;  /* 0x000000a08864723c */ /* 0x040ff00000081064 */
[C---:B------:R-:W-:Y:S07]  /*29bb0*/  HMMA.1688.F32.TF32 R96, R136.reuse, R156, R96 ;  /* 0x0000009c8860723c */ /* 0x040fee0000081060 */
[----:B------:R1:W-:Y:S04]  /*29bc0*/  STL.64 [R1+0x120], R104 ;  /* 0x0001206801007387 */ /* 0x0003e80000100a00 */
[----:B------:R4:W-:Y:S04]  /*29bd0*/  STL.64 [R1+0x128], R106 ;  /* 0x0001286a01007387 */ /* 0x0009e80000100a00 */
[----:B------:R-:W2:Y:S04]  /*29be0*/  LDL.LU.64 R200, [R1+0x1b90] ;  /* 0x001b900001c87983 */ /* 0x000ea80000300a00 */
[----:B------:R1:W-:Y:S04]  /*29bf0*/  STL.64 [R1+0x110], R100 ;  /* 0x0001106401007387 */ /* 0x0003e80000100a00 */
[----:B------:R1:W-:Y:S04]  /*29c00*/  STL.64 [R1+0x118], R102 ;  /* 0x0001186601007387 */ /* 0x0003e80000100a00 */
        /* <DEDUP_REMOVED lines=13> */
[C---:B---3--:R-:W-:Y:S08]  /*29ce0*/  HMMA.1688.F32.TF32 R204, R136.reuse, R152, R92 ;  /* 0x0000009888cc723c */ /* 0x048ff0000008105c */
[C---:B--2---:R-:W-:Y:S01]  /*29cf0*/  HMMA.1688.F32.TF32 R92, R136.reuse, R12, R88 ;  /* 0x0000000c885c723c */ /* 0x044fe20000081058 */
[----:B------:R-:W2:Y:S11]  /*29d00*/  LDL.LU.64 R88, [R1+0x1a40] ;  /* 0x001a400001587983 */ /* 0x000eb60000300a00 */
[----:B------:R-:W-:Y:S03]  /*29d10*/  @!UPT UIADD3 URZ, URZ, URZ, URZ ;  /* 0x0000003f3f3ff290 */ /* 0x000fe6000fffe03f */
[----:B------:R-:W-:Y:S04]  /*29d20*/  STL.64 [R1+0xf0], R204 ;  /* 0x0000f0cc01007387 */ /* 0x000fe80000100a00 */
[----:B------:R-:W-:Y:S04]  /*29d30*/  STL.64 [R1+0xf8], R206 ;  /* 0x0000f8ce01007387 */ /* 0x000fe80000100a00 */
[----:B------:R-:W2:Y:S04]  /*29d40*/  LDL.LU.64 R90, [R1+0x1a48] ;  /* 0x001a4800015a7983 */ /* 0x000ea80000300a00 */
[----:B------:R1:W-:Y:S04]  /*29d50*/  STL.64 [R1+0xe0], R92 ;  /* 0x0000e05c01007387 */ /* 0x0003e80000100a00 */
[----:B------:R3:W-:Y:S04]  /*29d60*/  STL.64 [R1+0xe8], R94 ;  /* 0x0000e85e01007387 */ /* 0x0007e80000100a00 */
[----:B-1----:R-:W2:Y:S04]  /*29d70*/  LDL.LU.64 R92, [R1+0x1a30] ;  /* 0x001a3000015c7983 */ /* 0x002ea80000300a00 */
[----:B---3--:R-:W3:Y:S01]  /*29d80*/  LDL.LU.64 R94, [R1+0x1a38] ;  /* 0x001a3800015e7983 */ /* 0x008ee20000300a00 */
[C---:B------:R-:W-:Y:S08]  /*29d90*/  HMMA.1688.F32.TF32 R200, R136.reuse, R8, R200 ;  /* 0x0000000888c8723c */ /* 0x040ff000000810c8 */
[----:B------:R-:W-:Y:S08]  /*29da0*/  HMMA.1688.F32.TF32 R196, R136, R4, R196 ;  /* 0x0000000488c4723c */ /* 0x000ff000000810c4 */
[C---:B------:R-:W-:Y:S08]  /*29db0*/  HMMA.1688.F32.TF32 R136, R132.reuse, R192, R140 ;  /* 0x000000c08488723c */ /* 0x040ff0000008108c */
[C---:B----4-:R-:W-:Y:S08]  /*29dc0*/  HMMA.1688.F32.TF32 R104, R132.reuse, R188, R104 ;  /* 0x000000bc8468723c */ /* 0x050ff00000081068 */
[C---:B------:R-:W-:Y:S01]  /*29dd0*/  HMMA.1688.F32.TF32 R100, R132.reuse, R184, R100 ;  /* 0x000000b88464723c */ /* 0x040fe20000081064 */
[----:B------:R-:W-:Y:S04]  /*29de0*/  STL [R1+0xd0], R200 ;  /* 0x0000d0c801007387 */ /* 0x000fe80000100800 */
[----:B------:R-:W-:Y:S04]  /*29df0*/  STL.64 [R1+0x20], R196 ;  /* 0x000020c401007387 */ /* 0x000fe80000100a00 */
[----:B------:R-:W-:Y:S04]  /*29e00*/  STL.64 [R1+0x28], R198 ;  /* 0x000028c601007387 */ /* 0x000fe80000100a00 */
[----:B------:R-:W4:Y:S01]  /*29e10*/  LDL.LU.64 R140, [R1+0x1a20] ;  /* 0x001a2000018c7983 */ /* 0x000f220000300a00 */
[C---:B------:R-:W-:Y:S03]  /*29e20*/  HMMA.1688.F32.TF32 R96, R132.reuse, R180, R96 ;  /* 0x000000b48460723c */ /* 0x040fe60000081060 */
[----:B------:R1:W-:Y:S04]  /*29e30*/  STL.64 [R1+0xc0], R136 ;  /* 0x0000c08801007387 */ /* 0x0003e80000100a00 */
[----:B------:R1:W-:Y:S04]  /*29e40*/  STL.64 [R1+0xc8], R138 ;  /* 0x0000c88a01007387 */ /* 0x0003e80000100a00 */
[----:B------:R-:W4:Y:S04]  /*29e50*/  LDL.LU.64 R142, [R1+0x1a28] ;  /* 0x001a2800018e7983 */ /* 0x000f280000300a00 */
[----:B------:R1:W-:Y:S04]  /*29e60*/  STL.64 [R1+0xb0], R104 ;  /* 0x0000b06801007387 */ /* 0x0003e80000100a00 */
[----:B------:R1:W-:Y:S04]  /*29e70*/  STL.64 [R1+0xb8], R106 ;  /* 0x0000b86a01007387 */ /* 0x0003e80000100a00 */
[----:B-1----:R-:W4:Y:S04]  /*29e80*/  LDL.LU.64 R136, [R1+0x1a10] ;  /* 0x001a100001887983 */ /* 0x002f280000300a00 */
[----:B------:R-:W-:Y:S04]  /*29e90*/  STL.64 [R1+0xa0], R100 ;  /* 0x0000a06401007387 */ /* 0x000fe80000100a00 */
[----:B------:R-:W-:Y:S04]  /*29ea0*/  STL.64 [R1+0xa8], R102 ;  /* 0x0000a86601007387 */ /* 0x000fe80000100a00 */
[----:B------:R-:W4:Y:S04]  /*29eb0*/  LDL.LU.64 R138, [R1+0x1a18] ;  /* 0x001a1800018a7983 */ /* 0x000f280000300a00 */
[----:B------:R-:W-:Y:S04]  /*29ec0*/  STL.64 [R1+0x90], R96 ;  /* 0x0000906001007387 */ /* 0x000fe80000100a00 */
[----:B------:R2:W-:Y:S04]  /*29ed0*/  STL.64 [R1+0x98], R98 ;  /* 0x0000986201007387 */ /* 0x0005e80000100a00 */
[----:B------:R-:W4:Y:S04]  /*29ee0*/  LDL.LU.64 R104, [R1+0x1a00] ;  /* 0x001a000001687983 */ /* 0x000f280000300a00 */
        /* <DEDUP_REMOVED lines=9> */
[----:B------:R-:W3:Y:S11]  /*29f80*/  LDL.LU.64 R94, [R1+0x19e8] ;  /* 0x0019e800015e7983 */ /* 0x000ef60000300a00 */
[----:B------:R-:W-:Y:S06]  /*29f90*/  @!UPT UIADD3 URZ, URZ, URZ, URZ ;  /* 0x0000003f3f3ff290 */ /* 0x000fec000fffe03f */
[----:B------:R1:W-:Y:S04]  /*29fa0*/  STL.64 [R1], R96 ;  /* 0x0000006001007387 */ /* 0x0003e80000100a00 */
[----:B------:R1:W-:Y:S04]  /*29fb0*/  STL.64 [R1+0x8], R98 ;  /* 0x0000086201007387 */ /* 0x0003e80000100a00 */
[----:B-1----:R-:W3:Y:S04]  /*29fc0*/  LDL.LU.64 R96, [R1+0x19d0] ;  /* 0x0019d00001607983 */ /* 0x002ee80000300a00 */
[----:B------:R-:W3:Y:S04]  /*29fd0*/  LDL.LU.64 R98, [R1+0x19d8] ;  /* 0x0019d80001627983 */ /* 0x000ee80000300a00 */
[----:B------:R-:W3:Y:S04]  /*29fe0*/  LDL.LU.64 R100, [R1+0x19c0] ;  /* 0x0019c00001647983 */ /* 0x000ee80000300a00 */
[----:B------:R-:W3:Y:S04]  /*29ff0*/  LDL.LU.64 R102, [R1+0x19c8] ;  /* 0x0019c80001667983 */ /* 0x000ee80000300a00 */
[----:B------:R-:W3:Y:S04]  /*2a000*/  LDL.LU.64 R208, [R1+0x19b0] ;  /* 0x0019b00001d07983 */ /* 0x000ee80000300a00 */
[----:B------:R-:W3:Y:S01]  /*2a010*/  LDL.LU.64 R210, [R1+0x19b8] ;  /* 0x0019b80001d27983 */ /* 0x000ee20000300a00 */
[C---:B----4-:R-:W-:Y:S08]  /*2a020*/  HMMA.1688.F32.TF32 R248, R132.reuse, R168, R140 ;  /* 0x000000a884f8723c */ /* 0x050ff0000008108c */
[C---:B------:R-:W-:Y:S11]  /*2a030*/  HMMA.1688.F32.TF32 R244, R132.reuse, R164, R136 ;  /* 0x000000a484f4723c */ /* 0x040ff60000081088 */
[----:B------:R-:W-:Y:S04]  /*2a040*/  @!UPT UIADD3 URZ, URZ, URZ, URZ ;  /* 0x0000003f3f3ff290 */ /* 0x000fe8000fffe03f */
[----:B------:R-:W-:Y:S04]  /*2a050*/  STL.64 [R1+0x4000], R250 ;  /* 0x004000fa01007387 */ /* 0x000fe80000100a00 */
[----:B------:R-:W-:Y:S01]  /*2a060*/  STL.64 [R1+0x3ff8], R248 ;  /* 0x003ff8f801007387 */ /* 0x000fe20000100a00 */
[----:B------:R-:W-:Y:S03]  /*2a070*/  HMMA.1688.F32.TF32 R236, R132, R160, R104 ;  /* 0x000000a084ec723c */ /* 0x000fe60000081068 */
[----:B------:R-:W-:Y:S04]  /*2a080*/  STL.64 [R1+0x4010], R246 ;  /* 0x004010f601007387 */ /* 0x000fe80000100a00 */
[----:B------:R-:W-:Y:S04]  /*2a090*/  STL.64 [R1+0x4008], R244 ;  /* 0x004008f401007387 */ /* 0x000fe80000100a00 */
[----:B------:R-:W4:Y:S04]  /*2a0a0*/  LDL.LU.64 R104, [R1+0x18d0] ;  /* 0x0018d00001687983 */ /* 0x000f280000300a00 */
[----:B------:R-:W4:Y:S08]  /*2a0b0*/  LDL.LU.64 R106, [R1+0x18d8] ;  /* 0x0018d800016a7983 */ /* 0x000f300000300a00 */
[----:B------:R-:W-:Y:S04]  /*2a0c0*/  STL.64 [R1+0x4020], R238 ;  /* 0x004020ee01007387 */ /* 0x000fe80000100a00 */
[----:B------:R-:W-:Y:S04]  /*2a0d0*/  STL.64 [R1+0x4018], R236 ;  /* 0x004018ec01007387 */ /* 0x000fe80000100a00 */
[----:B------:R-:W4:Y:S04]  /*2a0e0*/  LDL.LU.64 R136, [R1+0x18b0] ;  /* 0x0018b00001887983 */ /* 0x000f280000300a00 */
[----:B------:R-:W4:Y:S01]  /*2a0f0*/  LDL.LU.64 R138, [R1+0x18b8] ;  /* 0x0018b800018a7983 */ /* 0x000f220000300a00 */
[----:B------:R-:W-:-:S02]  /*2a100*/  IMAD.MOV.U32 R252, RZ, RZ, R201 ;  /* 0x000000fffffc7224 */ /* 0x000fc400078e00c9 */
[----:B------:R-:W-:Y:S02]  /*2a110*/  IMAD.MOV.U32 R2, RZ, RZ, R202 ;  /* 0x000000ffff027224 */ /* 0x000fe400078e00ca */
[----:B------:R-:W-:Y:S01]  /*2a120*/  IMAD.MOV.U32 R0, RZ, RZ, R203 ;  /* 0x000000ffff007224 */ /* 0x000fe200078e00cb */
[C---:B--2---:R-:W-:Y:S11]  /*2a130*/  HMMA.1688.F32.TF32 R88, R132.reuse, R156, R88 ;  /* 0x0000009c8458723c */ /* 0x044ff60000081058 */
[----:B------:R-:W-:Y:S11]  /*2a140*/  @!UPT UIADD3 URZ, URZ, URZ, URZ ;  /* 0x0000003f3f3ff290 */ /* 0x000ff6000fffe03f */
[----:B------:R-:W-:Y:S01]  /*2a150*/  @!UPT UIADD3 URZ, URZ, URZ, URZ ;  /* 0x0000003f3f3ff290 */ /* 0x000fe2000fffe03f */
[----:B------:R-:W-:Y:S04]  /*2a160*/  STL.64 [R1+0x4030], R90 ;  /* 0x0040305a01007387 */ /* 0x000fe80000100a00 */
[----:B------:R1:W-:Y:S04]  /*2a170*/  STL.64 [R1+0x4028], R88 ;  /* 0x0040285801007387 */ /* 0x0003e80000100a00 */
[----:B------:R-:W2:Y:S04]  /*2a180*/  LDL.LU.64 R140, [R1+0x1890] ;  /* 0x00189000018c7983 */ /* 0x000ea80000300a00 */
[----:B------:R-:W2:Y:S01]  /*2a190*/  LDL.LU.64 R142, [R1+0x1898] ;  /* 0x00189800018e7983 */ /* 0x000ea20000300a00 */
[C---:B---3--:R-:W-:Y:S03]  /*2a1a0*/  HMMA.1688.F32.TF32 R92, R132.reuse, R152, R92 ;  /* 0x00000098845c723c */ /* 0x048fe6000008105c */
[----:B------:R-:W3:Y:S04]  /*2a1b0*/  LDL.LU.64 R196, [R1+0x1880] ;  /* 0x0018800001c47983 */ /* 0x000ee80000300a00 */
[----:B------:R-:W3:Y:S11]  /*2a1c0*/  LDL.LU.64 R198, [R1+0x1888] ;  /* 0x0018880001c67983 */ /* 0x000ef60000300a00 */
[----:B------:R-:W-:Y:S05]  /*2a1d0*/  @!UPT UIADD3 URZ, URZ, URZ, URZ ;  /* 0x0000003f3f3ff290 */ /* 0x000fea000fffe03f */
[----:B------:R-:W-:Y:S04]  /*2a1e0*/  STL.64 [R1+0x4040], R94 ;  /* 0x0040405e01007387 */ /* 0x000fe80000100a00 */
[----:B------:R-:W-:Y:S04]  /*2a1f0*/  STL.64 [R1+0x4038], R92 ;  /* 0x0040385c01007387 */ /* 0x000fe80000100a00 */
[----:B------:R-:W3:Y:S01]  /*2a200*/  LDL.LU.64 R200, [R1+0x1870] ;  /* 0x0018700001c87983 */ /* 0x000ee20000300a00 */
[C---:B------:R-:W-:Y:S03]  /*2a210*/  HMMA.1688.F32.TF32 R96, R132.reuse, R12, R96 ;  /* 0x0000000c8460723c */ /* 0x040fe60000081060 */
[----:B------:R-:W3:Y:S05]  /*2a220*/  LDL.LU.64 R202, [R1+0x1878] ;  /* 0x0018780001ca7983 */ /* 0x000eea0000300a00 */
[C---:B------:R-:W-:Y:S08]  /*2a230*/  HMMA.1688.F32.TF32 R100, R132.reuse, R8, R100 ;  /* 0x000000088464723c */ /* 0x040ff00000081064 */
[----:B------:R-:W-:Y:S07]  /*2a240*/  HMMA.1688.F32.TF32 R132, R132, R4, R208 ;  /* 0x000000048484723c */ /* 0x000fee00000810d0 */
[----:B------:R-:W-:Y:S04]  /*2a250*/  STL.64 [R1+0x4050], R98 ;  /* 0x0040506201007387 */ /* 0x000fe80000100a00 */
[----:B------:R1:W-:Y:S04]  /*2a260*/  STL.64 [R1+0x4048], R96 ;  /* 0x0040486001007387 */ /* 0x0003e80000100a00 */
[----:B------:R-:W3:Y:S04]  /*2a270*/  LDL.LU.64 R204, [R1+0x1860] ;  /* 0x0018600001cc7983 */ /* 0x000ee80000300a00 */
[----:B------:R-:W3:Y:S04]  /*2a280*/  LDL.LU.64 R206, [R1+0x1868] ;  /* 0x0018680001ce7983 */ /* 0x000ee80000300a00 */
[----:B------:R-:W-:Y:S04]  /*2a290*/  STL.64 [R1+0x4060], R102 ;  /* 0x0040606601007387 */ /* 0x000fe80000100a00 */
[----:B------:R-:W-:Y:S04]  /*2a2a0*/  STL.64 [R1+0x4058], R100 ;  /* 0x0040586401007387 */ /* 0x000fe80000100a00 */
[----:B------:R-:W3:Y:S04]  /*2a2b0*/  LDL.LU.64 R208, [R1+0x1850] ;  /* 0x0018500001d07983 */ /* 0x000ee80000300a00 */
[----:B------:R-:W3:Y:S04]  /*2a2c0*/  LDL.LU.64 R210, [R1+0x1858] ;  /* 0x0018580001d27983 */ /* 0x000ee80000300a00 */
[----:B-1----:R-:W3:Y:S04]  /*2a2d0*/  LDL.LU.64 R88, [R1+0x1840] ;  /* 0x0018400001587983 */ /* 0x002ee80000300a00 */
[----:B------:R-:W3:Y:S04]  /*2a2e0*/  LDL.LU.64 R90, [R1+0x1848] ;  /* 0x00184800015a7983 */ /* 0x000ee80000300a00 */
[----:B------:R-:W-:Y:S04]  /*2a2f0*/  STL.64 [R1+0x4070], R134 ;  /* 0x0040708601007387 */ /* 0x000fe80000100a00 */
[----:B------:R-:W-:Y:S04]  /*2a300*/  STL.64 [R1+0x4068], R132 ;  /* 0x0040688401007387 */ /* 0x000fe80000100a00 */
[----:B------:R-:W3:Y:S04]  /*2a310*/  LDL.LU.64 R96, [R1+0x1830] ;  /* 0x0018300001607983 */ /* 0x000ee80000300a00 */
[----:B------:R-:W3:Y:S01]  /*2a320*/  LDL.LU.64 R98, [R1+0x1838] ;  /* 0x0018380001627983 */ /* 0x000ee20000300a00 */
[C---:B----4-:R-:W-:Y:S08]  /*2a330*/  HMMA.1688.F32.TF32 R104, R128.reuse, R192, R104 ;  /* 0x000000c08068723c */ /* 0x050ff00000081068 */
[C---:B------:R-:W-:Y:S11]  /*2a340*/  HMMA.1688.F32.TF32 R136, R128.reuse, R188, R136 ;  /* 0x000000bc8088723c */ /* 0x040ff60000081088 */
[----:B------:R-:W-:Y:S04]  /*2a350*/  @!UPT UIADD3 URZ, URZ, URZ, URZ ;  /* 0x0000003f3f3ff290 */ /* 0x000fe8000fffe03f */
[----:B------:R-:W-:Y:S04]  /*2a360*/  STL.64 [R1+0x3fe0], R106 ;  /* 0x003fe06a01007387 */ /* 0x000fe80000100a00 */
[----:B------:R1:W-:Y:S04]  /*2a370*/  STL.64 [R1+0x3fd8], R104 ;  /* 0x003fd86801007387 */ /* 0x0003e80000100a00 */
[----:B------:R-:W4:Y:S04]  /*2a380*/  LDL.LU.64 R92, [R1+0x1820] ;  /* 0x00182000015c7983 */ /* 0x000f280000300a00 */
[----:B------:R-:W4:Y:S04]  /*2a390*/  LDL.LU.64 R94, [R1+0x1828] ;  /* 0x00182800015e7983 */ /* 0x000f280000300a00 */
[----:B------:R-:W-:Y:S04]  /*2a3a0*/  STL.64 [R1+0x3ff0], R138 ;  /* 0x003ff08a01007387 */ /* 0x000fe80000100a00 */
[----:B------:R-:W-:Y:S01]  /*2a3b0*/  STL.64 [R1+0x3fe8], R136 ;  /* 0x003fe88801007387 */ /* 0x000fe20000100a00 */
[C---:B--2---:R-:W-:Y:S08]  /*2a3c0*/  HMMA.1688.F32.TF32 R140, R128.reuse, R184, R140 ;  /* 0x000000b8808c723c */ /* 0x044ff0000008108c */
[C---:B---3--:R-:W-:Y:S11]  /*2a3d0*/  HMMA.1688.F32.TF32 R196, R128.reuse, R180, R196 ;  /* 0x000000b480c4723c */ /* 0x048ff600000810c4 */
[----:B------:R-:W-:Y:S04]  /*2a3e0*/  @!UPT UIADD3 URZ, URZ, URZ, URZ ;  /* 0x0000003f3f3ff290 */ /* 0x000fe8000fffe03f */
[----:B------:R-:W-:Y:S04]  /*2a3f0*/  STL.64 [R1+0x4080], R142 ;  /* 0x0040808e01007387 */ /* 0x000fe80000100a00 */
[----:B------:R-:W-:Y:S04]  /*2a400*/  STL.64 [R1+0x4078], R140 ;  /* 0x0040788c01007387 */ /* 0x000fe80000100a00 */
[----:B-1----:R-:W2:Y:S04]  /*2a410*/  LDL.LU.64 R104, [R1+0x1810] ;  /* 0x0018100001687983 */ /* 0x002ea80000300a00 */
[----:B------:R-:W2:Y:S01]  /*2a420*/  LDL.LU.64 R106, [R1+0x1818] ;  /* 0x00181800016a7983 */ /* 0x000ea20000300a00 */
[C---:B------:R-:W-:Y:S03]  /*2a430*/  HMMA.1688.F32.TF32 R200, R128.reuse, R176, R200 ;  /* 0x000000b080c8723c */ /* 0x040fe600000810c8 */
[----:B------:R-:W-:Y:S04]  /*2a440*/  STL.64 [R1+0x4090], R198 ;  /* 0x004090c601007387 */ /* 0x000fe80000100a00 */
[----:B------:R-:W-:Y:S11]  /*2a450*/  STL.64 [R1+0x4088], R196 ;  /* 0x004088c401007387 */ /* 0x000ff60000100a00 */
[----:B------:R-:W-:Y:S05]  /*2a460*/  @!UPT UIADD3 URZ, URZ, URZ, URZ ;  /* 0x0000003f3f3ff290 */ /* 0x000fea000fffe03f */
[----:B------:R-:W-:Y:S04]  /*2a470*/  STL.64 [R1+0x40a0], R202 ;  /* 0x0040a0ca01007387 */ /* 0x000fe80000100a00 */
[----:B------:R-:W-:Y:S04]  /*2a480*/  STL.64 [R1+0x4098], R200 ;  /* 0x004098c801007387 */ /* 0x000fe80000100a00 */
[----:B------:R-:W3:Y:S01]  /*2a490*/  LDL.LU.64 R100, [R1+0x1800] ;  /* 0x0018000001647983 */ /* 0x000ee20000300a00 */
[C---:B------:R-:W-:Y:S03]  /*2a4a0*/  HMMA.1688.F32.TF32 R204, R128.reuse, R172, R204 ;  /* 0x000000ac80cc723c */ /* 0x040fe600000810cc */
[----:B------:R-:W3:Y:S05]  /*2a4b0*/  LDL.LU.64 R102, [R1+0x1808] ;  /* 0x0018080001667983 */ /* 0x000eea0000300a00 */
[C---:B------:R-:W-:Y:S11]  /*2a4c0*/  HMMA.1688.F32.TF32 R208, R128.reuse, R168, R208 ;  /* 0x000000a880d0723c */ /* 0x040ff600000810d0 */
[----:B------:R-:W-:Y:S04]  /*2a4d0*/  @!UPT UIADD3 URZ, URZ, URZ, URZ ;  /* 0x0000003f3f3ff290 */ /* 0x000fe8000fffe03f */
[----:B------:R-:W-:Y:S01]  /*2a4e0*/  STL.64 [R1+0x40b0], R206 ;  /* 0x0040b0ce01007387 */ /* 0x000fe20000100a00 */
[C---:B------:R-:W-:Y:S03]  /*2a4f0*/  HMMA.1688.F32.TF32 R212, R128.reuse, R164, R88 ;  /* 0x000000a480d4723c */ /* 0x040fe60000081058 */
[----:B------:R1:W-:Y:S04]  /*2a500*/  STL.64 [R1+0x40a8], R204 ;  /* 0x0040a8cc01007387 */ /* 0x0003e80000100a00 */
[----:B------:R-:W-:Y:S04]  /*2a510*/  STL.64 [R1+0x40c0], R210 ;  /* 0x0040c0d201007387 */ /* 0x000fe80000100a00 */
[----:B------:R-:W-:Y:S04]  /*2a520*/  STL.64 [R1+0x40b8], R208 ;  /* 0x0040b8d001007387 */ /* 0x000fe80000100a00 */
[----:B------:R-:W3:Y:S04]  /*2a530*/  LDL.LU.64 R88, [R1+0x17f0] ;  /* 0x0017f00001587983 */ /* 0x000ee80000300a00 */
[----:B------:R-:W3:Y:S01]  /*2a540*/  LDL.LU.64 R90, [R1+0x17f8] ;  /* 0x0017f800015a7983 */ /* 0x000ee20000300a00 */
[C---:B------:R-:W-:Y:S03]  /*2a550*/  HMMA.1688.F32.TF32 R216, R128.reuse, R160, R96 ;  /* 0x000000a080d8723c */ /* 0x040fe60000081060 */
[----:B------:R-:W-:Y:S04]  /*2a560*/  STL.64 [R1+0x40d0], R214 ;  /* 0x0040d0d601007387 */ /* 0x000fe80000100a00 */
[----:B------:R-:W-:Y:S04]  /*2a570*/  STL.64 [R1+0x40c8], R212 ;  /* 0x0040c8d401007387 */ /* 0x000fe80000100a00 */
[----:B------:R-:W3:Y:S04]  /*2a580*/  LDL.LU.64 R96, [R1+0x17e0] ;  /* 0x0017e00001607983 */ /* 0x000ee80000300a00 */
[----:B------:R-:W3:Y:S08]  /*2a590*/  LDL.LU.64 R98, [R1+0x17e8] ;  /* 0x0017e80001627983 */ /* 0x000ef00000300a00 */
[----:B------:R-:W-:Y:S04]  /*2a5a0*/  STL.64 [R1+0x40e0], R218 ;  /* 0x0040e0da01007387 */ /* 0x000fe80000100a00 */
[----:B------:R-:W-:Y:S04]  /*2a5b0*/  STL.64 [R1+0x40d8], R216 ;  /* 0x0040d8d801007387 */ /* 0x000fe80000100a00 */
[----:B-1----:R-:W3:Y:S04]  /*2a5c0*/  LDL.LU.64 R204, [R1+0x1650] ;  /* 0x0016500001cc7983 */ /* 0x002ee80000300a00 */
[----:B------:R-:W3:Y:S04]  /*2a5d0*/  LDL.LU.64 R206, [R1+0x1658] ;  /* 0x0016580001ce7983 */ /* 0x000ee80000300a00 */
[----:B------:R-:W3:Y:S04]  /*2a5e0*/  LDL.LU.64 R200, [R1+0x1640] ;  /* 0x0016400001c87983 */ /* 0x000ee80000300a00 */
[----:B------:R-:W3:Y:S01]  /*2a5f0*/  LDL.LU.64 R202, [R1+0x1648] ;  /* 0x0016480001ca7983 */ /* 0x000ee20000300a00 */
[----:B----4-:R-:W-:Y:S03]  /*2a600*/  HMMA.1688.F32.TF32 R220, R128, R156, R92 ;  /* 0x0000009c80dc723c */ /* 0x010fe6000008105c */
[----:B------:R-:W4:Y:S04]  /*2a610*/  LDL.LU.64 R92, [R1+0x1630] ;  /* 0x00163000015c7983 */ /* 0x000f280000300a00 */
[----:B------:R-:W4:Y:S01]  /*2a620*/  LDL.LU.64 R94, [R1+0x1638] ;  /* 0x00163800015e7983 */ /* 0x000f220000300a00 */
[----:B------:R-:W-:-:S02]  /*2a630*/  IMAD.MOV.U32 R60, RZ, RZ, R230 ;  /* 0x000000ffff3c7224 */ /* 0x000fc400078e00e6 */
[----:B------:R-:W-:Y:S11]  /*2a640*/  IMAD.MOV.U32 R61, RZ, RZ, R231 ;  /* 0x000000ffff3d7224 */ /* 0x000ff600078e00e7 */
[----:B------:R-:W-:Y:S02]  /*2a650*/  @!UPT UIADD3 URZ, URZ, URZ, URZ ;  /* 0x0000003f3f3ff290 */ /* 0x000fe4000fffe03f */
[----:B------:R-:W-:Y:S04]  /*2a660*/  STL.64 [R1+0x40f0], R222 ;  /* 0x0040f0de01007387 */ /* 0x000fe80000100a00 */
[----:B------:R-:W-:Y:S04]  /*2a670*/  STL.64 [R1+0x40e8], R220 ;  /* 0x0040e8dc01007387 */ /* 0x000fe80000100a00 */
[----:B------:R-:W4:Y:S04]  /*2a680*/  LDL.LU.64 R196, [R1+0x1620] ;  /* 0x0016200001c47983 */ /* 0x000f280000300a00 */
[----:B------:R-:W4:Y:S04]  /*2a690*/  LDL.LU.64 R198, [R1+0x1628] ;  /* 0x0016280001c67983 */ /* 0x000f280000300a00 */
[----:B------:R-:W4:Y:S04]  /*2a6a0*/  LDL.LU.64 R140, [R1+0x1610] ;  /* 0x00161000018c7983 */ /* 0x000f280000300a00 */
[----:B------:R-:W4:Y:S01]  /*2a6b0*/  LDL.LU.64 R142, [R1+0x1618] ;  /* 0x00161800018e7983 */ /* 0x000f220000300a00 */
[C---:B--2---:R-:W-:Y:S11]  /*2a6c0*/  HMMA.1688.F32.TF32 R224, R128.reuse, R152, R104 ;  /* 0x0000009880e0723c */ /* 0x044ff60000081068 */
[----:B------:R-:W-:Y:S11]  /*2a6d0*/  @!UPT UIADD3 URZ, URZ, URZ, URZ ;  /* 0x0000003f3f3ff290 */ /* 0x000ff6000fffe03f */
[----:B------:R-:W-:Y:S01]  /*2a6e0*/  @!UPT UIADD3 URZ, URZ, URZ, URZ ;  /* 0x0000003f3f3ff290 */ /* 0x000fe2000fffe03f */
[----:B------:R-:W-:Y:S04]  /*2a6f0*/  STL.64 [R1+0x4100], R226 ;  /* 0x004100e201007387 */ /* 0x000fe80000100a00 */
[----:B------:R-:W-:Y:S04]  /*2a700*/  STL.64 [R1+0x40f8], R224 ;  /* 0x0040f8e001007387 */ /* 0x000fe80000100a00 */
[----:B------:R-:W2:Y:S04]  /*2a710*/  LDL.LU.64 R136, [R1+0x1600] ;  /* 0x0016000001887983 */ /* 0x000ea80000300a00 */
[----:B------:R-:W2:Y:S01]  /*2a720*/  LDL.LU.64 R138, [R1+0x1608] ;  /* 0x00160800018a7983 */ /* 0x000ea20000300a00 */
[C---:B---3--:R-:W-:Y:S03]  /*2a730*/  HMMA.1688.F32.TF32 R228, R128.reuse, R12, R100 ;  /* 0x0000000c80e4723c */ /* 0x048fe60000081064 */
[----:B------:R-:W3:Y:S04]  /*2a740*/  LDL.LU.64 R132, [R1+0x15f0] ;  /* 0x0015f00001847983 */ /* 0x000ee80000300a00 */
[----:B------:R-:W3:Y:S11]  /*2a750*/  LDL.LU.64 R134, [R1+0x15f8] ;  /* 0x0015f80001867983 */ /* 0x000ef60000300a00 */
[----:B------:R-:W-:Y:S05]  /*2a760*/  @!UPT UIADD3 URZ, URZ, URZ, URZ ;  /* 0x0000003f3f3ff290 */ /* 0x000fea000fffe03f */
[----:B------:R-:W-:Y:S04]  /*2a770*/  STL.64 [R1+0x4110], R230 ;  /* 0x004110e601007387 */ /* 0x000fe80000100a00 */
[----:B------:R-:W-:Y:S01]  /*2a780*/  STL.64 [R1+0x4108], R228 ;  /* 0x004108e401007387 */ /* 0x000fe20000100a00 */
[C---:B------:R-:W-:Y:S03]  /*2a790*/  HMMA.1688.F32.TF32 R232, R128.reuse, R8, R88 ;  /* 0x0000000880e8723c */ /* 0x040fe60000081058 */
[----:B------:R-:W3:Y:S04]  /*2a7a0*/  LDL.LU.64 R88, [R1+0x15e0] ;  /* 0x0015e00001587983 */ /* 0x000ee80000300a00 */
[----:B------:R-:W3:Y:S01]  /*2a7b0*/  LDL.LU.64 R90, [R1+0x15e8] ;  /* 0x0015e800015a7983 */ /* 0x000ee20000300a00 */
[----:B------:R-:W-:Y:S11]  /*2a7c0*/  HMMA.1688.F32.TF32 R128, R128, R4, R96 ;  /* 0x000000048080723c */ /* 0x000ff60000081060 */
[----:B------:R-:W-:Y:S04]  /*2a7d0*/  @!UPT UIADD3 URZ, URZ, URZ, URZ ;  /* 0x0000003f3f3ff290 */ /* 0x000fe8000fffe03f */
[----:B------:R-:W-:Y:S04]  /*2a7e0*/  STL.64 [R1+0x4120], R234 ;  /* 0x004120ea01007387 */ /* 0x000fe80000100a00 */
[----:B------:R-:W-:Y:S04]  /*2a7f0*/  STL.64 [R1+0x4118], R232 ;  /* 0x004118e801007387 */ /* 0x000fe80000100a00 */
[----:B------:R-:W3:Y:S04]  /*2a800*/  LDL.LU.64 R104, [R1+0x15d0] ;  /* 0x0015d00001687983 */ /* 0x000ee80000300a00 */
[----:B------:R-:W3:Y:S01]  /*2a810*/  LDL.LU.64 R106, [R1+0x15d8] ;  /* 0x0015d800016a7983 */ /* 0x000ee20000300a00 */
[C---:B------:R-:W-:Y:S03]  /*2a820*/  HMMA.1688.F32.TF32 R204, R124.reuse, R192, R204 ;  /* 0x000000c07ccc723c */ /* 0x040fe600000810cc */
[----:B------:R-:W3:Y:S04]  /*2a830*/  LDL.LU.64 R100, [R1+0x15c0] ;  /* 0x0015c00001647983 */ /* 0x000ee80000300a00 */
[----:B------:R-:W3:Y:S01]  /*2a840*/  LDL.LU.64 R102, [R1+0x15c8] ;  /* 0x0015c80001667983 */ /* 0x000ee20000300a00 */
[C---:B------:R-:W-:Y:S03]  /*2a850*/  HMMA.1688.F32.TF32 R200, R124.reuse, R188, R200 ;  /* 0x000000bc7cc8723c */ /* 0x040fe600000810c8 */
[----:B------:R-:W3:Y:S04]  /*2a860*/  LDL.LU.64 R96, [R1+0x15b0] ;  /* 0x0015b00001607983 */ /* 0x000ee80000300a00 */
[----:B------:R-:W3:Y:S04]  /*2a870*/  LDL.LU.64 R98, [R1+0x15b8] ;  /* 0x0015b80001627983 */ /* 0x000ee80000300a00 */
[----:B------:R-:W-:Y:S04]  /*2a880*/  STL.64 [R1+0x4130], R130 ;  /* 0x0041308201007387 */ /* 0x000fe80000100a00 */
[----:B------:R4:W-:Y:S04]  /*2a890*/  STL.64 [R1+0x4128], R128 ;  /* 0x0041288001007387 */ /* 0x0009e80000100a00 */
[----:B------:R-:W-:Y:S04]  /*2a8a0*/  STL.64 [R1+0x940], R204 ;  /* 0x000940cc01007387 */ /* 0x000fe80000100a00 */
[----:B------:R-:W-:Y:S01]  /*2a8b0*/  STL.64 [R1+0x948], R206 ;  /* 0x000948ce01007387 */ /* 0x000fe20000100a00 */
[C---:B----4-:R-:W-:Y:S03]  /*2a8c0*/  HMMA.1688.F32.TF32 R128, R124.reuse, R184, R92 ;  /* 0x000000b87c80723c */ /* 0x050fe6000008105c */
[----:B------:R-:W4:Y:S04]  /*2a8d0*/  LDL.LU.64 R92, [R1+0x15a0] ;  /* 0x0015a000015c7983 */ /* 0x000f280000300a00 */
[----:B------:R-:W-:Y:S04]  /*2a8e0*/  STL.64 [R1+0x930], R200 ;  /* 0x000930c801007387 */ /* 0x000fe80000100a00 */
[----:B------:R-:W-:Y:S04]  /*2a8f0*/  STL.64 [R1+0x938], R202 ;  /* 0x000938ca01007387 */ /* 0x000fe80000100a00 */
[----:B------:R-:W4:Y:S01]  /*2a900*/  LDL.LU.64 R94, [R1+0x15a8] ;  /* 0x0015a800015e7983 */ /* 0x000f220000300a00 */
[C---:B------:R-:W-:Y:S07]  /*2a910*/  HMMA.1688.F32.TF32 R196, R124.reuse, R180, R196 ;  /* 0x000000b47cc4723c */ /* 0x040fee00000810c4 */
[----:B------:R-:W-:Y:S04]  /*2a920*/  STL.64 [R1+0x920], R128 ;  /* 0x0009208001007387 */ /* 0x000fe80000100a00 */
[----:B------:R1:W-:Y:S02]  /*2a930*/  STL.64 [R1+0x928], R130 ;  /* 0x0009288201007387 */ /* 0x0003e40000100a00 */
[C---:B-1----:R-:W-:Y:S10]  /*2a940*/  HMMA.1688.F32.TF32 R128, R124.reuse, R176, R140 ;  /* 0x000000b07c80723c */ /* 0x042ff4000008108c */
[----:B------:R-:W-:Y:S04]  /*2a950*/  STL.64 [R1+0x910], R196 ;  /* 0x000910c401007387 */ /* 0x000fe80000100a00 */
[----:B------:R-:W-:Y:S09]  /*2a960*/  STL.64 [R1+0x918], R198 ;  /* 0x000918c601007387 */ /* 0x000ff20000100a00 */
[----:B------:R-:W-:Y:S04]  /*2a970*/  STL.64 [R1+0x900], R128 ;  /* 0x0009008001007387 */ /* 0x000fe80000100a00 */
[----:B------:R1:W-:Y:S01]  /*2a980*/  STL.64 [R1+0x908], R130 ;  /* 0x0009088201007387 */ /* 0x0003e20000100a00 */
[C---:B--2---:R-:W-:Y:S08]  /*2a990*/  HMMA.1688.F32.TF32 R136, R124.reuse, R172, R136 ;  /* 0x000000ac7c88723c */ /* 0x044ff00000081088 */
[C---:B---3--:R-:W-:Y:S11]  /*2a9a0*/  HMMA.1688.F32.TF32 R132, R124.reuse, R168, R132 ;  /* 0x000000a87c84723c */ /* 0x048ff60000081084 */
[----:B------:R-:W-:Y:S04]  /*2a9b0*/  @!UPT UIADD3 URZ, URZ, URZ, URZ ;  /* 0x0000003f3f3ff290 */ /* 0x000fe8000fffe03f */
[----:B------:R2:W-:Y:S04]  /*2a9c0*/  STL.64 [R1+0x8f0], R136 ;  /* 0x0008f08801007387 */ /* 0x0005e80000100a00 */
[----:B------:R2:W-:Y:S01]  /*2a9d0*/  STL.64 [R1+0x8f8], R138 ;  /* 0x0008f88a01007387 */ /* 0x0005e20000100a00 */
[C---:B-1----:R-:W-:Y:S03]  /*2a9e0*/  HMMA.1688.F32.TF32 R128, R124.reuse, R164, R88 ;  /* 0x000000a47c80723c */ /* 0x042fe60000081058 */
[----:B------:R-:W3:Y:S04]  /*2a9f0*/  LDL.LU.64 R88, [R1+0x1590] ;  /* 0x0015900001587983 */ /* 0x000ee80000300a00 */
[----:B------:R1:W-:Y:S04]  /*2aa00*/  STL.64 [R1+0x8e0], R132 ;  /* 0x0008e08401007387 */ /* 0x0003e80000100a00 */
[----:B------:R1:W-:Y:S04]  /*2aa10*/  STL.64 [R1+0x8e8], R134 ;  /* 0x0008e88601007387 */ /* 0x0003e80000100a00 */
[----:B------:R-:W3:Y:S01]  /*2aa20*/  LDL.LU.64 R90, [R1+0x1598] ;  /* 0x00159800015a7983 */ /* 0x000ee20000300a00 */
[C---:B------:R-:W-:Y:S07]  /*2aa30*/  HMMA.1688.F32.TF32 R104, R124.reuse, R160, R104 ;  /* 0x000000a07c68723c */ /* 0x040fee0000081068 */
[----:B------:R1:W-:Y:S04]  /*2aa40*/  STL.64 [R1+0x8d0], R128 ;  /* 0x0008d08001007387 */ /* 0x0003e80000100a00 */
[----:B------:R1:W-:Y:S01]  /*2aa50*/  STL.64 [R1+0x8d8], R130 ;  /* 0x0008d88201007387 */ /* 0x0003e20000100a00 */
[C---:B------:R-:W-:Y:S03]  /*2aa60*/  HMMA.1688.F32.TF32 R100, R124.reuse, R156, R100 ;  /* 0x0000009c7c64723c */ /* 0x040fe60000081064 */
[----:B------:R-:W3:Y:S05]  /*2aa70*/  LDL.LU.64 R196, [R1+0x1570] ;  /* 0x0015700001c47983 */ /* 0x000eea0000300a00 */
[C---:B------:R-:W-:Y:S03]  /*2aa80*/  HMMA.1688.F32.TF32 R96, R124.reuse, R152, R96 ;  /* 0x000000987c60723c */ /* 0x040fe60000081060 */
[----:B------:R-:W-:Y:S04]  /*2aa90*/  STL.64 [R1+0x8c0], R104 ;  /* 0x0008c06801007387 */ /* 0x000fe80000100a00 */
[----:B------:R-:W-:Y:S04]  /*2aaa0*/  STL.64 [R1+0x8c8], R106 ;  /* 0x0008c86a01007387 */ /* 0x000fe80000100a00 */
[----:B------:R-:W3:Y:S04]  /*2aab0*/  LDL.LU.64 R198, [R1+0x1578] ;  /* 0x0015780001c67983 */ /* 0x000ee80000300a00 */
[----:B------:R1:W-:Y:S01]  /*2aac0*/  STL.64 [R1+0x8b0], R100 ;  /* 0x0008b06401007387 */ /* 0x0003e20000100a00 */
[C---:B----4-:R-:W-:Y:S03]  /*2aad0*/  HMMA.1688.F32.TF32 R92, R124.reuse, R12, R92 ;  /* 0x0000000c7c5c723c */ /* 0x050fe6000008105c */
[----:B------:R4:W-:Y:S04]  /*2aae0*/  STL.64 [R1+0x8b8], R102 ;  /* 0x0008b86601007387 */ /* 0x0009e80000100a00 */
[----:B------:R-:W3:Y:S04]  /*2aaf0*/  LDL.LU.64 R140, [R1+0x1470] ;  /* 0x00147000018c7983 */ /* 0x000ee80000300a00 */
[----:B------:R-:W3:Y:S04]  /*2ab00*/  LDL.LU.64 R142, [R1+0x1478] ;  /* 0x00147800018e7983 */ /* 0x000ee80000300a00 */
[----:B------:R1:W-:Y:S04]  /*2ab10*/  STL.64 [R1+0x890], R96 ;  /* 0x0008906001007387 */ /* 0x0003e80000100a00 */
[----:B------:R1:W-:Y:S04]  /*2ab20*/  STL.64 [R1+0x898], R98 ;  /* 0x0008986201007387 */ /* 0x0003e80000100a00 */
[----:B--2---:R-:W2:Y:S04]  /*2ab30*/  LDL.LU.64 R136, [R1+0x1460] ;  /* 0x0014600001887983 */ /* 0x004ea80000300a00 */
[----:B------:R-:W2:Y:S04]  /*2ab40*/  LDL.LU.64 R138, [R1+0x1468] ;  /* 0x00146800018a7983 */ /* 0x000ea80000300a00 */
[----:B-1----:R-:W2:Y:S04]  /*2ab50*/  LDL.LU.64 R132, [R1+0x1450] ;  /* 0x0014500001847983 */ /* 0x002ea80000300a00 */
[----:B------:R-:W2:Y:S04]  /*2ab60*/  LDL.LU.64 R134, [R1+0x1458] ;  /* 0x0014580001867983 */ /* 0x000ea80000300a00 */
[----:B------:R1:W-:Y:S04]  /*2ab70*/  STL.64 [R1+0x840], R92 ;  /* 0x0008405c01007387 */ /* 0x0003e80000100a00 */
[----:B------:R1:W-:Y:S04]  /*2ab80*/  STL.64 [R1+0x848], R94 ;  /* 0x0008485e01007387 */ /* 0x0003e80000100a00 */
[----:B------:R-:W2:Y:S04]  /*2ab90*/  LDL.LU.64 R128, [R1+0x1440] ;  /* 0x0014400001807983 */ /* 0x000ea80000300a00 */
[----:B------:R-:W2:Y:S04]  /*2aba0*/  LDL.LU.64 R130, [R1+0x1448] ;  /* 0x0014480001827983 */ /* 0x000ea80000300a00 */
[----:B------:R-:W2:Y:S04]  /*2abb0*/  LDL.LU.64 R100, [R1+0x1430] ;  /* 0x0014300001647983 */ /* 0x000ea80000300a00 */
[----:B----4-:R-:W2:Y:S04]  /*2abc0*/  LDL.LU.64 R102, [R1+0x1438] ;  /* 0x0014380001667983 */ /* 0x010ea80000300a00 */
[----:B------:R-:W2:Y:S04]  /*2abd0*/  LDL.LU.64 R96, [R1+0xb90] ;  /* 0x000b900001607983 */ /* 0x000ea80000300a00 */
[----:B------:R-:W2:Y:S01]  /*2abe0*/  LDL.LU.64 R98, [R1+0xb98] ;  /* 0x000b980001627983 */ /* 0x000ea20000300a00 */
[C---:B---3--:R-:W-:Y:S11]  /*2abf0*/  HMMA.1688.F32.TF32 R88, R124.reuse, R8, R88 ;  /* 0x000000087c58723c */ /* 0x048ff60000081058 */
[----:B------:R-:W-:Y:S11]  /*2ac00*/  @!UPT UIADD3 URZ, URZ, URZ, URZ ;  /* 0x0000003f3f3ff290 */ /* 0x000ff6000fffe03f */
[----:B------:R-:W-:Y:S01]  /*2ac10*/  @!UPT UIADD3 URZ, URZ, URZ, URZ ;  /* 0x0000003f3f3ff290 */ /* 0x000fe2000fffe03f */
[----:B------:R3:W-:Y:S04]  /*2ac20*/  STL.64 [R1+0x800], R88 ;  /* 0x0008005801007387 */ /* 0x0007e80000100a00 */
[----:B------:R3:W-:Y:S04]  /*2ac30*/  STL.64 [R1+0x808], R90 ;  /* 0x0008085a01007387 */ /* 0x0007e80000100a00 */
[----:B-1----:R-:W4:Y:S04]  /*2ac40*/  LDL.LU.64 R92, [R1+0x1420] ;  /* 0x00142000015c7983 */ /* 0x002f280000300a00 */
[----:B------:R-:W4:Y:S04]  /*2ac50*/  LDL.LU.64 R94, [R1+0x1428] ;  /* 0x00142800015e7983 */ /* 0x000f280000300a00 */
[----:B---3--:R-:W3:Y:S04]  /*2ac60*/  LDL.LU.64 R88, [R1+0x1410] ;  /* 0x0014100001587983 */ /* 0x008ee80000300a00 */
[----:B------:R-:W3:Y:S04]  /*2ac70*/  LDL.LU.64 R90, [R1+0x1418] ;  /* 0x00141800015a7983 */ /* 0x000ee80000300a00 */
[----:B------:R-:W3:Y:S04]  /*2ac80*/  LDL.LU.64 R104, [R1+0x1400] ;  /* 0x0014000001687983 */ /* 0x000ee80000300a00 */
[----:B------:R-:W3:Y:S01]  /*2ac90*/  LDL.LU.64 R106, [R1+0x1408] ;  /* 0x00140800016a7983 */ /* 0x000ee20000300a00 */
[----:B------:R-:W-:Y:S11]  /*2aca0*/  HMMA.1688.F32.TF32 R124, R124, R4, R196 ;  /* 0x000000047c7c723c */ /* 0x000ff600000810c4 */
[----:B------:R-:W-:Y:S11]  /*2acb0*/  @!UPT UIADD3 URZ, URZ, URZ, URZ ;  /* 0x0000003f3f3ff290 */ /* 0x000ff6000fffe03f */
[----:B------:R-:W-:Y:S01]  /*2acc0*/  @!UPT UIADD3 URZ, URZ, URZ, URZ ;  /* 0x0000003f3f3ff290 */ /* 0x000fe2000fffe03f */
[----:B------:R-:W-:Y:S01]  /*2acd0*/  STL.64 [R1+0x4140], R126 ;  /* 0x0041407e01007387 */ /* 0x000fe20000100a00 */
[C---:B------:R-:W-:Y:S03]  /*2ace0*/  HMMA.1688.F32.TF32 R140, R120.reuse, R192, R140 ;  /* 0x000000c0788c723c */ /* 0x040fe6000008108c */
[----:B------:R2:W-:Y:S05]  /*2acf0*/  STL.64 [R1+0x4138], R124 ;  /* 0x0041387c01007387 */ /* 0x0005ea0000100a00 */
[C---:B--2---:R-:W-:Y:S08]  /*2ad00*/  HMMA.1688.F32.TF32 R124, R120.reuse, R188, R136 ;  /* 0x000000bc787c723c */ /* 0x044ff00000081088 */
[C---:B------:R-:W-:Y:S08]  /*2ad10*/  HMMA.1688.F32.TF32 R132, R120.reuse, R184, R132 ;  /* 0x000000b87884723c */ /* 0x040ff00000081084 */
[C---:B------:R-:W-:Y:S01]  /*2ad20*/  HMMA.1688.F32.TF32 R128, R120.reuse, R180, R128 ;  /* 0x000000b47880723c */ /* 0x040fe20000081080 */
[----:B------:R-:W-:Y:S04]  /*2ad30*/  STL.64 [R1+0xbe0], R140 ;  /* 0x000be08c01007387 */ /* 0x000fe80000100a00 */
[----:B------:R-:W-:Y:S04]  /*2ad40*/  STL.64 [R1+0xbe8], R142 ;  /* 0x000be88e01007387 */ /* 0x000fe80000100a00 */
[----:B------:R-:W-:Y:S04]  /*2ad50*/  STL.64 [R1+0xbd0], R124 ;  /* 0x000bd07c01007387 */ /* 0x000fe80000100a00 */
[----:B------:R1:W-:Y:S04]  /*2ad60*/  STL.64 [R1+0xbd8], R126 ;  /* 0x000bd87e01007387 */ /* 0x0003e80000100a00 */
[----:B------:R-:W-:Y:S04]  /*2ad70*/  STL.64 [R1+0xbc0], R132 ;  /* 0x000bc08401007387 */ /* 0x000fe80000100a00 */
[----:B------:R-:W-:Y:S01]  /*2ad80*/  STL.64 [R1+0xbc8], R134 ;  /* 0x000bc88601007387 */ /* 0x000fe20000100a00 */
[C---:B-1----:R-:W-:Y:S03]  /*2ad90*/  HMMA.1688.F32.TF32 R124, R120.reuse, R176, R100 ;  /* 0x000000b0787c723c */ /* 0x042fe60000081064 */
[----:B------:R-:W2:Y:S04]  /*2ada0*/  LDL.LU.64 R100, [R1+0x13f0] ;  /* 0x0013f00001647983 */ /* 0x000ea80000300a00 */
[----:B------:R-:W-:Y:S04]  /*2adb0*/  STL.64 [R1+0xbb0], R128 ;  /* 0x000bb08001007387 */ /* 0x000fe80000100a00 */
[----:B------:R-:W-:Y:S04]  /*2adc0*/  STL.64 [R1+0xbb8], R130 ;  /* 0x000bb88201007387 */ /* 0x000fe80000100a00 */
[----:B------:R-:W2:Y:S08]  /*2add0*/  LDL.LU.64 R102, [R1+0x13f8] ;  /* 0x0013f80001667983 */ /* 0x000eb00000300a00 */
[----:B------:R-:W-:Y:S04]  /*2ade0*/  STL.64 [R1+0xba0], R124 ;  /* 0x000ba07c01007387 */ /* 0x000fe80000100a00 */
[----:B------:R1:W-:Y:S02]  /*2adf0*/  STL.64 [R1+0xba8], R126 ;  /* 0x000ba87e01007387 */ /* 0x0003e40000100a00 */
[C---:B-1----:R-:W-:Y:S02]  /*2ae00*/  HMMA.1688.F32.TF32 R124, R120.reuse, R172, R96 ;  /* 0x000000ac787c723c */ /* 0x042fe40000081060 */
[----:B------:R-:W2:Y:S04]  /*2ae10*/  LDL.LU.64 R96, [R1+0x13e0] ;  /* 0x0013e00001607983 */ /* 0x000ea80000300a00 */
[----:B------:R-:W2:Y:S11]  /*2ae20*/  LDL.LU.64 R98, [R1+0x13e8] ;  /* 0x0013e80001627983 */ /* 0x000eb60000300a00 */
[----:B------:R-:W-:Y:S06]  /*2ae30*/  @!UPT UIADD3 URZ, URZ, URZ, URZ ;  /* 0x0000003f3f3ff290 */ /* 0x000fec000fffe03f */
[----:B------:R-:W-:Y:S04]  /*2ae40*/  STL.64 [R1+0xb90], R124 ;  /* 0x000b907c01007387 */ /* 0x000fe80000100a00 */
[----:B------:R4:W-:Y:S02]  /*2ae50*/  STL.64 [R1+0xb98], R126 ;  /* 0x000b987e01007387 */ /* 0x0009e40000100a00 */
[C---:B----4-:R-:W-:Y:S02]  /*2ae60*/  HMMA.1688.F32.TF32 R124, R120.reuse, R168, R92 ;  /* 0x000000a8787c723c */ /* 0x050fe4000008105c */
[----:B------:R-:W4:Y:S04]  /*2ae70*/  LDL.LU.64 R92, [R1+0x13d0] ;  /* 0x0013d000015c7983 */ /* 0x000f280000300a00 */
[----:B------:R-:W4:Y:S11]  /*2ae80*/  LDL.LU.64 R94, [R1+0x13d8] ;  /* 0x0013d800015e7983 */ /* 0x000f360000300a00 */
[----:B------:R-:W-:Y:S06]  /*2ae90*/  @!UPT UIADD3 URZ, URZ, URZ, URZ ;  /* 0x0000003f3f3ff290 */ /* 0x000fec000fffe03f */
[----:B------:R-:W-:Y:S04]  /*2aea0*/  STL.64 [R1+0xb80], R124 ;  /* 0x000b807c01007387 */ /* 0x000fe80000100a00 */
[----:B------:R3:W-:Y:S02]  /*2aeb0*/  STL.64 [R1+0xb88], R126 ;  /* 0x000b887e01007387 */ /* 0x0007e40000100a00 */
[C---:B---3--:R-:W-:Y:S02]  /*2aec0*/  HMMA.1688.F32.TF32 R124, R120.reuse, R164, R88 ;  /* 0x000000a4787c723c */ /* 0x048fe40000081058 */
[----:B------:R-:W3:Y:S04]  /*2aed0*/  LDL.LU.64 R88, [R1+0x13c0] ;  /* 0x0013c00001587983 */ /* 0x000ee80000300a00 */
[----:B------:R-:W3:Y:S02]  /*2aee0*/  LDL.LU.64 R90, [R1+0x13c8] ;  /* 0x0013c800015a7983 */ /* 0x000ee40000300a00 */
[C---:B------:R-:W-:Y:S11]  /*2aef0*/  HMMA.1688.F32.TF32 R104, R120.reuse, R160, R104 ;  /* 0x000000a07868723c */ /* 0x040ff60000081068 */
[----:B------:R-:W-:Y:S04]  /*2af00*/  @!UPT UIADD3 URZ, URZ, URZ, URZ ;  /* 0x0000003f3f3ff290 */ /* 0x000fe8000fffe03f */
[----:B------:R1:W-:Y:S04]  /*2af10*/  STL.64 [R1+0xb70], R124 ;  /* 0x000b707c01007387 */ /* 0x0003e80000100a00 */
[----:B------:R1:W-:Y:S04]  /*2af20*/  STL.64 [R1+0xb78], R126 ;  /* 0x000b787e01007387 */ /* 0x0003e80000100a00 */
[----:B------:R-:W3:Y:S04]  /*2af30*/  LDL.LU.64 R128, [R1+0x13b0] ;  /* 0x0013b00001807983 */ /* 0x000ee80000300a00 */
[----:B------:R-:W3:Y:S04]  /*2af40*/  LDL.LU.64 R130, [R1+0x13b8] ;  /* 0x0013b80001827983 */ /* 0x000ee80000300a00 */
[----:B------:R1:W-:Y:S04]  /*2af50*/  STL.64 [R1+0xb60], R104 ;  /* 0x000b606801007387 */ /* 0x0003e80000100a00 */
[----:B------:R1:W-:Y:S04]  /*2af60*/  STL.64 [R1+0xb68], R106 ;  /* 0x000b686a01007387 */ /* 0x0003e80000100a00 */
[----:B-1----:R-:W3:Y:S04]  /*2af70*/  LDL.LU.64 R124, [R1+0x13a0] ;  /* 0x0013a000017c7983 */ /* 0x002ee80000300a00 */
[----:B------:R-:W3:Y:S04]  /*2af80*/  LDL.LU.64 R126, [R1+0x13a8] ;  /* 0x0013a800017e7983 */ /* 0x000ee80000300a00 */
[----:B------:R-:W3:Y:S04]  /*2af90*/  LDL.LU.64 R104, [R1+0x1390] ;  /* 0x0013900001687983 */ /* 0x000ee80000300a00 */
[----:B------:R-:W3:Y:S01]  /*2afa0*/  LDL.LU.64 R106, [R1+0x1398] ;  /* 0x00139800016a7983 */ /* 0x000ee20000300a00 */
[C---:B--2---:R-:W-:Y:S03]  /*2afb0*/  HMMA.1688.F32.TF32 R132, R120.reuse, R156, R100 ;  /* 0x0000009c7884723c */ /* 0x044fe60000081064 */
[----:B------:R-:W2:Y:S04]  /*2afc0*/  LDL.LU.64 R100, [R1+0x1380] ;  /* 0x0013800001647983 */ /* 0x000ea80000300a00 */
[----:B------:R-:W2:Y:S11]  /*2afd0*/  LDL.LU.64 R102, [R1+0x1388] ;  /* 0x0013880001667983 */ /* 0x000eb60000300a00 */
[----:B------:R-:W-:Y:S05]  /*2afe0*/  @!UPT UIADD3 URZ, URZ, URZ, URZ ;  /* 0x0000003f3f3ff290 */ /* 0x000fea000fffe03f */
        /* <DEDUP_REMOVED lines=17> */
[----:B------:R-:W-:Y:S08]  /*2b100*/  HMMA.1688.F32.TF32 R120, R120, R4, R128 ;  /* 0x000000047878723c */ /* 0x000ff00000081080 */
[C---:B------:R-:W-:Y:S07]  /*2b110*/  HMMA.1688.F32.TF32 R124, R116.reuse, R192, R124 ;  /* 0x000000c0747c723c */ /* 0x040fee000008107c */
[----:B------:R-:W-:Y:S04]  /*2b120*/  STL.64 [R1+0xb20], R132 ;  /* 0x000b208401007387 */ /* 0x000fe80000100a00 */
[----:B------:R-:W-:Y:S04]  /*2b130*/  STL.64 [R1+0xb28], R134 ;  /* 0x000b288601007387 */ /* 0x000fe80000100a00 */
[----:B------:R-:W-:Y:S01]  /*2b140*/  STL.64 [R1+0x41d0], R122 ;  /* 0x0041d07a01007387 */ /* 0x000fe20000100a00 */
[C---:B------:R-:W-:Y:S03]  /*2b150*/  HMMA.1688.F32.TF32 R104, R116.reuse, R188, R104 ;  /* 0x000000bc7468723c */ /* 0x040fe60000081068 */
[----:B------:R1:W-:Y:S04]  /*2b160*/  STL.64 [R1+0x41c8], R120 ;  /* 0x0041c87801007387 */ /* 0x0003e80000100a00 */
[----:B-1----:R-:W3:Y:S04]  /*2b170*/  LDL.LU.64 R120, [R1+0x1330] ;  /* 0x0013300001787983 */ /* 0x002ee80000300a00 */
[----:B------:R-:W-:Y:S04]  /*2b180*/  STL.64 [R1+0xe00], R124 ;  /* 0x000e007c01007387 */ /* 0x000fe80000100a00 */
[----:B------:R-:W-:Y:S04]  /*2b190*/  STL.64 [R1+0xe08], R126 ;  /* 0x000e087e01007387 */ /* 0x000fe80000100a00 */
[----:B------:R-:W3:Y:S04]  /*2b1a0*/  LDL.LU.64 R122, [R1+0x1338] ;  /* 0x00133800017a7983 */ /* 0x000ee80000300a00 */
[----:B------:R-:W-:Y:S04]  /*2b1b0*/  STL.64 [R1+0xdf0], R104 ;  /* 0x000df06801007387 */ /* 0x000fe80000100a00 */
[----:B------:R2:W-:Y:S02]  /*2b1c0*/  STL.64 [R1+0xdf8], R106 ;  /* 0x000df86a01007387 */ /* 0x0005e40000100a00 */
[C---:B--2---:R-:W-:Y:S02]  /*2b1d0*/  HMMA.1688.F32.TF32 R104, R116.reuse, R184, R100 ;  /* 0x000000b87468723c */ /* 0x044fe40000081064 */
[----:B------:R-:W3:Y:S04]  /*2b1e0*/  LDL.LU.64 R100, [R1+0x1310] ;  /* 0x0013100001647983 */ /* 0x000ee80000300a00 */
[----:B------:R-:W3:Y:S02]  /*2b1f0*/  LDL.LU.64 R102, [R1+0x1318] ;  /* 0x0013180001667983 */ /* 0x000ee40000300a00 */
[C---:B------:R-:W-:Y:S11]  /*2b200*/  HMMA.1688.F32.TF32 R96, R116.reuse, R180, R96 ;  /* 0x000000b47460723c */ /* 0x040ff60000081060 */
[----:B------:R-:W-:Y:S04]  /*2b210*/  @!UPT UIADD3 URZ, URZ, URZ, URZ ;  /* 0x0000003f3f3ff290 */ /* 0x000fe8000fffe03f */
[----:B------:R1:W-:Y:S04]  /*2b220*/  STL.64 [R1+0xde0], R104 ;  /* 0x000de06801007387 */ /* 0x0003e80000100a00 */
[----:B------:R1:W-:Y:S04]  /*2b230*/  STL.64 [R1+0xde8], R106 ;  /* 0x000de86a01007387 */ /* 0x0003e80000100a00 */
[----:B-1----:R-:W3:Y:S04]  /*2b240*/  LDL.LU.64 R104, [R1+0x12f0] ;  /* 0x0012f00001687983 */ /* 0x002ee80000300a00 */
[----:B------:R-:W3:Y:S04]  /*2b250*/  LDL.LU.64 R106, [R1+0x12f8] ;  /* 0x0012f800016a7983 */ /* 0x000ee80000300a00 */
[----:B------:R1:W-:Y:S04]  /*2b260*/  STL.64 [R1+0xdd0], R96 ;  /* 0x000dd06001007387 */ /* 0x0003e80000100a00 */
[----:B------:R1:W-:Y:S04]  /*2b270*/  STL.64 [R1+0xdd8], R98 ;  /* 0x000dd86201007387 */ /* 0x0003e80000100a00 */
[----:B-1----:R-:W3:Y:S04]  /*2b280*/  LDL.LU.64 R96, [R1+0x12b0] ;  /* 0x0012b00001607983 */ /* 0x002ee80000300a00 */
[----:B------:R-:W3:Y:S01]  /*2b290*/  LDL.LU.64 R98, [R1+0x12b8] ;  /* 0x0012b80001627983 */ /* 0x000ee20000300a00 */
[C---:B----4-:R-:W-:Y:S11]  /*2b2a0*/  HMMA.1688.F32.TF32 R92, R116.reuse, R176, R92 ;  /* 0x000000b0745c723c */ /* 0x050ff6000008105c */
[----:B------:R-:W-:Y:S11]  /*2b2b0*/  @!UPT UIADD3 URZ, URZ, URZ, URZ ;  /* 0x0000003f3f3ff290 */ /* 0x000ff6000fffe03f */
[----:B------:R-:W-:Y:S01]  /*2b2c0*/  @!UPT UIADD3 URZ, URZ, URZ, URZ ;  /* 0x0000003f3f3ff290 */ /* 0x000fe2000fffe03f */
[----:B------:R1:W-:Y:S04]  /*2b2d0*/  STL.64 [R1+0xdc0], R92 ;  /* 0x000dc05c01007387 */ /* 0x0003e80000100a00 */
[----:B------:R4:W-:Y:S04]  /*2b2e0*/  STL.64 [R1+0xdc8], R94 ;  /* 0x000dc85e01007387 */ /* 0x0009e80000100a00 */
[----:B-1----:R-:W2:Y:S04]  /*2b2f0*/  LDL.LU.64 R92, [R1+0xd60] ;  /* 0x000d6000015c7983 */ /* 0x002ea80000300a00 */
[----:B----4-:R-:W2:Y:S01]  /*2b300*/  LDL.LU.64 R94, [R1+0xd68] ;  /* 0x000d6800015e7983 */ /* 0x010ea20000300a00 */
[C---:B---3--:R-:W-:Y:S11]  /*2b310*/  HMMA.1688.F32.TF32 R88, R116.reuse, R172, R88 ;  /* 0x000000ac7458723c */ /* 0x048ff60000081058 */
[----:B------:R-:W-:Y:S11]  /*2b320*/  @!UPT UIADD3 URZ, URZ, URZ, URZ ;  /* 0x0000003f3f3ff290 */ /* 0x000ff6000fffe03f */
[----:B------:R-:W-:Y:S01]  /*2b330*/  @!UPT UIADD3 URZ, URZ, URZ, URZ ;  /* 0x0000003f3f3ff290 */ /* 0x000fe2000fffe03f */
[----:B------:R1:W-:Y:S04]  /*2b340*/  STL.64 [R1+0xdb0], R88 ;  /* 0x000db05801007387 */ /* 0x0003e80000100a00 */
[----:B------:R3:W-:Y:S04]  /*2b350*/  STL.64 [R1+0xdb8], R90 ;  /* 0x000db85a01007387 */ /* 0x0007e80000100a00 */
[----:B------:R-:W4:Y:S04]  /*2b360*/  LDL.LU.64 R124, [R1+0xd50] ;  /* 0x000d5000017c7983 */ /* 0x000f280000300a00 */
[----:B------:R-:W4:Y:S04]  /*2b370*/  LDL.LU.64 R126, [R1+0xd58] ;  /* 0x000d5800017e7983 */ /* 0x000f280000300a00 */
[----:B-1----:R-:W4:Y:S04]  /*2b380*/  LDL.LU.64 R88, [R1+0xd40] ;  /* 0x000d400001587983 */ /* 0x002f280000300a00 */
[----:B---3--:R-:W3:Y:S01]  /*2b390*/  LDL.LU.64 R90, [R1+0xd48] ;  /* 0x000d4800015a7983 */ /* 0x008ee20000300a00 */
[C---:B------:R-:W-:Y:S03]  /*2b3a0*/  HMMA.1688.F32.TF32 R128, R116.reuse, R168, R120 ;  /* 0x000000a87480723c */ /* 0x040fe60000081078 */
[----:B------:R-:W3:Y:S04]  /*2b3b0*/  LDL.LU.64 R120, [R1+0x12a0] ;  /* 0x0012a00001787983 */ /* 0x000ee80000300a00 */
[----:B------:R-:W3:Y:S11]  /*2b3c0*/  LDL.LU.64 R122, [R1+0x12a8] ;  /* 0x0012a800017a7983 */ /* 0x000ef60000300a00 */
[----:B------:R-:W-:Y:S05]  /*2b3d0*/  @!UPT UIADD3 URZ, URZ, URZ, URZ ;  /* 0x0000003f3f3ff290 */ /* 0x000fea000fffe03f */
[----:B------:R-:W-:Y:S04]  /*2b3e0*/  STL.64 [R1+0xda0], R128 ;  /* 0x000da08001007387 */ /* 0x000fe80000100a00 */
[----:B------:R1:W-:Y:S02]  /*2b3f0*/  STL.64 [R1+0xda8], R130 ;  /* 0x000da88201007387 */ /* 0x0003e40000100a00 */
[C---:B-1----:R-:W-:Y:S02]  /*2b400*/  HMMA.1688.F32.TF32 R128, R116.reuse, R164, R100 ;  /* 0x000000a47480723c */ /* 0x042fe40000081064 */
[----:B------:R-:W3:Y:S04]  /*2b410*/  LDL.LU.64 R100, [R1+0x1260] ;  /* 0x0012600001647983 */ /* 0x000ee80000300a00 */
[----:B------:R-:W3:Y:S11]  /*2b420*/  LDL.LU.64 R102, [R1+0x1268] ;  /* 0x0012680001667983 */ /* 0x000ef60000300a00 */
[----:B------:R-:W-:Y:S06]  /*2b430*/  @!UPT UIADD3 URZ, URZ, URZ, URZ ;  /* 0x0000003f3f3ff290 */ /* 0x000fec000fffe03f */
        /* <DEDUP_REMOVED lines=14> */
[C---:B--2---:R-:W-:Y:S02]  /*2b520*/  HMMA.1688.F32.TF32 R128, R116.reuse, R152, R92 ;  /* 0x000000987480723c */ /* 0x044fe4000008105c */
[----:B------:R-:W2:Y:S04]  /*2b530*/  LDL.LU.64 R92, [R1+0x1130] ;  /* 0x00113000015c7983 */ /* 0x000ea80000300a00 */
[----:B------:R-:W2:Y:S11]  /*2b540*/  LDL.LU.64 R94, [R1+0x1138] ;  /* 0x00113800015e7983 */ /* 0x000eb60000300a00 */
[----:B------:R-:W-:Y:S06]  /*2b550*/  @!UPT UIADD3 URZ, URZ, URZ, URZ ;  /* 0x0000003f3f3ff290 */ /* 0x000fec000fffe03f */
[----:B------:R-:W-:Y:S04]  /*2b560*/  STL.64 [R1+0xd60], R128 ;  /* 0x000d608001007387 */ /* 0x000fe80000100a00 */
[----:B------:R4:W-:Y:S02]  /*2b570*/  STL.64 [R1+0xd68], R130 ;  /* 0x000d688201007387 */ /* 0x0009e40000100a00 */
[C---:B----4-:R-:W-:Y:S08]  /*2b580*/  HMMA.1688.F32.TF32 R128, R116.reuse, R12, R124 ;  /* 0x0000000c7480723c */ /* 0x050ff0000008107c */
[C---:B---3--:R-:W-:Y:S01]  /*2b590*/  HMMA.1688.F32.TF32 R124, R116.reuse, R8, R88 ;  /* 0x00000008747c723c */ /* 0x048fe20000081058 */
[----:B------:R-:W3:Y:S11]  /*2b5a0*/  LDL.LU.64 R88, [R1+0xfd0] ;  /* 0x000fd00001587983 */ /* 0x000ef60000300a00 */
[----:B------:R-:W-:Y:S03]  /*2b5b0*/  @!UPT UIADD3 URZ, URZ, URZ, URZ ;  /* 0x0000003f3f3ff290 */ /* 0x000fe6000fffe03f */
[----:B------:R-:W-:Y:S04]  /*2b5c0*/  STL.64 [R1+0xd50], R128 ;  /* 0x000d508001007387 */ /* 0x000fe80000100a00 */
[----:B------:R-:W-:Y:S04]  /*2b5d0*/  STL.64 [R1+0xd58], R130 ;  /* 0x000d588201007387 */ /* 0x000fe80000100a00 */
[----:B------:R-:W3:Y:S01]  /*2b5e0*/  LDL.LU.64 R90, [R1+0xfd8] ;  /* 0x000fd800015a7983 */ /* 0x000ee20000300a00 */
[----:B------:R-:W-:Y:S03]  /*2b5f0*/  HMMA.1688.F32.TF32 R116, R116, R4, R120 ;  /* 0x000000047474723c */ /* 0x000fe60000081078 */
[----:B------:R-:W-:Y:S04]  /*2b600*/  STL.64 [R1+0xd40], R124 ;  /* 0x000d407c01007387 */ /* 0x000fe80000100a00 */
[----:B------:R-:W-:Y:S11]  /*2b610*/  STL.64 [R1+0xd48], R126 ;  /* 0x000d487e01007387 */ /* 0x000ff60000100a00 */
[----:B------:R-:W-:Y:S05]  /*2b620*/  @!UPT UIADD3 URZ, URZ, URZ, URZ ;  /* 0x0000003f3f3ff290 */ /* 0x000fea000fffe03f */
[----:B------:R-:W-:Y:S04]  /*2b630*/  STL.64 [R1+0x41e0], R118 ;  /* 0x0041e07601007387 */ /* 0x000fe80000100a00 */
[----:B------:R1:W-:Y:S02]  /*2b640*/  STL.64 [R1+0x41d8], R116 ;  /* 0x0041d87401007387 */ /* 0x0003e40000100a00 */
[C---:B-1----:R-:W-:Y:S02]  /*2b650*/  HMMA.1688.F32.TF32 R116, R112.reuse, R192, R100 ;  /* 0x000000c07074723c */ /* 0x042fe40000081064 */
[----:B------:R-:W4:Y:S04]  /*2b660*/  LDL.LU.64 R100, [R1+0xfc0] ;  /* 0x000fc00001647983 */ /* 0x000f280000300a00 */
[----:B------:R-:W4:Y:S11]  /*2b670*/  LDL.LU.64 R102, [R1+0xfc8] ;  /* 0x000fc80001667983 */ /* 0x000f360000300a00 */
[----:B------:R-:W-:Y:S06]  /*2b680*/  @!UPT UIADD3 URZ, URZ, URZ, URZ ;  /* 0x0000003f3f3ff290 */ /* 0x000fec000fffe03f */
[----:B------:R1:W-:Y:S04]  /*2b690*/  STL.64 [R1+0x1010], R116 ;  /* 0x0010107401007387 */ /* 0x0003e80000100a00 */
[----:B------:R1:W-:Y:S04]  /*2b6a0*/  STL.64 [R1+0x1018], R118 ;  /* 0x0010187601007387 */ /* 0x0003e80000100a00 */
[----:B-1----:R-:W4:Y:S01]  /*2b6b0*/  LDL.LU.64 R116, [R1+0xfb0] ;  /* 0x000fb00001747983 */ /* 0x002f220000300a00 */
[C---:B------:R-:W-:Y:S03]  /*2b6c0*/  HMMA.1688.F32.TF32 R104, R112.reuse, R188, R104 ;  /* 0x000000bc7068723c */ /* 0x040fe60000081068 */
[----:B------:R-:W4:Y:S11]  /*2b6d0*/  LDL.LU.64 R118, [R1+0xfb8] ;  /* 0x000fb80001767983 */ /* 0x000f360000300a00 */
[----:B------:R-:W-:Y:S09]  /*2b6e0*/  @!UPT UIADD3 URZ, URZ, URZ, URZ ;  /* 0x0000003f3f3ff290 */ /* 0x000ff2000fffe03f */
[----:B------:R-:W-:Y:S04]  /*2b6f0*/  STL.64 [R1+0x1000], R104 ;  /* 0x0010006801007387 */ /* 0x000fe80000100a00 */
[----:B------:R1:W-:Y:S02]  /*2b700*/  STL.64 [R1+0x1008], R106 ;  /* 0x0010086a01007387 */ /* 0x0003e40000100a00 */
[C---:B-1----:R-:W-:Y:S02]  /*2b710*/  HMMA.1688.F32.TF32 R104, R112.reuse, R184, R96 ;  /* 0x000000b87068723c */ /* 0x042fe40000081060 */
[----:B------:R-:W4:Y:S04]  /*2b720*/  LDL.LU.64 R96, [R1+0x1120] ;  /* 0x0011200001607983 */ /* 0x000f280000300a00 */
[----:B------:R-:W4:Y:S11]  /*2b730*/  LDL.LU.64 R98, [R1+0x1128] ;  /* 0x0011280001627983 */ /* 0x000f360000300a00 */
[----:B------:R-:W-:Y:S06]  /*2b740*/  @!UPT UIADD3 URZ, URZ, URZ, URZ ;  /* 0x0000003f3f3ff290 */ /* 0x000fec000fffe03f */
[----:B------:R-:W-:Y:S04]  /*2b750*/  STL.64 [R1+0xff0], R104 ;  /* 0x000ff06801007387 */ /* 0x000fe80000100a00 */
[----:B------:R2:W-:Y:S02]  /*2b760*/  STL.64 [R1+0xff8], R106 ;  /* 0x000ff86a01007387 */ /* 0x0005e40000100a00 */
[C---:B--2---:R-:W-:Y:S02]  /*2b770*/  HMMA.1688.F32.TF32 R104, R112.reuse, R180, R92 ;  /* 0x000000b47068723c */ /* 0x044fe4000008105c */
[----:B------:R-:W2:Y:S04]  /*2b780*/  LDL.LU.64 R92, [R1+0xf90] ;  /* 0x000f9000015c7983 */ /* 0x000ea80000300a00 */
[----:B------:R-:W2:Y:S11]  /*2b790*/  LDL.LU.64 R94, [R1+0xf98] ;  /* 0x000f9800015e7983 */ /* 0x000eb60000300a00 */
[----:B------:R-:W-:Y:S06]  /*2b7a0*/  @!UPT UIADD3 URZ, URZ, URZ, URZ ;  /* 0x0000003f3f3ff290 */ /* 0x000fec000fffe03f */
[----:B------:R1:W-:Y:S04]  /*2b7b0*/  STL.64 [R1+0xfe0], R104 ;  /* 0x000fe06801007387 */ /* 0x0003e80000100a00 */
[----:B------:R1:W-:Y:S04]  /*2b7c0*/  STL.64 [R1+0xfe8], R106 ;  /* 0x000fe86a01007387 */ /* 0x0003e80000100a00 */
[----:B------:R-:W2:Y:S04]  /*2b7d0*/  LDL.LU.64 R120, [R1+0xf80] ;  /* 0x000f800001787983 */ /* 0x000ea80000300a00 */
[----:B------:R-:W2:Y:S04]  /*2b7e0*/  LDL.LU.64 R122, [R1+0xf88] ;  /* 0x000f8800017a7983 */ /* 0x000ea80000300a00 */
[----:B-1----:R-:W2:Y:S04]  /*2b7f0*/  LDL.LU.64 R104, [R1+0xf70] ;  /* 0x000f700001687983 */ /* 0x002ea80000300a00 */
[----:B------:R-:W2:Y:S01]  /*2b800*/  LDL.LU.64 R106, [R1+0xf78] ;  /* 0x000f7800016a7983 */ /* 0x000ea20000300a00 */
[C---:B---3--:R-:W-:Y:S03]  /*2b810*/  HMMA.1688.F32.TF32 R124, R112.reuse, R176, R88 ;  /* 0x000000b0707c723c */ /* 0x048fe60000081058 */
[----:B------:R-:W3:Y:S04]  /*2b820*/  LDL.LU.64 R88, [R1+0x1100] ;  /* 0x0011000001587983 */ /* 0x000ee80000300a00 */
[----:B------:R-:W3:Y:S11]  /*2b830*/  LDL.LU.64 R90, [R1+0x1108] ;  /* 0x00110800015a7983 */ /* 0x000ef60000300a00 */
[----:B------:R-:W-:Y:S05]  /*2b840*/  @!UPT UIADD3 URZ, URZ, URZ, URZ ;  /* 0x0000003f3f3ff290 */ /* 0x000fea000fffe03f */
        /* <DEDUP_REMOVED lines=26> */
[C---:B-1----:R-:W-:Y:S08]  /*2b9f0*/  HMMA.1688.F32.TF32 R124, R112.reuse, R156, R120 ;  /* 0x0000009c707c723c */ /* 0x042ff00000081078 */
[C---:B------:R-:W-:Y:S01]  /*2ba00*/  HMMA.1688.F32.TF32 R120, R112.reuse, R152, R104 ;  /* 0x000000987078723c */ /* 0x040fe20000081068 */
[----:B------:R-:W2:Y:S11]  /*2ba10*/  LDL.LU.64 R104, [R1+0x1180] ;  /* 0x0011800001687983 */ /* 0x000eb60000300a00 */
[----:B------:R-:W-:Y:S03]  /*2ba20*/  @!UPT UIADD3 URZ, URZ, URZ, URZ ;  /* 0x0000003f3f3ff290 */ /* 0x000fe6000fffe03f */
[----:B------:R-:W-:Y:S04]  /*2ba30*/  STL.64 [R1+0xf80], R124 ;  /* 0x000f807c01007387 */ /* 0x000fe80000100a00 */
[----:B------:R-:W-:Y:S04]  /*2ba40*/  STL.64 [R1+0xf88], R126 ;  /* 0x000f887e01007387 */ /* 0x000fe80000100a00 */
[----:B------:R-:W2:Y:S04]  /*2ba50*/  LDL.LU.64 R106, [R1+0x1188] ;  /* 0x00118800016a7983 */ /* 0x000ea80000300a00 */
[----:B------:R-:W-:Y:S04]  /*2ba60*/  STL.64 [R1+0xf70], R120 ;  /* 0x000f707801007387 */ /* 0x000fe80000100a00 */
[----:B------:R3:W-:Y:S02]  /*2ba70*/  STL.64 [R1+0xf78], R122 ;  /* 0x000f787a01007387 */ /* 0x0007e40000100a00 */
[C---:B---3--:R-:W-:Y:S02]  /*2ba80*/  HMMA.1688.F32.TF32 R120, R112.reuse, R12, R88 ;  /* 0x0000000c7078723c */ /* 0x048fe40000081058 */
[----:B------:R-:W3:Y:S04]  /*2ba90*/  LDL.LU.64 R88, [R1+0x1200] ;  /* 0x0012000001587983 */ /* 0x000ee80000300a00 */
[----:B------:R-:W3:Y:S11]  /*2baa0*/  LDL.LU.64 R90, [R1+0x1208] ;  /* 0x00120800015a7983 */ /* 0x000ef60000300a00 */
[----:B------:R-:W-:Y:S06]  /*2bab0*/  @!UPT UIADD3 URZ, URZ, URZ, URZ ;  /* 0x0000003f3f3ff290 */ /* 0x000fec000fffe03f */
[----:B------:R-:W-:Y:S04]  /*2bac0*/  STL.64 [R1+0xf60], R120 ;  /* 0x000f607801007387 */ /* 0x000fe80000100a00 */
[----:B------:R4:W-:Y:S02]  /*2bad0*/  STL.64 [R1+0xf68], R122 ;  /* 0x000f687a01007387 */ /* 0x0009e40000100a00 */
[C---:B----4-:R-:W-:Y:S02]  /*2bae0*/  HMMA.1688.F32.TF32 R120, R112.reuse, R8, R100 ;  /* 0x000000087078723c */ /* 0x050fe40000081064 */
[----:B------:R-:W4:Y:S04]  /*2baf0*/  LDL.LU.64 R100, [R1+0x1210] ;  /* 0x0012100001647983 */ /* 0x000f280000300a00 */
[----:B------:R-:W4:Y:S02]  /*2bb00*/  LDL.LU.64 R102, [R1+0x1218] ;  /* 0x0012180001667983 */ /* 0x000f240000300a00 */
[----:B------:R-:W-:Y:S11]  /*2bb10*/  HMMA.1688.F32.TF32 R112, R112, R4, R116 ;  /* 0x000000047070723c */ /* 0x000ff60000081074 */
[----:B------:R-:W-:Y:S04]  /*2bb20*/  @!UPT UIADD3 URZ, URZ, URZ, URZ ;  /* 0x0000003f3f3ff290 */ /* 0x000fe8000fffe03f */
[----:B------:R-:W-:Y:S04]  /*2bb30*/  STL.64 [R1+0xf50], R120 ;  /* 0x000f507801007387 */ /* 0x000fe80000100a00 */
[----:B------:R-:W-:Y:S04]  /*2bb40*/  STL.64 [R1+0xf58], R122 ;  /* 0x000f587a01007387 */ /* 0x000fe80000100a00 */
[----:B------:R-:W-:Y:S04]  /*2bb50*/  STL.64 [R1+0x41f0], R114 ;  /* 0x0041f07201007387 */ /* 0x000fe80000100a00 */
[----:B------:R1:W-:Y:S01]  /*2bb60*/  STL.64 [R1+0x41e8], R112 ;  /* 0x0041e87001007387 */ /* 0x0003e20000100a00 */
[C---:B------:R-:W-:Y:S03]  /*2bb70*/  HMMA.1688.F32.TF32 R96, R108.reuse, R192, R96 ;  /* 0x000000c06c60723c */ /* 0x040fe60000081060 */
[----:B-1----:R-:W4:Y:S04]  /*2bb80*/  LDL.LU.64 R112, [R1+0x1220] ;  /* 0x0012200001707983 */ /* 0x002f280000300a00 */
[----:B------:R-:W4:Y:S11]  /*2bb90*/  LDL.LU.64 R114, [R1+0x1228] ;  /* 0x0012280001727983 */ /* 0x000f360000300a00 */
[----:B------:R-:W-:Y:S05]  /*2bba0*/  @!UPT UIADD3 URZ, URZ, URZ, URZ ;  /* 0x0000003f3f3ff290 */ /* 0x000fea000fffe03f */
[----:B------:R1:W-:Y:S04]  /*2bbb0*/  STL.64 [R1+0x11b0], R96 ;  /* 0x0011b06001007387 */ /* 0x0003e80000100a00 */
[----:B------:R1:W-:Y:S04]  /*2bbc0*/  STL.64 [R1+0x11b8], R98 ;  /* 0x0011b86201007387 */ /* 0x0003e80000100a00 */
[----:B-1----:R-:W4:Y:S04]  /*2bbd0*/  LDL.LU.64 R96, [R1+0x1230] ;  /* 0x0012300001607983 */ /* 0x002f280000300a00 */
[----:B------:R-:W4:Y:S01]  /*2bbe0*/  LDL.LU.64 R98, [R1+0x1238] ;  /* 0x0012380001627983 */ /* 0x000f220000300a00 */
[C---:B--2---:R-:W-:Y:S11]  /*2bbf0*/  HMMA.1688.F32.TF32 R92, R108.reuse, R188, R92 ;  /* 0x000000bc6c5c723c */ /* 0x044ff6000008105c */
[----:B------:R-:W-:Y:S11]  /*2bc00*/  @!UPT UIADD3 URZ, URZ, URZ, URZ ;  /* 0x0000003f3f3ff290 */ /* 0x000ff6000fffe03f */
[----:B------:R-:W-:Y:S01]  /*2bc10*/  @!UPT UIADD3 URZ, URZ, URZ, URZ ;  /* 0x0000003f3f3ff290 */ /* 0x000fe2000fffe03f */
[----:B------:R1:W-:Y:S04]  /*2bc20*/  STL.64 [R1+0x11a0], R92 ;  /* 0x0011a05c01007387 */ /* 0x0003e80000100a00 */
[----:B------:R2:W-:Y:S04]  /*2bc30*/  STL.64 [R1+0x11a8], R94 ;  /* 0x0011a85e01007387 */ /* 0x0005e80000100a00 */
[----:B------:R-:W4:Y:S04]  /*2bc40*/  LDL.LU.64 R116, [R1+0x1240] ;  /* 0x0012400001747983 */ /* 0x000f280000300a00 */
[----:B------:R-:W4:Y:S04]  /*2bc50*/  LDL.LU.64 R118, [R1+0x1248] ;  /* 0x0012480001767983 */ /* 0x000f280000300a00 */
[----:B-1----:R-:W4:Y:S04]  /*2bc60*/  LDL.LU.64 R92, [R1+0x1540] ;  /* 0x00154000015c7983 */ /* 0x002f280000300a00 */
[----:B--2---:R-:W2:Y:S01]  /*2bc70*/  LDL.LU.64 R94, [R1+0x1548] ;  /* 0x00154800015e7983 */ /* 0x004ea20000300a00 */
[C---:B------:R-:W-:Y:S03]  /*2bc80*/  HMMA.1688.F32.TF32 R120, R108.reuse, R184, R104 ;  /* 0x000000b86c78723c */ /* 0x040fe60000081068 */
        /* <DEDUP_REMOVED lines=29> */
[C---:B-1----:R-:W-:Y:S08]  /*2be60*/  HMMA.1688.F32.TF32 R120, R108.reuse, R164, R116 ;  /* 0x000000a46c78723c */ /* 0x042ff00000081074 */
[C---:B--2---:R-:W-:Y:S01]  /*2be70*/  HMMA.1688.F32.TF32 R116, R108.reuse, R160, R92 ;  /* 0x000000a06c74723c */ /* 0x044fe2000008105c */
[----:B------:R-:W2:Y:S11]  /*2be80*/  LDL.LU.64 R92, [R1+0x16a0] ;  /* 0x0016a000015c7983 */ /* 0x000eb60000300a00 */
[----:B------:R-:W-:Y:S03]  /*2be90*/  @!UPT UIADD3 URZ, URZ, URZ, URZ ;  /* 0x0000003f3f3ff290 */ /* 0x000fe6000fffe03f */
[----:B------:R-:W-:Y:S04]  /*2bea0*/  STL.64 [R1+0x1140], R120 ;  /* 0x0011407801007387 */ /* 0x000fe80000100a00 */
[----:B------:R-:W-:Y:S04]  /*2beb0*/  STL.64 [R1+0x1148], R122 ;  /* 0x0011487a01007387 */ /* 0x000fe80000100a00 */
[----:B------:R-:W2:Y:S04]  /*2bec0*/  LDL.LU.64 R94, [R1+0x16a8] ;  /* 0x0016a800015e7983 */ /* 0x000ea80000300a00 */
        /* <DEDUP_REMOVED lines=17> */
[C---:B------:R-:W-:Y:S11]  /*2bfe0*/  HMMA.1688.F32.TF32 R112, R108.reuse, R8, R112 ;  /* 0x000000086c70723c */ /* 0x040ff60000081070 */
[----:B------:R-:W-:Y:S04]  /*2bff0*/  @!UPT UIADD3 URZ, URZ, URZ, URZ ;  /* 0x0000003f3f3ff290 */ /* 0x000fe8000fffe03f */
[----:B------:R1:W-:Y:S04]  /*2c000*/  STL.64 [R1+0x1100], R116 ;  /* 0x0011007401007387 */ /* 0x0003e80000100a00 */
[----:B------:R1:W-:Y:S04]  /*2c010*/  STL.64 [R1+0x1108], R118 ;  /* 0x0011087601007387 */ /* 0x0003e80000100a00 */
[----:B------:R-:W-:Y:S04]  /*2c020*/  STL.64 [R1+0x10f0], R112 ;  /* 0x0010f07001007387 */ /* 0x000fe80000100a00 */
[----:B-1----:R-:W4:Y:S04]  /*2c030*/  LDL.LU.64 R116, [R1+0x16d0] ;  /* 0x0016d00001747983 */ /* 0x002f280000300a00 */
[----:B------:R-:W4:Y:S01]  /*2c040*/  LDL.LU.64 R118, [R1+0x16d8] ;  /* 0x0016d80001767983 */ /* 0x000f220000300a00 */
[----:B------:R-:W-:Y:S11]  /*2c050*/  HMMA.1688.F32.TF32 R96, R108, R4, R96 ;  /* 0x000000046c60723c */ /* 0x000ff60000081060 */
[----:B------:R-:W-:Y:S11]  /*2c060*/  @!UPT UIADD3 URZ, URZ, URZ, URZ ;  /* 0x0000003f3f3ff290 */ /* 0x000ff6000fffe03f */
[----:B------:R-:W-:Y:S01]  /*2c070*/  @!UPT UIADD3 URZ, URZ, URZ, URZ ;  /* 0x0000003f3f3ff290 */ /* 0x000fe2000fffe03f */
[----:B------:R1:W-:Y:S04]  /*2c080*/  STL.64 [R1+0x10d0], R96 ;  /* 0x0010d06001007387 */ /* 0x0003e80000100a00 */
[----:B------:R1:W-:Y:S04]  /*2c090*/  STL.64 [R1+0x10d8], R98 ;  /* 0x0010d86201007387 */ /* 0x0003e80000100a00 */
[----:B-1----:R-:W4:Y:S04]  /*2c0a0*/  LDL.LU.64 R96, [R1+0x16e0] ;  /* 0x0016e00001607983 */ /* 0x002f280000300a00 */
[----:B------:R-:W4:Y:S01]  /*2c0b0*/  LDL.LU.64 R98, [R1+0x16e8] ;  /* 0x0016e80001627983 */ /* 0x000f220000300a00 */
[----:B------:R-:W-:-:S02]  /*2c0c0*/  IMAD.MOV.U32 R40, RZ, RZ, R114 ;  /* 0x000000ffff287224 */ /* 0x000fc400078e0072 */
[----:B------:R-:W-:Y:S01]  /*2c0d0*/  IMAD.MOV.U32 R41, RZ, RZ, R115 ;  /* 0x000000ffff297224 */ /* 0x000fe200078e0073 */
[-C--:B--2---:R-:W-:Y:S01]  /*2c0e0*/  HMMA.1688.F32.TF32 R108, R80, R192.reuse, R92 ;  /* 0x000000c0506c723c */ /* 0x084fe2000008105c */
[----:B------:R-:W2:Y:S04]  /*2c0f0*/  LDL.LU.64 R92, [R1+0x16f0] ;  /* 0x0016f000015c7983 */ /* 0x000ea80000300a00 */
[----:B------:R-:W2:Y:S03]  /*2c100*/  LDL.LU.64 R94, [R1+0x16f8] ;  /* 0x0016f800015e7983 */ /* 0x000ea60000300a00 */
[----:B------:R-:W-:Y:S11]  /*2c110*/  HMMA.1688.F32.TF32 R104, R84, R192, R104 ;  /* 0x000000c05468723c */ /* 0x000ff60000081068 */
[----:B------:R-:W-:Y:S04]  /*2c120*/  @!UPT UIADD3 URZ, URZ, URZ, URZ ;  /* 0x0000003f3f3ff290 */ /* 0x000fe8000fffe03f */
[----:B------:R-:W-:Y:S04]  /*2c130*/  STL.64 [R1+0x1310], R108 ;  /* 0x0013106c01007387 */ /* 0x000fe80000100a00 */
[----:B------:R-:W-:Y:S04]  /*2c140*/  STL.64 [R1+0x1318], R110 ;  /* 0x0013186e01007387 */ /* 0x000fe80000100a00 */
[----:B------:R-:W2:Y:S04]  /*2c150*/  LDL.LU.64 R112, [R1+0x1710] ;  /* 0x0017100001707983 */ /* 0x000ea80000300a00 */
[----:B------:R-:W2:Y:S01]  /*2c160*/  LDL.LU.64 R114, [R1+0x1718] ;  /* 0x0017180001727983 */ /* 0x000ea20000300a00 */
[----:B------:R-:W-:-:S02]  /*2c170*/  IMAD.MOV.U32 R248, RZ, RZ, R79 ;  /* 0x000000fffff87224 */ /* 0x000fc400078e004f */
[----:B------:R-:W-:Y:S01]  /*2c180*/  IMAD.MOV.U32 R249, RZ, RZ, R78 ;  /* 0x000000fffff97224 */ /* 0x000fe200078e004e */
[----:B------:R-:W-:Y:S01]  /*2c190*/  LDS R108, [R3+0x4000] ;  /* 0x00400000036c7984 */ /* 0x000fe20000000800 */
[----:B------:R-:W-:Y:S02]  /*2c1a0*/  IMAD.MOV.U32 R250, RZ, RZ, R71 ;  /* 0x000000fffffa7224 */ /* 0x000fe400078e0047 */
[----:B------:R-:W-:Y:S01]  /*2c1b0*/  IMAD.MOV.U32 R251, RZ, RZ, R70 ;  /* 0x000000fffffb7224 */ /* 0x000fe200078e0046 */
[----:B------:R-:W-:Y:S04]  /*2c1c0*/  LDS R110, [R3+0x6000] ;  /* 0x00600000036e7984 */ /* 0x000fe80000000800 */
[----:B------:R-:W-:Y:S04]  /*2c1d0*/  STL.64 [R1+0x1440], R104 ;  /* 0x0014406801007387 */ /* 0x000fe80000100a00 */
[----:B------:R3:W-:Y:S01]  /*2c1e0*/  STL.64 [R1+0x1448], R106 ;  /* 0x0014486a01007387 */ /* 0x0007e20000100a00 */
[----:B------:R-:W-:-:S02]  /*2c1f0*/  IMAD.MOV.U32 R236, RZ, RZ, R146 ;  /* 0x000000ffffec7224 */ /* 0x000fc400078e0092 */
[----:B------:R-:W-:Y:S01]  /*2c200*/  IMAD.MOV.U32 R237, RZ, RZ, R147 ;  /* 0x000000ffffed7224 */ /* 0x000fe200078e0093 */
[----:B------:R-:W-:Y:S01]  /*2c210*/  LDS R109, [R240+0x4000] ;  /* 0x00400000f06d7984 */ /* 0x000fe20000000800 */
[----:B------:R-:W-:Y:S02]  /*2c220*/  IMAD.MOV.U32 R238, RZ, RZ, R75 ;  /* 0x000000ffffee7224 */ /* 0x000fe400078e004b */
[----:B------:R-:W-:Y:S01]  /*2c230*/  IMAD.MOV.U32 R239, RZ, RZ, R74 ;  /* 0x000000ffffef7224 */ /* 0x000fe200078e004a */
[----:B------:R-:W1:Y:S01]  /*2c240*/  LDS R111, [R240+0x6000] ;  /* 0x00600000f06f7984 */ /* 0x000e620000000800 */
[-C--:B---3--:R-:W-:Y:S03]  /*2c250*/  HMMA.1688.F32.TF32 R104, R80, R188.reuse, R88 ;  /* 0x000000bc5068723c */ /* 0x088fe60000081058 */
[----:B------:R-:W3:Y:S04]  /*2c260*/  LDL.LU.64 R88, [R1+0x1720] ;  /* 0x0017200001587983 */ /* 0x000ee80000300a00 */
[----:B------:R-:W3:Y:S01]  /*2c270*/  LDL.LU.64 R90, [R1+0x1728] ;  /* 0x00172800015a7983 */ /* 0x000ee20000300a00 */
[----:B----4-:R-:W-:Y:S11]  /*2c280*/  HMMA.1688.F32.TF32 R100, R84, R188, R100 ;  /* 0x000000bc5464723c */ /* 0x010ff60000081064 */
[----:B------:R-:W-:Y:S04]  /*2c290*/  @!UPT UIADD3 URZ, URZ, URZ, URZ ;  /* 0x0000003f3f3ff290 */ /* 0x000fe8000fffe03f */
[----:B------:R4:W-:Y:S04]  /*2c2a0*/  STL.64 [R1+0x12e0], R104 ;  /* 0x0012e06801007387 */ /* 0x0009e80000100a00 */
[----:B------:R1:W-:Y:S04]  /*2c2b0*/  STL.64 [R1+0x12e8], R106 ;  /* 0x0012e86a01007387 */ /* 0x0003e80000100a00 */
[----:B----4-:R-:W4:Y:S04]  /*2c2c0*/  LDL.LU.64 R104, [R1+0x1750] ;  /* 0x0017500001687983 */ /* 0x010f280000300a00 */
[----:B-1----:R-:W4:Y:S04]  /*2c2d0*/  LDL.LU.64 R106, [R1+0x1758] ;  /* 0x00175800016a7983 */ /* 0x002f280000300a00 */
[----:B------:R1:W-:Y:S04]  /*2c2e0*/  STL.64 [R1+0x1430], R100 ;  /* 0x0014306401007387 */ /* 0x0003e80000100a00 */
[----:B------:R1:W-:Y:S04]  /*2c2f0*/  STL.64 [R1+0x1438], R102 ;  /* 0x0014386601007387 */ /* 0x0003e80000100a00 */
[----:B-1----:R-:W4:Y:S04]  /*2c300*/  LDL.LU.64 R100, [R1+0x1760] ;  /* 0x0017600001647983 */ /* 0x002f280000300a00 */
[----:B------:R-:W4:Y:S01]  /*2c310*/  LDL.LU.64 R102, [R1+0x1768] ;  /* 0x0017680001667983 */ /* 0x000f220000300a00 */
[C---:B------:R-:W-:Y:S08]  /*2c320*/  HMMA.1688.F32.TF32 R120, R80.reuse, R184, R116 ;  /* 0x000000b85078723c */ /* 0x040ff00000081074 */
[C---:B------:R-:W-:Y:S01]  /*2c330*/  HMMA.1688.F32.TF32 R116, R80.reuse, R180, R96 ;  /* 0x000000b45074723c */ /* 0x040fe20000081060 */
[----:B------:R-:W4:Y:S11]  /*2c340*/  LDL.LU.64 R96, [R1+0x1770] ;  /* 0x0017700001607983 */ /* 0x000f360000300a00 */
[----:B------:R-:W-:Y:S03]  /*2c350*/  @!UPT UIADD3 URZ, URZ, URZ, URZ ;  /* 0x0000003f3f3ff290 */ /* 0x000fe6000fffe03f */
[----:B------:R-:W-:Y:S04]  /*2c360*/  STL.64 [R1+0x12d0], R120 ;  /* 0x0012d07801007387 */ /* 0x000fe80000100a00 */
[----:B------:R-:W-:Y:S04]  /*2c370*/  STL.64 [R1+0x12d8], R122 ;  /* 0x0012d87a01007387 */ /* 0x000fe80000100a00 */
[----:B------:R-:W4:Y:S04]  /*2c380*/  LDL.LU.64 R98, [R1+0x1778] ;  /* 0x0017780001627983 */ /* 0x000f280000300a00 */
        /* <DEDUP_REMOVED lines=9> */
[C---:B---3--:R-:W-:Y:S01]  /*2c420*/  HMMA.1688.F32.TF32 R112, R80.reuse, R168, R88 ;  /* 0x000000a85070723c */ /* 0x048fe20000081058 */
[----:B------:R-:W3:Y:S11]  /*2c430*/  LDL.LU.64 R88, [R1+0x1790] ;  /* 0x0017900001587983 */ /* 0x000ef60000300a00 */
[----:B------:R-:W-:Y:S03]  /*2c440*/  @!UPT UIADD3 URZ, URZ, URZ, URZ ;  /* 0x0000003f3f3ff290 */ /* 0x000fe6000fffe03f */
[----:B------:R1:W-:Y:S04]  /*2c450*/  STL.64 [R1+0x12a0], R116 ;  /* 0x0012a07401007387 */ /* 0x0003e80000100a00 */
[----:B------:R1:W-:Y:S04]  /*2c460*/  STL.64 [R1+0x12a8], R118 ;  /* 0x0012a87601007387 */ /* 0x0003e80000100a00 */
[----:B------:R-:W3:Y:S04]  /*2c470*/  LDL.LU.64 R90, [R1+0x1798] ;  /* 0x00179800015a7983 */ /* 0x000ee80000300a00 */
[----:B------:R1:W-:Y:S04]  /*2c480*/  STL.64 [R1+0x1290], R112 ;  /* 0x0012907001007387 */ /* 0x0003e80000100a00 */
[----:B------:R1:W-:Y:S01]  /*2c490*/  STL.64 [R1+0x1298], R114 ;  /* 0x0012987201007387 */ /* 0x0003e20000100a00 */
[C---:B----4-:R-:W-:Y:S08]  /*2c4a0*/  HMMA.1688.F32.TF32 R104, R80.reuse, R164, R104 ;  /* 0x000000a45068723c */ /* 0x050ff00000081068 */
[----:B------:R-:W-:Y:S11]  /*2c4b0*/  HMMA.1688.F32.TF32 R100, R80, R160, R100 ;  /* 0x000000a05064723c */ /* 0x000ff60000081064 */
[----:B------:R-:W-:Y:S04]  /*2c4c0*/  @!UPT UIADD3 URZ, URZ, URZ, URZ ;  /* 0x0000003f3f3ff290 */ /* 0x000fe8000fffe03f */
[----:B------:R-:W-:Y:S04]  /*2c4d0*/  STL.64 [R1+0x1280], R104 ;  /* 0x0012806801007387 */ /* 0x000fe80000100a00 */
[----:B------:R-:W-:Y:S04]  /*2c4e0*/  STL.64 [R1+0x1288], R106 ;  /* 0x0012886a01007387 */ /* 0x000fe80000100a00 */
[----:B------:R-:W3:Y:S04]  /*2c4f0*/  LDL.LU.64 R128, [R1+0x17b0] ;  /* 0x0017b00001807983 */ /* 0x000ee80000300a00 */
[----:B------:R-:W3:Y:S01]  /*2c500*/  LDL.LU.64 R130, [R1+0x17b8] ;  /* 0x0017b80001827983 */ /* 0x000ee20000300a00 */
[----:B------:R-:W-:-:S02]  /*2c510*/  IMAD.MOV.U32 R149, RZ, RZ, R103 ;  /* 0x000000ffff957224 */ /* 0x000fc400078e0067 */
[----:B------:R-:W-:Y:S02]  /*2c520*/  IMAD.MOV.U32 R148, RZ, RZ, R102 ;  /* 0x000000ffff947224 */ /* 0x000fe400078e0066 */
[----:B------:R-:W-:Y:S02]  /*2c530*/  IMAD.MOV.U32 R77, RZ, RZ, R101 ;  /* 0x000000ffff4d7224 */ /* 0x000fe400078e0065 */
[----:B------:R-:W-:Y:S01]  /*2c540*/  IMAD.MOV.U32 R76, RZ, RZ, R100 ;  /* 0x000000ffff4c7224 */ /* 0x000fe200078e0064 */
[----:B------:R-:W-:Y:S04]  /*2c550*/  STL [R1+0x3fb8], R149 ;  /* 0x003fb89501007387 */ /* 0x000fe80000100800 */
[----:B------:R-:W-:Y:S04]  /*2c560*/  STL [R1+0x3fb4], R148 ;  /* 0x003fb49401007387 */ /* 0x000fe80000100800 */
[----:B------:R-:W-:Y:S04]  /*2c570*/  STL [R1+0x3fb0], R77 ;  /* 0x003fb04d01007387 */ /* 0x000fe80000100800 */
[----:B------:R1:W-:Y:S01]  /*2c580*/  STL [R1+0x3fac], R76 ;  /* 0x003fac4c01007387 */ /* 0x0003e20000100800 */
[C---:B------:R-:W-:Y:S11]  /*2c590*/  HMMA.1688.F32.TF32 R96, R80.reuse, R156, R96 ;  /* 0x0000009c5060723c */ /* 0x040ff60000081060 */
[----:B------:R-:W-:Y:S11]  /*2c5a0*/  @!UPT UIADD3 URZ, URZ, URZ, URZ ;  /* 0x0000003f3f3ff290 */ /* 0x000ff6000fffe03f */
[----:B------:R-:W-:Y:S01]  /*2c5b0*/  @!UPT UIADD3 URZ, URZ, URZ, URZ ;  /* 0x0000003f3f3ff290 */ /* 0x000fe2000fffe03f */
[----:B------:R1:W-:Y:S04]  /*2c5c0*/  STL.64 [R1+0x1260], R96 ;  /* 0x0012606001007387 */ /* 0x0003e80000100a00 */
[----:B------:R1:W-:Y:S04]  /*2c5d0*/  STL.64 [R1+0x1268], R98 ;  /* 0x0012686201007387 */ /* 0x0003e80000100a00 */
[----:B------:R-:W4:Y:S04]  /*2c5e0*/  LDL.LU.64 R124, [R1+0x17a0] ;  /* 0x0017a000017c7983 */ /* 0x000f280000300a00 */
[----:B------:R-:W4:Y:S04]  /*2c5f0*/  LDL.LU.64 R126, [R1+0x17a8] ;  /* 0x0017a800017e7983 */ /* 0x000f280000300a00 */
[----:B------:R-:W4:Y:S04]  /*2c600*/  LDL.LU.64 R120, [R1+0x1530] ;  /* 0x0015300001787983 */ /* 0x000f280000300a00 */
[----:B------:R-:W4:Y:S04]  /*2c610*/  LDL.LU.64 R122, [R1+0x1538] ;  /* 0x00153800017a7983 */ /* 0x000f280000300a00 */
[----:B-1----:R-:W4:Y:S04]  /*2c620*/  LDL.LU.64 R116, [R1+0x1520] ;  /* 0x0015200001747983 */ /* 0x002f280000300a00 */
        /* <DEDUP_REMOVED lines=16> */
[C---:B---3--:R-:W-:Y:S11]  /*2c730*/  HMMA.1688.F32.TF32 R88, R80.reuse, R12, R88 ;  /* 0x0000000c5058723c */ /* 0x048ff60000081058 */
[----:B------:R-:W-:Y:S11]  /*2c740*/  @!UPT UIADD3 URZ, URZ, URZ, URZ ;  /* 0x0000003f3f3ff290 */ /* 0x000ff6000fffe03f */
[----:B------:R-:W-:Y:S01]  /*2c750*/  @!UPT UIADD3 URZ, URZ, URZ, URZ ;  /* 0x0000003f3f3ff290 */ /* 0x000fe2000fffe03f */
[----:B------:R1:W-:Y:S04]  /*2c760*/  STL.64 [R1+0x1240], R88 ;  /* 0x0012405801007387 */ /* 0x0003e80000100a00 */
[----:B------:R3:W-:Y:S04]  /*2c770*/  STL.64 [R1+0x1248], R90 ;  /* 0x0012485a01007387 */ /* 0x0007e80000100a00 */
[----:B------:R-:W2:Y:S04]  /*2c780*/  LDL.LU.64 R100, [R1+0x14f0] ;  /* 0x0014f00001647983 */ /* 0x000ea80000300a00 */
[----:B------:R-:W2:Y:S04]  /*2c790*/  LDL.LU.64 R102, [R1+0x14f8] ;  /* 0x0014f80001667983 */ /* 0x000ea80000300a00 */
[----:B------:R-:W2:Y:S04]  /*2c7a0*/  LDL.LU.64 R96, [R1+0x14e0] ;  /* 0x0014e00001607983 */ /* 0x000ea80000300a00 */
[----:B------:R-:W2:Y:S04]  /*2c7b0*/  LDL.LU.64 R98, [R1+0x14e8] ;  /* 0x0014e80001627983 */ /* 0x000ea80000300a00 */
[----:B------:R-:W2:Y:S04]  /*2c7c0*/  LDL.LU.64 R92, [R1+0x14d0] ;  /* 0x0014d000015c7983 */ /* 0x000ea80000300a00 */
[----:B------:R-:W2:Y:S04]  /*2c7d0*/  LDL.LU.64 R94, [R1+0x14d8] ;  /* 0x0014d800015e7983 */ /* 0x000ea80000300a00 */
[----:B-1----:R-:W2:Y:S04]  /*2c7e0*/  LDL.LU.64 R88, [R1+0x14c0] ;  /* 0x0014c00001587983 */ /* 0x002ea80000300a00 */
[----:B---3--:R-:W3:Y:S01]  /*2c7f0*/  LDL.LU.64 R90, [R1+0x14c8] ;  /* 0x0014c800015a7983 */ /* 0x008ee20000300a00 */
[C---:B------:R-:W-:Y:S08]  /*2c800*/  HMMA.1688.F32.TF32 R128, R80.reuse, R8, R128 ;  /* 0x000000085080723c */ /* 0x040ff00000081080 */
[----:B----4-:R-:W-:Y:S11]  /*2c810*/  HMMA.1688.F32.TF32 R80, R80, R4, R124 ;  /* 0x000000045050723c */ /* 0x010ff6000008107c */
[----:B------:R-:W-:Y:S11]  /*2c820*/  @!UPT UIADD3 URZ, URZ, URZ, URZ ;  /* 0x0000003f3f3ff290 */ /* 0x000ff6000fffe03f */
[----:B------:R-:W-:Y:S02]  /*2c830*/  @!UPT UIADD3 URZ, URZ, URZ, URZ ;  /* 0x0000003f3f3ff290 */ /* 0x000fe4000fffe03f */
[----:B------:R-:W-:Y:S02]  /*2c840*/  IMAD.MOV.U32 R76, RZ, RZ, R80 ;  /* 0x000000ffff4c7224 */ /* 0x000fe400078e0050 */
[----:B------:R-:W-:Y:S02]  /*2c850*/  IMAD.MOV.U32 R77, RZ, RZ, R81 ;  /* 0x000000ffff4d7224 */ /* 0x000fe400078e0051 */
[----:B------:R-:W-:Y:S02]  /*2c860*/  IMAD.MOV.U32 R149, RZ, RZ, R82 ;  /* 0x000000ffff957224 */ /* 0x000fe400078e0052 */
[----:B------:R-:W-:Y:S02]  /*2c870*/  IMAD.MOV.U32 R148, RZ, RZ, R83 ;  /* 0x000000ffff947224 */ /* 0x000fe400078e0053 */
[C---:B------:R-:W-:Y:S08]  /*2c880*/  HMMA.1688.F32.TF32 R80, R84.reuse, R184, R120 ;  /* 0x000000b85450723c */ /* 0x040ff00000081078 */
[C---:B------:R-:W-:Y:S08]  /*2c890*/  HMMA.1688.F32.TF32 R116, R84.reuse, R180, R116 ;  /* 0x000000b45474723c */ /* 0x040ff00000081074 */
[C---:B------:R-:W-:Y:S07]  /*2c8a0*/  HMMA.1688.F32.TF32 R112, R84.reuse, R176, R112 ;  /* 0x000000b05470723c */ /* 0x040fee0000081070 */
[----:B------:R-:W-:Y:S04]  /*2c8b0*/  STL.64 [R1+0x1420], R80 ;  /* 0x0014205001007387 */ /* 0x000fe80000100a00 */
[----:B------:R2:W-:Y:S04]  /*2c8c0*/  STL.64 [R1+0x1428], R82 ;  /* 0x0014285201007387 */ /* 0x0005e80000100a00 */
[----:B------:R-:W-:Y:S04]  /*2c8d0*/  STL.64 [R1+0x1410], R116 ;  /* 0x0014107401007387 */ /* 0x000fe80000100a00 */
[----:B------:R-:W-:Y:S04]  /*2c8e0*/  STL.64 [R1+0x1418], R118 ;  /* 0x0014187601007387 */ /* 0x000fe80000100a00 */
[----:B------:R-:W-:Y:S01]  /*2c8f0*/  STL.64 [R1+0x1400], R112 ;  /* 0x0014007001007387 */ /* 0x000fe20000100a00 */
[C---:B--2---:R-:W-:Y:S03]  /*2c900*/  HMMA.1688.F32.TF32 R80, R84.reuse, R172, R104 ;  /* 0x000000ac5450723c */ /* 0x044fe60000081068 */
[----:B------:R-:W-:Y:S11]  /*2c910*/  STL.64 [R1+0x1408], R114 ;  /* 0x0014087201007387 */ /* 0x000ff60000100a00 */
[----:B------:R-:W-:Y:S09]  /*2c920*/  @!UPT UIADD3 URZ, URZ, URZ, URZ ;  /* 0x0000003f3f3ff290 */ /* 0x000ff2000fffe03f */
[----:B------:R-:W-:Y:S04]  /*2c930*/  STL.64 [R1+0x13f0], R80 ;  /* 0x0013f05001007387 */ /* 0x000fe80000100a00 */
[----:B------:R1:W-:Y:S01]  /*2c940*/  STL.64 [R1+0x13f8], R82 ;  /* 0x0013f85201007387 */ /* 0x0003e20000100a00 */
[C---:B------:R-:W-:Y:S08]  /*2c950*/  HMMA.1688.F32.TF32 R100, R84.reuse, R168, R100 ;  /* 0x000000a85464723c */ /* 0x040ff00000081064 */
[C---:B------:R-:W-:Y:S08]  /*2c960*/  HMMA.1688.F32.TF32 R96, R84.reuse, R164, R96 ;  /* 0x000000a45460723c */ /* 0x040ff00000081060 */
[----:B-1----:R-:W-:Y:S07]  /*2c970*/  HMMA.1688.F32.TF32 R80, R84, R160, R92 ;  /* 0x000000a05450723c */ /* 0x002fee000008105c */
[----:B------:R-:W-:Y:S04]  /*2c980*/  STL.64 [R1+0x13e0], R100 ;  /* 0x0013e06401007387 */ /* 0x000fe80000100a00 */
[----:B------:R-:W-:Y:S11]  /*2c990*/  STL.64 [R1+0x13e8], R102 ;  /* 0x0013e86601007387 */ /* 0x000ff60000100a00 */
[----:B------:R-:W-:Y:S01]  /*2c9a0*/  @!UPT UIADD3 URZ, URZ, URZ, URZ ;  /* 0x0000003f3f3ff290 */ /* 0x000fe2000fffe03f */
[----:B------:R-:W-:Y:S01]  /*2c9b0*/  STL.64 [R1+0x13c0], R80 ;  /* 0x0013c05001007387 */ /* 0x000fe20000100a00 */
[----:B------:R-:W-:-:S03]  /*2c9c0*/  IMAD.MOV.U32 R241, RZ, RZ, R83 ;  /* 0x000000fffff17224 */ /* 0x000fc600078e0053 */
[----:B------:R-:W-:Y:S04]  /*2c9d0*/  STL.64 [R1+0x13d0], R96 ;  /* 0x0013d06001007387 */ /* 0x000fe80000100a00 */
[----:B------:R-:W-:Y:S04]  /*2c9e0*/  STL.64 [R1+0x13d8], R98 ;  /* 0x0013d86201007387 */ /* 0x000fe80000100a00 */
[----:B------:R3:W-:Y:S02]  /*2c9f0*/  STL [R1+0x13c8], R82 ;  /* 0x0013c85201007387 */ /* 0x0007e40000100800 */
[----:B---3--:R-:W-:Y:S02]  /*2ca00*/  HMMA.1688.F32.TF32 R80, R84, R156, R88 ;  /* 0x0000009c5450723c */ /* 0x008fe40000081058 */
[----:B------:R-:W-:Y:S04]  /*2ca10*/  STL [R1+0x3f8c], R241 ;  /* 0x003f8cf101007387 */ /* 0x000fe80000100800 */
[----:B------:R-:W2:Y:S11]  /*2ca20*/  LDL.LU R79, [R1+0x43bc] ;  /* 0x0043bc00014f7983 */ /* 0x000eb60000300800 */
[----:B------:R-:W-:Y:S06]  /*2ca30*/  @!UPT UIADD3 URZ, URZ, URZ, URZ ;  /* 0x0000003f3f3ff290 */ /* 0x000fec000fffe03f */
[----:B------:R1:W-:Y:S04]  /*2ca40*/  STL.64 [R1+0x13b0], R80 ;  /* 0x0013b05001007387 */ /* 0x0003e80000100a00 */
[----:B------:R3:W-:Y:S04]  /*2ca50*/  STL.64 [R1+0x13b8], R82 ;  /* 0x0013b85201007387 */ /* 0x0007e80000100a00 */
[----:B------:R-:W4:Y:S04]  /*2ca60*/  LDL.LU R78, [R1+0x43b8] ;  /* 0x0043b800014e7983 */ /* 0x000f280000300800 */
[----:B------:R-:W2:Y:S04]  /*2ca70*/  LDL.LU R71, [R1+0x43b4] ;  /* 0x0043b40001477983 */ /* 0x000ea80000300800 */
[----:B------:R-:W2:Y:S04]  /*2ca80*/  LDL.LU R70, [R1+0x43b0] ;  /* 0x0043b00001467983 */ /* 0x000ea80000300800 */
[----:B------:R-:W2:Y:S04]  /*2ca90*/  LDL.LU R146, [R1+0x43ac] ;  /* 0x0043ac0001927983 */ /* 0x000ea80000300800 */
[----:B------:R-:W3:Y:S04]  /*2caa0*/  LDL.LU R147, [R1+0x43a8] ;  /* 0x0043a80001937983 */ /* 0x000ee80000300800 */
[----:B------:R-:W4:Y:S04]  /*2cab0*/  LDL.LU R75, [R1+0x43a4] ;  /* 0x0043a400014b7983 */ /* 0x000f280000300800 */
[----:B------:R-:W4:Y:S01]  /*2cac0*/  LDL.LU R74, [R1+0x43a0] ;  /* 0x0043a000014a7983 */ /* 0x000f220000300800 */
[----:B------:R-:W-:-:S02]  /*2cad0*/  IMAD.MOV.U32 R88, RZ, RZ, R58 ;  /* 0x000000ffff587224 */ /* 0x000fc400078e003a */
[----:B------:R-:W-:Y:S01]  /*2cae0*/  IMAD.MOV.U32 R89, RZ, RZ, R59 ;  /* 0x000000ffff597224 */ /* 0x000fe200078e003b */
[----:B------:R-:W4:Y:S01]  /*2caf0*/  LDL.LU R58, [R1+0x439c] ;  /* 0x00439c00013a7983 */ /* 0x000f220000300800 */
[----:B------:R-:W-:Y:S02]  /*2cb00*/  IMAD.MOV.U32 R90, RZ, RZ, R62 ;  /* 0x000000ffff5a7224 */ /* 0x000fe400078e003e */
[----:B------:R-:W-:Y:S01]  /*2cb10*/  IMAD.MOV.U32 R91, RZ, RZ, R63 ;  /* 0x000000ffff5b7224 */ /* 0x000fe200078e003f */
[----:B------:R-:W4:Y:S01]  /*2cb20*/  LDL.LU R59, [R1+0x4398] ;  /* 0x00439800013b7983 */ /* 0x000f220000300800 */
[----:B------:R-:W-:-:S03]  /*2cb30*/  IMAD.MOV.U32 R92, RZ, RZ, R151 ;  /* 0x000000ffff5c7224 */ /* 0x000fc600078e0097 */
[----:B------:R-:W4:Y:S01]  /*2cb40*/  LDL.LU R62, [R1+0x4394] ;  /* 0x00439400013e7983 */ /* 0x000f220000300800 */
[----:B------:R-:W-:-:S03]  /*2cb50*/  IMAD.MOV.U32 R93, RZ, RZ, R150 ;  /* 0x000000ffff5d7224 */ /* 0x000fc600078e0096 */
[----:B------:R-:W4:Y:S01]  /*2cb60*/  LDL.LU R63, [R1+0x4390] ;  /* 0x00439000013f7983 */ /* 0x000f220000300800 */
[----:B------:R-:W-:-:S03]  /*2cb70*/  IMAD.MOV.U32 R94, RZ, RZ, R66 ;  /* 0x000000ffff5e7224 */ /* 0x000fc600078e0042 */
[----:B------:R-:W4:Y:S01]  /*2cb80*/  LDL.LU R151, [R1+0x438c] ;  /* 0x00438c0001977983 */ /* 0x000f220000300800 */
[----:B------:R-:W-:-:S03]  /*2cb90*/  IMAD.MOV.U32 R95, RZ, RZ, R67 ;  /* 0x000000ffff5f7224 */ /* 0x000fc600078e0043 */
[----:B------:R-:W4:Y:S04]  /*2cba0*/  LDL.LU R150, [R1+0x4388] ;  /* 0x0043880001967983 */ /* 0x000f280000300800 */
[----:B------:R-:W4:Y:S04]  /*2cbb0*/  LDL.LU R66, [R1+0x4384] ;  /* 0x0043840001427983 */ /* 0x000f280000300800 */
[----:B------:R-:W4:Y:S01]  /*2cbc0*/  LDL.LU R67, [R1+0x4380] ;  /* 0x0043800001437983 */ /* 0x000f220000300800 */
[----:B--2---:R-:W-:Y:S02]  /*2cbd0*/  IMAD.MOV.U32 R103, RZ, RZ, R146 ;  /* 0x000000ffff677224 */ /* 0x004fe400078e0092 */
[----:B---3--:R-:W-:-:S02]  /*2cbe0*/  IMAD.MOV.U32 R102, RZ, RZ, R147 ;  /* 0x000000ffff667224 */ /* 0x008fc400078e0093 */
[----:B----4-:R-:W-:Y:S02]  /*2cbf0*/  IMAD.MOV.U32 R101, RZ, RZ, R75 ;  /* 0x000000ffff657224 */ /* 0x010fe400078e004b */
[----:B------:R-:W-:Y:S02]  /*2cc00*/  IMAD.MOV.U32 R100, RZ, RZ, R74 ;  /* 0x000000ffff647224 */ /* 0x000fe400078e004a */
[----:B------:R-:W2:Y:S04]  /*2cc10*/  LDL.LU R74, [R1+0x437c] ;  /* 0x00437c00014a7983 */ /* 0x000ea80000300800 */
[----:B------:R-:W3:Y:S04]  /*2cc20*/  LDL.LU R75, [R1+0x4378] ;  /* 0x00437800014b7983 */ /* 0x000ee80000300800 */
[----:B------:R-:W4:Y:S04]  /*2cc30*/  LDL.LU R147, [R1+0x4374] ;  /* 0x0043740001937983 */ /* 0x000f280000300800 */
[----:B------:R-:W4:Y:S01]  /*2cc40*/  LDL.LU R146, [R1+0x4370] ;  /* 0x0043700001927983 */ /* 0x000f220000300800 */
[----:B------:R-:W-:-:S02]  /*2cc50*/  IMAD.MOV.U32 R135, RZ, RZ, R151 ;  /* 0x000000ffff877224 */ /* 0x000fc400078e0097 */
[----:B------:R-:W-:Y:S02]  /*2cc60*/  IMAD.MOV.U32 R134, RZ, RZ, R150 ;  /* 0x000000ffff867224 */ /* 0x000fe400078e0096 */
[----:B------:R-:W-:Y:S02]  /*2cc70*/  IMAD.MOV.U32 R132, RZ, RZ, R66 ;  /* 0x000000ffff847224 */ /* 0x000fe400078e0042 */
        /* <DEDUP_REMOVED lines=8> */
[----:B------:R-:W2:Y:S01]  /*2cd00*/  LDL.LU R147, [R1+0x435c] ;  /* 0x00435c0001937983 */ /* 0x000ea20000300800 */
[----:B------:R-:W-:-:S03]  /*2cd10*/  IMAD.MOV.U32 R105, RZ, RZ, R146 ;  /* 0x000000ffff697224 */ /* 0x000fc600078e0092 */
[----:B------:R-:W3:Y:S04]  /*2cd20*/  LDL.LU R146, [R1+0x4358] ;  /* 0x0043580001927983 */ /* 0x000ee80000300800 */
[----:B------:R-:W4:Y:S04]  /*2cd30*/  LDL.LU R75, [R1+0x4354] ;  /* 0x00435400014b7983 */ /* 0x000f280000300800 */
[----:B------:R-:W4:Y:S04]  /*2cd40*/  LDL.LU R74, [R1+0x4350] ;  /* 0x00435000014a7983 */ /* 0x000f280000300800 */
[----:B------:R-:W4:Y:S04]  /*2cd50*/  LDL.LU.64 R120, [R1+0x14b0] ;  /* 0x0014b00001787983 */ /* 0x000f280000300a00 */
[----:B------:R-:W4:Y:S04]  /*2cd60*/  LDL.LU.64 R122, [R1+0x14b8] ;  /* 0x0014b800017a7983 */ /* 0x000f280000300a00 */
[----:B------:R-:W4:Y:S04]  /*2cd70*/  LDL.LU.64 R116, [R1+0x14a0] ;  /* 0x0014a00001747983 */ /* 0x000f280000300a00 */
[----:B------:R-:W4:Y:S04]  /*2cd80*/  LDL.LU.64 R118, [R1+0x14a8] ;  /* 0x0014a80001767983 */ /* 0x000f280000300a00 */
[----:B------:R-:W4:Y:S04]  /*2cd90*/  LDL.LU.64 R112, [R1+0x1490] ;  /* 0x0014900001707983 */ /* 0x000f280000300a00 */
[----:B------:R-:W4:Y:S04]  /*2cda0*/  LDL.LU.64 R114, [R1+0x1498] ;  /* 0x0014980001727983 */ /* 0x000f280000300a00 */
[----:B-1----:R-:W4:Y:S04]  /*2cdb0*/  LDL.LU.64 R80, [R1+0x1480] ;  /* 0x0014800001507983 */ /* 0x002f280000300a00 */
[----:B------:R-:W4:Y:S04]  /*2cdc0*/  LDL.LU.64 R82, [R1+0x1488] ;  /* 0x0014880001527983 */ /* 0x000f280000300a00 */
[----:B------:R-:W4:Y:S04]  /*2cdd0*/  LDL.LU R200, [R1+0x1c70] ;  /* 0x001c700001c87983 */ /* 0x000f280000300800 */
        /* <DEDUP_REMOVED lines=10> */
[----:B------:R-:W4:Y:S01]  /*2ce80*/  LDL.LU R199, [R1+0x1afc] ;  /* 0x001afc0001c77983 */ /* 0x000f220000300800 */
[----:B------:R-:W-:-:S02]  /*2ce90*/  IMAD.MOV.U32 R96, RZ, RZ, R70 ;  /* 0x000000ffff607224 */ /* 0x000fc400078e0046 */
[----:B------:R-:W-:Y:S02]  /*2cea0*/  IMAD.MOV.U32 R97, RZ, RZ, R71 ;  /* 0x000000ffff617224 */ /* 0x000fe400078e0047 */
[----:B--2---:R-:W-:Y:S02]  /*2ceb0*/  IMAD.MOV.U32 R139, RZ, RZ, R147 ;  /* 0x000000ffff8b7224 */ /* 0x004fe400078e0093 */
[----:B---3--:R-:W-:Y:S02]  /*2cec0*/  IMAD.MOV.U32 R138, RZ, RZ, R146 ;  /* 0x000000ffff8a7224 */ /* 0x008fe400078e0092 */
[----:B----4-:R-:W-:Y:S02]  /*2ced0*/  IMAD.MOV.U32 R137, RZ, RZ, R75 ;  /* 0x000000ffff897224 */ /* 0x010fe400078e004b */
[----:B------:R-:W-:Y:S02]  /*2cee0*/  IMAD.MOV.U32 R136, RZ, RZ, R74 ;  /* 0x000000ffff887224 */ /* 0x000fe400078e004a */
[----:B------:R-:W2:Y:S04]  /*2cef0*/  LDL.LU R74, [R1+0x434c] ;  /* 0x00434c00014a7983 */ /* 0x000ea80000300800 */
[----:B------:R-:W2:Y:S04]  /*2cf00*/  LDL.LU R75, [R1+0x4348] ;  /* 0x00434800014b7983 */ /* 0x000ea80000300800 */
[----:B------:R-:W3:Y:S04]  /*2cf10*/  LDL.LU R146, [R1+0x4344] ;  /* 0x0043440001927983 */ /* 0x000ee80000300800 */
[----:B------:R-:W3:Y:S04]  /*2cf20*/  LDL.LU R147, [R1+0x4340] ;  /* 0x0043400001937983 */ /* 0x000ee80000300800 */
[----:B------:R-:W4:Y:S04]  /*2cf30*/  LDL.LU R70, [R1+0x433c] ;  /* 0x00433c0001467983 */ /* 0x000f280000300800 */
[----:B------:R-:W4:Y:S01]  /*2cf40*/  LDL.LU R71, [R1+0x4338] ;  /* 0x0043380001477983 */ /* 0x000f220000300800 */
[C---:B------:R-:W-:Y:S08]  /*2cf50*/  HMMA.1688.F32.TF32 R120, R84.reuse, R152, R120 ;  /* 0x000000985478723c */ /* 0x040ff00000081078 */
[C---:B------:R-:W-:Y:S08]  /*2cf60*/  HMMA.1688.F32.TF32 R112, R84.reuse, R8, R112 ;  /* 0x000000085470723c */ /* 0x040ff00000081070 */
[----:B------:R-:W-:Y:S01]  /*2cf70*/  HMMA.1688.F32.TF32 R116, R84, R12, R116 ;  /* 0x0000000c5474723c */ /* 0x000fe20000081074 */
[----:B------:R-:W-:-:S02]  /*2cf80*/  IMAD.MOV.U32 R98, RZ, RZ, R78 ;  /* 0x000000ffff627224 */ /* 0x000fc400078e004e */
[----:B------:R-:W4:Y:S01]  /*2cf90*/  LDL.LU R78, [R1+0x4334] ;  /* 0x00433400014e7983 */ /* 0x000f220000300800 */
[----:B------:R-:W-:-:S03]  /*2cfa0*/  IMAD.MOV.U32 R99, RZ, RZ, R79 ;  /* 0x000000ffff637224 */ /* 0x000fc600078e004f */
[----:B------:R-:W4:Y:S01]  /*2cfb0*/  LDL.LU R79, [R1+0x4330] ;  /* 0x00433000014f7983 */ /* 0x000f220000300800 */
[----:B------:R-:W-:Y:S01]  /*2cfc0*/  IMAD.MOV.U32 R241, RZ, RZ, R123 ;  /* 0x000000fffff17224 */ /* 0x000fe200078e007b */
[----:B------:R-:W-:Y:S02]  /*2cfd0*/  HMMA.1688.F32.TF32 R80, R84, R4, R80 ;  /* 0x000000045450723c */ /* 0x000fe40000081050 */
[----:B------:R-:W-:Y:S04]  /*2cfe0*/  STL.64 [R1+0x13a0], R120 ;  /* 0x0013a07801007387 */ /* 0x000fe80000100a00 */
[----:B------:R-:W-:Y:S01]  /*2cff0*/  STL [R1+0x13a8], R122 ;  /* 0x0013a87a01007387 */ /* 0x000fe20000100800 */
[----:B------:R-:W-:Y:S02]  /*2d000*/  IMAD.MOV.U32 R157, RZ, RZ, R112 ;  /* 0x000000ffff9d7224 */ /* 0x000fe400078e0070 */
[----:B------:R-:W-:Y:S01]  /*2d010*/  IMAD.MOV.U32 R156, RZ, RZ, R113 ;  /* 0x000000ffff9c7224 */ /* 0x000fe200078e0071 */
[----:B------:R-:W-:Y:S01]  /*2d020*/  STL [R1+0x3f90], R241 ;  /* 0x003f90f101007387 */ /* 0x000fe20000100800 */
[----:B------:R-:W-:-:S02]  /*2d030*/  IMAD.MOV.U32 R153, RZ, RZ, R114 ;  /* 0x000000ffff997224 */ /* 0x000fc400078e0072 */
[----:B------:R-:W-:Y:S01]  /*2d040*/  IMAD.MOV.U32 R152, RZ, RZ, R115 ;  /* 0x000000ffff987224 */ /* 0x000fe200078e0073 */
[----:B------:R-:W-:Y:S04]  /*2d050*/  STL.64 [R1+0x1390], R116 ;  /* 0x0013907401007387 */ /* 0x000fe80000100a00 */
[----:B------:R3:W-:Y:S05]  /*2d060*/  STL.64 [R1+0x1398], R118 ;  /* 0x0013987601007387 */ /* 0x0007ea0000100a00 */
[----:B------:R-:W-:Y:S04]  /*2d070*/  STL.64 [R1+0x1370], R80 ;  /* 0x0013705001007387 */ /* 0x000fe80000100a00 */
[----:B------:R-:W-:Y:S01]  /*2d080*/  STL [R1+0x1378], R82 ;  /* 0x0013785201007387 */ /* 0x000fe20000100800 */
[----:B------:R-:W-:-:S02]  /*2d090*/  IMAD.MOV.U32 R244, RZ, RZ, R73 ;  /* 0x000000fffff47224 */ /* 0x000fc400078e0049 */
[----:B------:R-:W-:Y:S02]  /*2d0a0*/  IMAD.MOV.U32 R245, RZ, RZ, R72 ;  /* 0x000000fffff57224 */ /* 0x000fe400078e0048 */
[----:B------:R-:W-:Y:S02]  /*2d0b0*/  IMAD.MOV.U32 R246, RZ, RZ, R69 ;  /* 0x000000fffff67224 */ /* 0x000fe400078e0045 */
[----:B------:R-:W-:Y:S01]  /*2d0c0*/  IMAD.MOV.U32 R247, RZ, RZ, R68 ;  /* 0x000000fffff77224 */ /* 0x000fe200078e0044 */
[C---:B--2---:R-:W-:Y:S08]  /*2d0d0*/  HMMA.1688.F32.TF32 R84, R108.reuse, R74, R136 ;  /* 0x0000004a6c54723c */ /* 0x044ff00000081088 */
[C---:B---3--:R-:W-:Y:S08]  /*2d0e0*/  HMMA.1688.F32.TF32 R116, R108.reuse, R146, R140 ;  /* 0x000000926c74723c */ /* 0x048ff0000008108c */
[C---:B----4-:R-:W-:Y:S11]  /*2d0f0*/  HMMA.1688.F32.TF32 R112, R108.reuse, R70, R196 ;  /* 0x000000466c70723c */ /* 0x050ff600000810c4 */
[----:B------:R-:W-:Y:S11]  /*2d100*/  @!UPT UIADD3 URZ, URZ, URZ, URZ ;  /* 0x0000003f3f3ff290 */ /* 0x000ff6000fffe03f */
[----:B------:R-:W-:Y:S01]  /*2d110*/  @!UPT UIADD3 URZ, URZ, URZ, URZ ;  /* 0x0000003f3f3ff290 */ /* 0x000fe2000fffe03f */
[----:B------:R-:W-:Y:S04]  /*2d120*/  STL.64 [R1+0x14f0], R112 ;  /* 0x0014f07001007387 */ /* 0x000fe80000100a00 */
[----:B------:R1:W-:Y:S04]  /*2d130*/  STL.64 [R1+0x14f8], R114 ;  /* 0x0014f87201007387 */ /* 0x0003e80000100a00 */
[----:B------:R-:W-:Y:S04]  /*2d140*/  STL.64 [R1+0x1530], R116 ;  /* 0x0015307401007387 */ /* 0x000fe80000100a00 */
[----:B------:R-:W-:Y:S01]  /*2d150*/  STL.64 [R1+0x1538], R118 ;  /* 0x0015387601007387 */ /* 0x000fe20000100a00 */
[C---:B-1----:R-:W-:Y:S03]  /*2d160*/  HMMA.1688.F32.TF32 R112, R108.reuse, R150, R104 ;  /* 0x000000966c70723c */ /* 0x042fe60000081068 */
[----:B------:R-:W-:Y:S04]  /*2d170*/  STL.64 [R1+0x1560], R84 ;  /* 0x0015605401007387 */ /* 0x000fe80000100a00 */
[----:B------:R1:W-:Y:S01]  /*2d180*/  STL.64 [R1+0x1568], R86 ;  /* 0x0015685601007387 */ /* 0x0003e20000100a00 */
[C---:B------:R-:W-:Y:S08]  /*2d190*/  HMMA.1688.F32.TF32 R104, R108.reuse, R66, R132 ;  /* 0x000000426c68723c */ /* 0x040ff00000081084 */
[C---:B-1----:R-:W-:Y:S07]  /*2d1a0*/  HMMA.1688.F32.TF32 R84, R108.reuse, R62, R100 ;  /* 0x0000003e6c54723c */ /* 0x042fee0000081064 */
        /* <DEDUP_REMOVED lines=17> */
[----:B-1----:R-:W-:Y:S02]  /*2d2c0*/  HMMA.1688.F32.TF32 R84, R108, R38, R248 ;  /* 0x000000266c54723c */ /* 0x002fe400000810f8 */
[----:B------:R-:W-:Y:S01]  /*2d2d0*/  STL.64 [R1+0x1fe0], R92 ;  /* 0x001fe05c01007387 */ /* 0x000fe20000100a00 */
[----:B------:R-:W-:-:S03]  /*2d2e0*/  IMAD.MOV.U32 R244, RZ, RZ, R22 ;  /* 0x000000fffff47224 */ /* 0x000fc600078e0016 */
[----:B------:R-:W-:Y:S04]  /*2d2f0*/  STL.64 [R1+0x1fe8], R94 ;  /* 0x001fe85e01007387 */ /* 0x000fe80000100a00 */
[----:B------:R1:W-:Y:S01]  /*2d300*/  STL.64 [R1+0x20b0], R88 ;  /* 0x0020b05801007387 */ /* 0x0003e20000100a00 */
[----:B------:R-:W-:-:S03]  /*2d310*/  IMAD.MOV.U32 R245, RZ, RZ, R194 ;  /* 0x000000fffff57224 */ /* 0x000fc600078e00c2 */
[----:B------:R2:W-:Y:S01]  /*2d320*/  STL.64 [R1+0x20b8], R90 ;  /* 0x0020b85a01007387 */ /* 0x0005e20000100a00 */
[----:B------:R-:W-:-:S03]  /*2d330*/  IMAD.MOV.U32 R246, RZ, RZ, R183 ;  /* 0x000000fffff67224 */ /* 0x000fc600078e00b7 */
[----:B------:R-:W3:Y:S01]  /*2d340*/  LDL.LU R22, [R1+0x432c] ;  /* 0x00432c0001167983 */ /* 0x000ee20000300800 */
[----:B------:R-:W-:-:S04]  /*2d350*/  IMAD.MOV.U32 R247, RZ, RZ, R182 ;  /* 0x000000fffff77224 */ /* 0x000fc800078e00b6 */
[----:B------:R-:W-:Y:S01]  /*2d360*/  STL.64 [R1+0x20e0], R84 ;  /* 0x0020e05401007387 */ /* 0x000fe20000100a00 */
[----:B------:R-:W-:-:S03]  /*2d370*/  IMAD.MOV.U32 R236, RZ, RZ, R179 ;  /* 0x000000ffffec7224 */ /* 0x000fc600078e00b3 */
[----:B------:R4:W-:Y:S01]  /*2d380*/  STL.64 [R1+0x20e8], R86 ;  /* 0x0020e85601007387 */ /* 0x0009e20000100a00 */
[----:B------:R-:W-:-:S03]  /*2d390*/  IMAD.MOV.U32 R237, RZ, RZ, R178 ;  /* 0x000000ffffed7224 */ /* 0x000fc600078e00b2 */
[----:B------:R-:W4:Y:S04]  /*2d3a0*/  LDL.LU R194, [R1+0x4328] ;  /* 0x0043280001c27983 */ /* 0x000f280000300800 */
[----:B------:R-:W4:Y:S04]  /*2d3b0*/  LDL.LU R183, [R1+0x4324] ;  /* 0x0043240001b77983 */ /* 0x000f280000300800 */
[----:B------:R-:W4:Y:S04]  /*2d3c0*/  LDL.LU R182, [R1+0x4320] ;  /* 0x0043200001b67983 */ /* 0x000f280000300800 */
[----:B------:R-:W4:Y:S04]  /*2d3d0*/  LDL.LU R179, [R1+0x431c] ;  /* 0x00431c0001b37983 */ /* 0x000f280000300800 */
[----:B------:R-:W4:Y:S01]  /*2d3e0*/  LDL.LU R178, [R1+0x4318] ;  /* 0x0043180001b27983 */ /* 0x000f220000300800 */
[----:B------:R-:W-:-:S02]  /*2d3f0*/  IMAD.MOV.U32 R238, RZ, RZ, R158 ;  /* 0x000000ffffee7224 */ /* 0x000fc400078e009e */
[----:B------:R-:W-:Y:S01]  /*2d400*/  IMAD.MOV.U32 R239, RZ, RZ, R159 ;  /* 0x000000ffffef7224 */ /* 0x000fe200078e009f */
        /* <DEDUP_REMOVED lines=17> */
[----:B------:R-:W-:-:S03]  /*2d520*/  IMAD.MOV.U32 R241, RZ, RZ, R83 ;  /* 0x000000fffff17224 */ /* 0x000fc600078e0053 */
[----:B------:R-:W4:Y:S01]  /*2d530*/  LDL.LU R207, [R1+0x81c] ;  /* 0x00081c0001cf7983 */ /* 0x000f220000300800 */
[----:B------:R-:W-:Y:S03]  /*2d540*/  HMMA.1688.F32.TF32 R80, R108, R78, R200 ;  /* 0x0000004e6c50723c */ /* 0x000fe600000810c8 */
[----:B------:R-:W4:Y:S04]  /*2d550*/  LDL.LU R208, [R1+0x960] ;  /* 0x0009600001d07983 */ /* 0x000f280000300800 */
[----:B------:R-:W4:Y:S04]  /*2d560*/  LDL.LU R209, [R1+0x964] ;  /* 0x0009640001d17983 */ /* 0x000f280000300800 */
[----:B------:R-:W4:Y:S04]  /*2d570*/  LDL.LU R210, [R1+0x968] ;  /* 0x0009680001d27983 */ /* 0x000f280000300800 */
[----:B------:R-:W4:Y:S01]  /*2d580*/  LDL.LU R211, [R1+0x96c] ;  /* 0x00096c0001d37983 */ /* 0x000f220000300800 */
[----:B-1----:R-:W-:-:S03]  /*2d590*/  IMAD.MOV.U32 R88, RZ, RZ, R162 ;  /* 0x000000ffff587224 */ /* 0x002fc600078e00a2 */
[----:B------:R-:W4:Y:S01]  /*2d5a0*/  LDL.LU R200, [R1+0x780] ;  /* 0x0007800001c87983 */ /* 0x000f220000300800 */
[----:B------:R-:W-:-:S03]  /*2d5b0*/  IMAD.MOV.U32 R89, RZ, RZ, R163 ;  /* 0x000000ffff597224 */ /* 0x000fc600078e00a3 */
[----:B------:R-:W4:Y:S01]  /*2d5c0*/  LDL.LU R201, [R1+0x784] ;  /* 0x0007840001c97983 */ /* 0x000f220000300800 */
[----:B--2---:R-:W-:-:S03]  /*2d5d0*/  IMAD.MOV.U32 R90, RZ, RZ, R166 ;  /* 0x000000ffff5a7224 */ /* 0x004fc600078e00a6 */
[----:B------:R-:W2:Y:S01]  /*2d5e0*/  LDL.LU R202, [R1+0x788] ;  /* 0x0007880001ca7983 */ /* 0x000ea20000300800 */
[----:B------:R-:W-:-:S03]  /*2d5f0*/  IMAD.MOV.U32 R91, RZ, RZ, R167 ;  /* 0x000000ffff5b7224 */ /* 0x000fc600078e00a7 */
        /* <DEDUP_REMOVED lines=8> */
[----:B------:R-:W2:Y:S04]  /*2d680*/  LDL.LU R167, [R1+0x4300] ;  /* 0x0043000001a77983 */ /* 0x000ea80000300800 */
[----:B------:R-:W2:Y:S04]  /*2d690*/  LDL.LU R170, [R1+0x42fc] ;  /* 0x0042fc0001aa7983 */ /* 0x000ea80000300800 */
[----:B------:R-:W2:Y:S04]  /*2d6a0*/  LDL.LU R171, [R1+0x42f8] ;  /* 0x0042f80001ab7983 */ /* 0x000ea80000300800 */
[----:B------:R-:W2:Y:S04]  /*2d6b0*/  LDL.LU R174, [R1+0x42f4] ;  /* 0x0042f40001ae7983 */ /* 0x000ea80000300800 */
[----:B------:R-:W2:Y:S01]  /*2d6c0*/  LDL.LU R175, [R1+0x42f0] ;  /* 0x0042f00001af7983 */ /* 0x000ea20000300800 */
[----:B------:R-:W-:-:S02]  /*2d6d0*/  IMAD.MOV.U32 R100, RZ, RZ, R186 ;  /* 0x000000ffff647224 */ /* 0x000fc400078e00ba */
[----:B------:R-:W-:Y:S02]  /*2d6e0*/  IMAD.MOV.U32 R101, RZ, RZ, R187 ;  /* 0x000000ffff657224 */ /* 0x000fe400078e00bb */
[----:B------:R-:W-:Y:S02]  /*2d6f0*/  IMAD.MOV.U32 R102, RZ, RZ, R190 ;  /* 0x000000ffff667224 */ /* 0x000fe400078e00be */
[----:B------:R-:W-:Y:S02]  /*2d700*/  IMAD.MOV.U32 R103, RZ, RZ, R191 ;  /* 0x000000ffff677224 */ /* 0x000fe400078e00bf */
[----:B------:R-:W-:Y:S02]  /*2d710*/  IMAD.MOV.U32 R134, RZ, RZ, R26 ;  /* 0x000000ffff867224 */ /* 0x000fe400078e001a */
[----:B------:R-:W-:Y:S02]  /*2d720*/  IMAD.MOV.U32 R135, RZ, RZ, R30 ;  /* 0x000000ffff877224 */ /* 0x000fe400078e001e */
        /* <DEDUP_REMOVED lines=8> */
[----:B---3--:R-:W-:Y:S02]  /*2d7b0*/  IMAD.MOV.U32 R133, RZ, RZ, R22 ;  /* 0x000000ffff857224 */ /* 0x008fe400078e0016 */
[----:B----4-:R-:W-:Y:S02]  /*2d7c0*/  IMAD.MOV.U32 R107, RZ, RZ, R183 ;  /* 0x000000ffff6b7224 */ /* 0x010fe400078e00b7 */
[----:B------:R-:W-:Y:S02]  /*2d7d0*/  IMAD.MOV.U32 R106, RZ, RZ, R182 ;  /* 0x000000ffff6a7224 */ /* 0x000fe400078e00b6 */
[----:B------:R-:W-:Y:S02]  /*2d7e0*/  IMAD.MOV.U32 R105, RZ, RZ, R179 ;  /* 0x000000ffff697224 */ /* 0x000fe400078e00b3 */
[----:B------:R-:W-:-:S02]  /*2d7f0*/  IMAD.MOV.U32 R104, RZ, RZ, R178 ;  /* 0x000000ffff687224 */ /* 0x000fc400078e00b2 */
[----:B------:R-:W3:Y:S04]  /*2d800*/  LDL.LU R178, [R1+0x42ec] ;  /* 0x0042ec0001b27983 */ /* 0x000ee80000300800 */
[----:B------:R-:W3:Y:S04]  /*2d810*/  LDL.LU R179, [R1+0x42e8] ;  /* 0x0042e80001b37983 */ /* 0x000ee80000300800 */
[----:B------:R-:W4:Y:S04]  /*2d820*/  LDL.LU R182, [R1+0x42e4] ;  /* 0x0042e40001b67983 */ /* 0x000f280000300800 */
[----:B------:R-:W4:Y:S01]  /*2d830*/  LDL.LU R183, [R1+0x42e0] ;  /* 0x0042e00001b77983 */ /* 0x000f220000300800 */
[----:B------:R-:W-:-:S03]  /*2d840*/  IMAD.MOV.U32 R132, RZ, RZ, R194 ;  /* 0x000000ffff847224 */ /* 0x000fc600078e00c2 */
[----:B------:R-:W2:Y:S04]  /*2d850*/  LDL.LU R186, [R1+0x42dc] ;  /* 0x0042dc0001ba7983 */ /* 0x000ea80000300800 */
        /* <DEDUP_REMOVED lines=8> */
[----:B------:R-:W3:Y:S04]  /*2d8e0*/  LDL.LU R34, [R1+0x42b8] ;  /* 0x0042b80001227983 */ /* 0x000ee80000300800 */
[----:B------:R-:W3:Y:S04]  /*2d8f0*/  LDL.LU R35, [R1+0x42b4] ;  /* 0x0042b40001237983 */ /* 0x000ee80000300800 */
[----:B------:R-:W4:Y:S04]  /*2d900*/  LDL.LU R27, [R1+0x42b0] ;  /* 0x0042b000011b7983 */ /* 0x000f280000300800 */
[----:B------:R-:W4:Y:S04]  /*2d910*/  LDL.LU R23, [R1+0x42ac] ;  /* 0x0042ac0001177983 */ /* 0x000f280000300800 */
[----:B------:R-:W4:Y:S04]  /*2d920*/  LDL.LU R18, [R1+0x42a8] ;  /* 0x0042a80001127983 */ /* 0x000f280000300800 */
[----:B------:R-:W4:Y:S04]  /*2d930*/  LDL.LU R19, [R1+0x42a4] ;  /* 0x0042a40001137983 */ /* 0x000f280000300800 */
[----:B------:R-:W4:Y:S01]  /*2d940*/  LDL.LU R195, [R1+0x42a0] ;  /* 0x0042a00001c37983 */ /* 0x000f220000300800 */
[----:B------:R-:W-:-:S02]  /*2d950*/  IMAD.MOV.U32 R228, RZ, RZ, R11 ;  /* 0x000000ffffe47224 */ /* 0x000fc400078e000b */
[----:B------:R-:W-:Y:S02]  /*2d960*/  IMAD.MOV.U32 R229, RZ, RZ, R10 ;  /* 0x000000ffffe57224 */ /* 0x000fe400078e000a */
[----:B------:R-:W-:Y:S02]  /*2d970*/  IMAD.MOV.U32 R230, RZ, RZ, R6 ;  /* 0x000000ffffe67224 */ /* 0x000fe400078e0006 */
[----:B------:R-:W-:Y:S01]  /*2d980*/  IMAD.MOV.U32 R231, RZ, RZ, R7 ;  /* 0x000000ffffe77224 */ /* 0x000fe200078e0007 */
[C---:B--2---:R-:W-:Y:S08]  /*2d990*/  HMMA.1688.F32.TF32 R112, R108.reuse, R30, R204 ;  /* 0x0000001e6c70723c */ /* 0x044ff000000810cc */
[C---:B---3--:R-:W-:Y:S08]  /*2d9a0*/  HMMA.1688.F32.TF32 R116, R108.reuse, R34, R208 ;  /* 0x000000226c74723c */ /* 0x048ff000000810d0 */
[C---:B----4-:R-:W-:Y:S11]  /*2d9b0*/  HMMA.1688.F32.TF32 R84, R108.reuse, R26, R200 ;  /* 0x0000001a6c54723c */ /* 0x050ff600000810c8 */
[----:B------:R-:W-:Y:S04]  /*2d9c0*/  @!UPT UIADD3 URZ, URZ, URZ, URZ ;  /* 0x0000003f3f3ff290 */ /* 0x000fe8000fffe03f */
[----:B------:R-:W-:Y:S04]  /*2d9d0*/  STL.64 [R1+0x21e0], R116 ;  /* 0x0021e07401007387 */ /* 0x000fe80000100a00 */
[----:B------:R-:W-:Y:S04]  /*2d9e0*/  STL.64 [R1+0x21e8], R118 ;  /* 0x0021e87601007387 */ /* 0x000fe80000100a00 */
[----:B------:R-:W-:Y:S04]  /*2d9f0*/  STL.64 [R1+0x2200], R112 ;  /* 0x0022007001007387 */ /* 0x000fe80000100a00 */
[----:B------:R-:W-:Y:S04]  /*2da00*/  STL.64 [R1+0x2208], R114 ;  /* 0x0022087201007387 */ /* 0x000fe80000100a00 */
[----:B------:R-:W-:Y:S04]  /*2da10*/  STL.64 [R1+0x2300], R84 ;  /* 0x0023005401007387 */ /* 0x000fe80000100a00 */
[----:B------:R1:W-:Y:S02]  /*2da20*/  STL.64 [R1+0x2308], R86 ;  /* 0x0023085601007387 */ /* 0x0003e40000100a00 */
[C---:B-1----:R-:W-:Y:S08]  /*2da30*/  HMMA.1688.F32.TF32 R84, R108.reuse, R194, R136 ;  /* 0x000000c26c54723c */ /* 0x042ff00000081088 */
[C---:B------:R-:W-:Y:S11]  /*2da40*/  HMMA.1688.F32.TF32 R116, R108.reuse, R22, R196 ;  /* 0x000000166c74723c */ /* 0x040ff600000810c4 */
[----:B------:R-:W-:Y:S05]  /*2da50*/  @!UPT UIADD3 URZ, URZ, URZ, URZ ;  /* 0x0000003f3f3ff290 */ /* 0x000fea000fffe03f */
[----:B------:R-:W-:Y:S02]  /*2da60*/  IMAD.MOV.U32 R165, RZ, RZ, R84 ;  /* 0x000000ffffa57224 */ /* 0x000fe400078e0054 */
[----:B------:R-:W-:Y:S02]  /*2da70*/  IMAD.MOV.U32 R164, RZ, RZ, R85 ;  /* 0x000000ffffa47224 */ /* 0x000fe400078e0055 */
[----:B------:R-:W-:Y:S02]  /*2da80*/  IMAD.MOV.U32 R161, RZ, RZ, R86 ;  /* 0x000000ffffa17224 */ /* 0x000fe400078e0056 */
[----:B------:R-:W-:Y:S02]  /*2da90*/  IMAD.MOV.U32 R160, RZ, RZ, R87 ;  /* 0x000000ffffa07224 */ /* 0x000fe400078e0057 */
[C---:B------:R-:W-:Y:S08]  /*2daa0*/  HMMA.1688.F32.TF32 R84, R108.reuse, R190, R104 ;  /* 0x000000be6c54723c */ /* 0x040ff00000081068 */
[C---:B------:R-:W-:Y:S08]  /*2dab0*/  HMMA.1688.F32.TF32 R112, R108.reuse, R18, R140 ;  /* 0x000000126c70723c */ /* 0x040ff0000008108c */
[----:B------:R-:W-:Y:S08]  /*2dac0*/  HMMA.1688.F32.TF32 R104, R108, R186, R132 ;  /* 0x000000ba6c68723c */ /* 0x000ff00000081084 */
[----:B------:R-:W-:-:S02]  /*2dad0*/  IMAD.MOV.U32 R173, RZ, RZ, R84 ;  /* 0x000000ffffad7224 */ /* 0x000fc400078e0054 */
[----:B------:R-:W-:Y:S02]  /*2dae0*/  IMAD.MOV.U32 R172, RZ, RZ, R85 ;  /* 0x000000ffffac7224 */ /* 0x000fe400078e0055 */
[----:B------:R-:W-:Y:S02]  /*2daf0*/  IMAD.MOV.U32 R169, RZ, RZ, R86 ;  /* 0x000000ffffa97224 */ /* 0x000fe400078e0056 */
[----:B------:R-:W-:Y:S02]  /*2db00*/  IMAD.MOV.U32 R168, RZ, RZ, R87 ;  /* 0x000000ffffa87224 */ /* 0x000fe400078e0057 */
[C---:B------:R-:W-:Y:S01]  /*2db10*/  HMMA.1688.F32.TF32 R84, R108.reuse, R182, R100 ;  /* 0x000000b66c54723c */ /* 0x040fe20000081064 */
[----:B------:R-:W-:Y:S04]  /*2db20*/  STL.64 [R1+0x2320], R116 ;  /* 0x0023207401007387 */ /* 0x000fe80000100a00 */
[----:B------:R-:W-:Y:S04]  /*2db30*/  STL.64 [R1+0x2328], R118 ;  /* 0x0023287601007387 */ /* 0x000fe80000100a00 */
[----:B------:R-:W-:Y:S04]  /*2db40*/  STL.64 [R1+0x2590], R112 ;  /* 0x0025907001007387 */ /* 0x000fe80000100a00 */
[----:B------:R-:W-:Y:S04]  /*2db50*/  STL.64 [R1+0x2598], R114 ;  /* 0x0025987201007387 */ /* 0x000fe80000100a00 */
[----:B------:R-:W-:Y:S04]  /*2db60*/  STL [R1+0x3c24], R160 ;  /* 0x003c24a001007387 */ /* 0x000fe80000100800 */
[----:B------:R-:W-:Y:S04]  /*2db70*/  STL [R1+0x3c20], R161 ;  /* 0x003c20a101007387 */ /* 0x000fe80000100800 */
[----:B------:R-:W-:Y:S04]  /*2db80*/  STL [R1+0x3c1c], R164 ;  /* 0x003c1ca401007387 */ /* 0x000fe80000100800 */
[----:B------:R-:W-:Y:S04]  /*2db90*/  STL [R1+0x3c18], R165 ;  /* 0x003c18a501007387 */ /* 0x000fe80000100800 */
[----:B------:R-:W-:Y:S01]  /*2dba0*/  STL [R1+0x3c34], R168 ;  /* 0x003c34a801007387 */ /* 0x000fe20000100800 */
[C---:B------:R-:W-:Y:S03]  /*2dbb0*/  HMMA.1688.F32.TF32 R100, R108.reuse, R178, R96 ;  /* 0x000000b26c64723c */ /* 0x040fe60000081060 */
[----:B------:R-:W-:Y:S04]  /*2dbc0*/  STL [R1+0x3c30], R169 ;  /* 0x003c30a901007387 */ /* 0x000fe80000100800 */
[----:B------:R-:W-:Y:S01]  /*2dbd0*/  STL [R1+0x3c2c], R172 ;  /* 0x003c2cac01007387 */ /* 0x000fe20000100800 */
[C---:B------:R-:W-:Y:S03]  /*2dbe0*/  HMMA.1688.F32.TF32 R96, R108.reuse, R174, R92 ;  /* 0x000000ae6c60723c */ /* 0x040fe6000008105c */
[----:B------:R-:W-:Y:S04]  /*2dbf0*/  STL [R1+0x3c28], R173 ;  /* 0x003c28ad01007387 */ /* 0x000fe80000100800 */
[----:B------:R-:W-:Y:S04]  /*2dc00*/  STL.64 [R1+0x2950], R104 ;  /* 0x0029506801007387 */ /* 0x000fe80000100a00 */
        /* <DEDUP_REMOVED lines=13> */
[----:B------:R-:W-:Y:S04]  /*2dce0*/  STL.64 [R1+0x2900], R92 ;  /* 0x0029005c01007387 */ /* 0x000fe80000100a00 */
[----:B------:R-:W-:Y:S04]  /*2dcf0*/  STL.64 [R1+0x2908], R94 ;  /* 0x0029085e01007387 */ /* 0x000fe80000100a00 */
[----:B------:R-:W2:Y:S04]  /*2dd00*/  LDL.LU R244, [R1+0x690] ;  /* 0x0006900001f47983 */ /* 0x000ea80000300800 */
[----:B------:R1:W-:Y:S04]  /*2dd10*/  STL.64 [R1+0x28f0], R88 ;  /* 0x0028f05801007387 */ /* 0x0003e80000100a00 */
[----:B------:R3:W-:Y:S05]  /*2dd20*/  STL.64 [R1+0x28f8], R90 ;  /* 0x0028f85a01007387 */ /* 0x0007ea0000100a00 */
[----:B------:R-:W-:Y:S04]  /*2dd30*/  STL.64 [R1+0x28e0], R84 ;  /* 0x0028e05401007387 */ /* 0x000fe80000100a00 */
[----:B------:R-:W-:Y:S04]  /*2dd40*/  STL.64 [R1+0x28e8], R86 ;  /* 0x0028e85601007387 */ /* 0x000fe80000100a00 */
[----:B------:R-:W2:Y:S04]  /*2dd50*/  LDL.LU R245, [R1+0x694] ;  /* 0x0006940001f57983 */ /* 0x000ea80000300800 */
[----:B------:R-:W2:Y:S04]  /*2dd60*/  LDL.LU R246, [R1+0x698] ;  /* 0x0006980001f67983 */ /* 0x000ea80000300800 */
[----:B------:R-:W2:Y:S04]  /*2dd70*/  LDL.LU R247, [R1+0x69c] ;  /* 0x00069c0001f77983 */ /* 0x000ea80000300800 */
[----:B------:R-:W4:Y:S04]  /*2dd80*/  LDL.LU R236, [R1+0x710] ;  /* 0x0007100001ec7983 */ /* 0x000f280000300800 */
[----:B------:R-:W4:Y:S04]  /*2dd90*/  LDL.LU R237, [R1+0x714] ;  /* 0x0007140001ed7983 */ /* 0x000f280000300800 */
[----:B------:R-:W4:Y:S04]  /*2dda0*/  LDL.LU R238, [R1+0x718] ;  /* 0x0007180001ee7983 */ /* 0x000f280000300800 */
[----:B------:R-:W4:Y:S04]  /*2ddb0*/  LDL.LU R239, [R1+0x71c] ;  /* 0x00071c0001ef7983 */ /* 0x000f280000300800 */
[----:B-1----:R-:W2:Y:S04]  /*2ddc0*/  LDL.LU R88, [R1+0x790] ;  /* 0x0007900001587983 */ /* 0x002ea80000300800 */
[----:B------:R-:W2:Y:S04]  /*2ddd0*/  LDL.LU R89, [R1+0x794] ;  /* 0x0007940001597983 */ /* 0x000ea80000300800 */
[----:B---3--:R-:W2:Y:S04]  /*2dde0*/  LDL.LU R90, [R1+0x798] ;  /* 0x00079800015a7983 */ /* 0x008ea80000300800 */
[----:B------:R-:W2:Y:S04]  /*2ddf0*/  LDL.LU R91, [R1+0x79c] ;  /* 0x00079c00015b7983 */ /* 0x000ea80000300800 */
[----:B------:R-:W3:Y:S04]  /*2de00*/  LDL.LU R96, [R1+0x970] ;  /* 0x0009700001607983 */ /* 0x000ee80000300800 */
[----:B------:R-:W3:Y:S04]  /*2de10*/  LDL.LU R97, [R1+0x974] ;  /* 0x0009740001617983 */ /* 0x000ee80000300800 */
[----:B------:R-:W3:Y:S04]  /*2de20*/  LDL.LU R98, [R1+0x978] ;  /* 0x0009780001627983 */ /* 0x000ee80000300800 */
[----:B------:R-:W3:Y:S04]  /*2de30*/  LDL.LU R99, [R1+0x97c] ;  /* 0x00097c0001637983 */ /* 0x000ee80000300800 */
        /* <DEDUP_REMOVED lines=41> */
[----:B------:R-:W4:Y:S04]  /*2e0d0*/  LDL.LU R129, [R1+0x5c4] ;  /* 0x0005c40001817983 */ /* 0x000f280000300800 */
[----:B------:R-:W4:Y:S04]  /*2e0e0*/  LDL.LU R130, [R1+0x5c8] ;  /* 0x0005c80001827983 */ /* 0x000f280000300800 */
[----:B------:R-:W4:Y:S01]  /*2e0f0*/  LDL.LU R131, [R1+0x5cc] ;  /* 0x0005cc0001837983 */ /* 0x000f220000300800 */
[----:B------:R-:W-:-:S02]  /*2e100*/  IMAD.MOV.U32 R232, RZ, RZ, R14 ;  /* 0x000000ffffe87224 */ /* 0x000fc400078e000e */
[----:B------:R-:W-:Y:S02]  /*2e110*/  IMAD.MOV.U32 R233, RZ, RZ, R15 ;  /* 0x000000ffffe97224 */ /* 0x000fe400078e000f */
[----:B------:R-:W-:Y:S02]  /*2e120*/  IMAD.MOV.U32 R234, RZ, RZ, R154 ;  /* 0x000000ffffea7224 */ /* 0x000fe400078e009a */
[----:B------:R-:W-:Y:S02]  /*2e130*/  IMAD.MOV.U32 R235, RZ, RZ, R155 ;  /* 0x000000ffffeb7224 */ /* 0x000fe400078e009b */
[----:B--2---:R-:W-:Y:S02]  /*2e140*/  IMAD.MOV.U32 R127, RZ, RZ, R11 ;  /* 0x000000ffff7f7224 */ /* 0x004fe400078e000b */
[----:B---3--:R-:W-:Y:S02]  /*2e150*/  IMAD.MOV.U32 R126, RZ, RZ, R10 ;  /* 0x000000ffff7e7224 */ /* 0x008fe400078e000a */
[----:B----4-:R-:W-:-:S02]  /*2e160*/  IMAD.MOV.U32 R124, RZ, RZ, R6 ;  /* 0x000000ffff7c7224 */ /* 0x010fc400078e0006 */
[----:B------:R-:W2:Y:S01]  /*2e170*/  LDL.LU R6, [R1+0x428c] ;  /* 0x00428c0001067983 */ /* 0x000ea20000300800 */
[----:B------:R-:W-:-:S03]  /*2e180*/  IMAD.MOV.U32 R125, RZ, RZ, R7 ;  /* 0x000000ffff7d7224 */ /* 0x000fc600078e0007 */
[----:B------:R-:W2:Y:S04]  /*2e190*/  LDL.LU R7, [R1+0x4288] ;  /* 0x0042880001077983 */ /* 0x000ea80000300800 */
[----:B------:R-:W3:Y:S04]  /*2e1a0*/  LDL.LU R10, [R1+0x4284] ;  /* 0x00428400010a7983 */ /* 0x000ee80000300800 */
[----:B------:R-:W3:Y:S04]  /*2e1b0*/  LDL.LU R11, [R1+0x4280] ;  /* 0x00428000010b7983 */ /* 0x000ee80000300800 */
[----:B------:R-:W4:Y:S04]  /*2e1c0*/  LDL.LU R14, [R1+0x427c] ;  /* 0x00427c00010e7983 */ /* 0x000f280000300800 */
[----:B------:R-:W4:Y:S04]  /*2e1d0*/  LDL.LU R15, [R1+0x4278] ;  /* 0x00427800010f7983 */ /* 0x000f280000300800 */
[----:B------:R-:W2:Y:S04]  /*2e1e0*/  LDL.LU R154, [R1+0x4274] ;  /* 0x00427400019a7983 */ /* 0x000ea80000300800 */
[----:B------:R-:W2:Y:S04]  /*2e1f0*/  LDL.LU R155, [R1+0x4270] ;  /* 0x00427000019b7983 */ /* 0x000ea80000300800 */
[----:B------:R-:W3:Y:S04]  /*2e200*/  LDL.LU R220, [R1+0x1b60] ;  /* 0x001b600001dc7983 */ /* 0x000ee80000300800 */
        /* <DEDUP_REMOVED lines=24> */
[----:B------:R-:W3:Y:S01]  /*2e390*/  LDL.LU R249, [R1+0x5a4] ;  /* 0x0005a40001f97983 */ /* 0x000ee20000300800 */
[----:B------:R-:W-:-:S02]  /*2e3a0*/  IMAD.MOV.U32 R73, RZ, RZ, R80 ;  /* 0x000000ffff497224 */ /* 0x000fc400078e0050 */
[----:B------:R-:W-:Y:S01]  /*2e3b0*/  IMAD.MOV.U32 R72, RZ, RZ, R81 ;  /* 0x000000ffff487224 */ /* 0x000fe200078e0051 */
[----:B------:R-:W-:Y:S01]  /*2e3c0*/  LDS R80, [R3+0x4080] ;  /* 0x0040800003507984 */ /* 0x000fe20000000800 */
[----:B------:R-:W-:Y:S02]  /*2e3d0*/  IMAD.MOV.U32 R69, RZ, RZ, R82 ;  /* 0x000000ffff457224 */ /* 0x000fe400078e0052 */
[----:B------:R-:W-:Y:S01]  /*2e3e0*/  IMAD.MOV.U32 R68, RZ, RZ, R83 ;  /* 0x000000ffff447224 */ /* 0x000fe200078e0053 */
[----:B------:R-:W-:Y:S04]  /*2e3f0*/  LDS R82, [R3+0x6080] ;  /* 0x0060800003527984 */ /* 0x000fe80000000800 */
[----:B------:R-:W-:Y:S04]  /*2e400*/  LDS R81, [R240+0x4080] ;  /* 0x00408000f0517984 */ /* 0x000fe80000000800 */
[----:B------:R-:W1:Y:S01]  /*2e410*/  LDS R83, [R240+0x6080] ;  /* 0x00608000f0537984 */ /* 0x000e620000000800 */
[----:B------:R-:W-:-:S02]  /*2e420*/  IMAD.MOV.U32 R250, RZ, RZ, R243 ;  /* 0x000000fffffa7224 */ /* 0x000fc400078e00f3 */
[----:B------:R-:W-:Y:S01]  /*2e430*/  IMAD.MOV.U32 R251, RZ, RZ, R242 ;  /* 0x000000fffffb7224 */ /* 0x000fe200078e00f2 */
[----:B-1----:R-:W-:Y:S08]  /*2e440*/  HMMA.1688.F32.TF32 R100, R80, R38, R100 ;  /* 0x000000265064723c */ /* 0x002ff00000081064 */
[C---:B--2---:R-:W-:Y:S08]  /*2e450*/  HMMA.1688.F32.TF32 R112, R108.reuse, R154, R124 ;  /* 0x0000009a6c70723c */ /* 0x044ff0000008107c */
[C---:B----4-:R-:W-:Y:S08]  /*2e460*/  HMMA.1688.F32.TF32 R116, R108.reuse, R14, R128 ;  /* 0x0000000e6c74723c */ /* 0x050ff00000081080 */
[C---:B---3--:R-:W-:Y:S07]  /*2e470*/  HMMA.1688.F32.TF32 R84, R108.reuse, R10, R232 ;  /* 0x0000000a6c54723c */ /* 0x048fee00000810e8 */
[----:B------:R-:W-:Y:S04]  /*2e480*/  STL.64 [R1+0x28d0], R112 ;  /* 0x0028d07001007387 */ /* 0x000fe80000100a00 */
[----:B------:R1:W-:Y:S02]  /*2e490*/  STL.64 [R1+0x28d8], R114 ;  /* 0x0028d87201007387 */ /* 0x0003e40000100a00 */
[----:B-1----:R-:W-:Y:S08]  /*2e4a0*/  HMMA.1688.F32.TF32 R112, R108, R6, R228 ;  /* 0x000000066c70723c */ /* 0x002ff000000810e4 */
[C---:B------:R-:W-:Y:S01]  /*2e4b0*/  HMMA.1688.F32.TF32 R108, R80.reuse, R78, R224 ;  /* 0x0000004e506c723c */ /* 0x040fe200000810e0 */
[----:B------:R-:W-:Y:S04]  /*2e4c0*/  STL.64 [R1+0x28c0], R116 ;  /* 0x0028c07401007387 */ /* 0x000fe80000100a00 */
[----:B------:R1:W-:Y:S04]  /*2e4d0*/  STL.64 [R1+0x28c8], R118 ;  /* 0x0028c87601007387 */ /* 0x0003e80000100a00 */
[----:B------:R-:W-:Y:S04]  /*2e4e0*/  STL.64 [R1+0x28b0], R84 ;  /* 0x0028b05401007387 */ /* 0x000fe80000100a00 */
[----:B------:R-:W-:Y:S04]  /*2e4f0*/  STL.64 [R1+0x28b8], R86 ;  /* 0x0028b85601007387 */ /* 0x000fe80000100a00 */
[----:B------:R-:W-:Y:S01]  /*2e500*/  STL.64 [R1+0x2890], R112 ;  /* 0x0028907001007387 */ /* 0x000fe20000100a00 */
[C---:B-1----:R-:W-:Y:S03]  /*2e510*/  HMMA.1688.F32.TF32 R116, R80.reuse, R70, R220 ;  /* 0x000000465074723c */ /* 0x042fe600000810dc */
[----:B------:R1:W-:Y:S04]  /*2e520*/  STL.64 [R1+0x2898], R114 ;  /* 0x0028987201007387 */ /* 0x0003e80000100a00 */
[----:B------:R-:W-:Y:S04]  /*2e530*/  STL.64 [R1+0x1320], R108 ;  /* 0x0013206c01007387 */ /* 0x000fe80000100a00 */
[----:B------:R2:W-:Y:S01]  /*2e540*/  STL.64 [R1+0x1328], R110 ;  /* 0x0013286e01007387 */ /* 0x0005e20000100a00 */
[C---:B-1----:R-:W-:Y:S03]  /*2e550*/  HMMA.1688.F32.TF32 R112, R80.reuse, R146, R216 ;  /* 0x000000925070723c */ /* 0x042fe600000810d8 */
[----:B------:R-:W-:Y:S04]  /*2e560*/  LDS R84, [R3+0x4100] ;  /* 0x0041000003547984 */ /* 0x000fe80000000800 */
[----:B------:R-:W-:Y:S01]  /*2e570*/  LDS R86, [R3+0x6100] ;  /* 0x0061000003567984 */ /* 0x000fe20000000800 */
[C---:B--2---:R-:W-:Y:S03]  /*2e580*/  HMMA.1688.F32.TF32 R108, R80.reuse, R74, R212 ;  /* 0x0000004a506c723c */ /* 0x044fe600000810d4 */
[----:B------:R-:W-:Y:S04]  /*2e590*/  STL.64 [R1+0x1350], R116 ;  /* 0x0013507401007387 */ /* 0x000fe80000100a00 */
[----:B------:R1:W-:Y:S01]  /*2e5a0*/  STL.64 [R1+0x1358], R118 ;  /* 0x0013587601007387 */ /* 0x0003e20000100a00 */
[C---:B------:R-:W-:Y:S03]  /*2e5b0*/  HMMA.1688.F32.TF32 R96, R80.reuse, R34, R96 ;  /* 0x000000225060723c */ /* 0x040fe60000081060 */
[----:B------:R-:W-:Y:S04]  /*2e5c0*/  LDS R85, [R240+0x4100] ;  /* 0x00410000f0557984 */ /* 0x000fe80000000800 */
[----:B------:R-:W2:Y:S04]  /*2e5d0*/  LDS R87, [R240+0x6100] ;  /* 0x00610000f0577984 */ /* 0x000ea80000000800 */
[----:B------:R-:W-:Y:S01]  /*2e5e0*/  STL.64 [R1+0x1360], R112 ;  /* 0x0013607001007387 */ /* 0x000fe20000100a00 */
[C---:B-1----:R-:W-:Y:S03]  /*2e5f0*/  HMMA.1688.F32.TF32 R116, R80.reuse, R150, R208 ;  /* 0x000000965074723c */ /* 0x042fe600000810d0 */
[----:B------:R1:W-:Y:S04]  /*2e600*/  STL.64 [R1+0x1368], R114 ;  /* 0x0013687201007387 */ /* 0x0003e80000100a00 */
[----:B------:R-:W-:Y:S04]  /*2e610*/  STL.64 [R1+0x1460], R108 ;  /* 0x0014606c01007387 */ /* 0x000fe80000100a00 */
[----:B------:R3:W-:Y:S01]  /*2e620*/  STL.64 [R1+0x1468], R110 ;  /* 0x0014686e01007387 */ /* 0x0007e20000100a00 */
[C---:B-1----:R-:W-:Y:S08]  /*2e630*/  HMMA.1688.F32.TF32 R112, R80.reuse, R66, R204 ;  /* 0x000000425070723c */ /* 0x042ff000000810cc */
[----:B---3--:R-:W-:Y:S03]  /*2e640*/  HMMA.1688.F32.TF32 R108, R80, R62, R200 ;  /* 0x0000003e506c723c */ /* 0x008fe600000810c8 */
[----:B------:R-:W-:Y:S04]  /*2e650*/  STL.64 [R1+0x1490], R116 ;  /* 0x0014907401007387 */ /* 0x000fe80000100a00 */
[----:B------:R-:W-:Y:S08]  /*2e660*/  STL.64 [R1+0x1498], R118 ;  /* 0x0014987601007387 */ /* 0x000ff00000100a00 */
[----:B------:R-:W-:Y:S04]  /*2e670*/  STL.64 [R1+0x1510], R112 ;  /* 0x0015107001007387 */ /* 0x000fe80000100a00 */
[----:B------:R-:W-:Y:S04]  /*2e680*/  STL.64 [R1+0x1518], R114 ;  /* 0x0015187201007387 */ /* 0x000fe80000100a00 */
[----:B------:R1:W-:Y:S01]  /*2e690*/  STL.64 [R1+0x15b0], R108 ;  /* 0x0015b06c01007387 */ /* 0x0003e20000100a00 */
[----:B------:R-:W-:-:S02]  /*2e6a0*/  IMAD.MOV.U32 R243, RZ, RZ, R110 ;  /* 0x000000fffff37224 */ /* 0x000fc400078e006e */
[----:B------:R-:W-:Y:S02]  /*2e6b0*/  IMAD.MOV.U32 R242, RZ, RZ, R111 ;  /* 0x000000fffff27224 */ /* 0x000fe400078e006f */
[C---:B-1----:R-:W-:Y:S03]  /*2e6c0*/  HMMA.1688.F32.TF32 R108, R80.reuse, R58, R196 ;  /* 0x0000003a506c723c */ /* 0x042fe600000810c4 */
[----:B------:R-:W-:Y:S04]  /*2e6d0*/  STL [R1+0x3e54], R242 ;  /* 0x003e54f201007387 */ /* 0x000fe80000100800 */
[----:B------:R-:W-:Y:S01]  /*2e6e0*/  STL [R1+0x3e50], R243 ;  /* 0x003e50f301007387 */ /* 0x000fe20000100800 */
[C---:B------:R-:W-:Y:S08]  /*2e6f0*/  HMMA.1688.F32.TF32 R116, R80.reuse, R54, R140 ;  /* 0x000000365074723c */ /* 0x040ff0000008108c */
[C---:B------:R-:W-:Y:S07]  /*2e700*/  HMMA.1688.F32.TF32 R112, R80.reuse, R50, R136 ;  /* 0x000000325070723c */ /* 0x040fee0000081088 */
[----:B------:R-:W-:Y:S04]  /*2e710*/  STL.64 [R1+0x1660], R108 ;  /* 0x0016606c01007387 */ /* 0x000fe80000100a00 */
[----:B------:R1:W-:Y:S01]  /*2e720*/  STL.64 [R1+0x1668], R110 ;  /* 0x0016686e01007387 */ /* 0x0003e20000100a00 */
[C---:B------:R-:W-:Y:S08]  /*2e730*/  HMMA.1688.F32.TF32 R92, R80.reuse, R30, R92 ;  /* 0x0000001e505c723c */ /* 0x040ff0000008105c */
[C---:B-1----:R-:W-:Y:S08]  /*2e740*/  HMMA.1688.F32.TF32 R108, R80.reuse, R46, R104 ;  /* 0x0000002e506c723c */ /* 0x042ff00000081068 */
[C---:B------:R-:W-:Y:S08]  /*2e750*/  HMMA.1688.F32.TF32 R104, R80.reuse, R42, R132 ;  /* 0x0000002a5068723c */ /* 0x040ff00000081084 */
[C---:B------:R-:W-:Y:S01]  /*2e760*/  HMMA.1688.F32.TF32 R88, R80.reuse, R26, R88 ;  /* 0x0000001a5058723c */ /* 0x040fe20000081058 */
[----:B------:R-:W-:Y:S04]  /*2e770*/  STL.64 [R1+0x16d0], R116 ;  /* 0x0016d07401007387 */ /* 0x000fe80000100a00 */
        /* <DEDUP_REMOVED lines=10> */
[----:B------:R1:W-:Y:S04]  /*2e820*/  STL.64 [R1+0x1f98], R98 ;  /* 0x001f986201007387 */ /* 0x0003e80000100a00 */
[----:B------:R-:W-:Y:S04]  /*2e830*/  STL.64 [R1+0x20a0], R92 ;  /* 0x0020a05c01007387 */ /* 0x000fe80000100a00 */
[----:B------:R3:W-:Y:S01]  /*2e840*/  STL.64 [R1+0x20a8], R94 ;  /* 0x0020a85e01007387 */ /* 0x0007e20000100a00 */
[C---:B-1----:R-:W-:Y:S03]  /*2e850*/  HMMA.1688.F32.TF32 R96, R80.reuse, R22, R236 ;  /* 0x000000165060723c */ /* 0x042fe600000810ec */
[----:B------:R-:W-:Y:S04]  /*2e860*/  STL.64 [R1+0x20d0], R88 ;  /* 0x0020d05801007387 */ /* 0x000fe80000100a00 */
[----:B------:R1:W-:Y:S01]  /*2e870*/  STL.64 [R1+0x20d8], R90 ;  /* 0x0020d85a01007387 */ /* 0x0003e20000100a00 */
[C---:B---3--:R-:W-:Y:S08]  /*2e880*/  HMMA.1688.F32.TF32 R92, R80.reuse, R18, R244 ;  /* 0x00000012505c723c */ /* 0x048ff000000810f4 */
[C---:B-1----:R-:W-:Y:S07]  /*2e890*/  HMMA.1688.F32.TF32 R88, R80.reuse, R194, R248 ;  /* 0x000000c25058723c */ /* 0x042fee00000810f8 */
[----:B------:R-:W-:Y:S04]  /*2e8a0*/  STL.64 [R1+0x21f0], R96 ;  /* 0x0021f06001007387 */ /* 0x000fe80000100a00 */
[----:B------:R-:W-:Y:S04]  /*2e8b0*/  STL.64 [R1+0x21f8], R98 ;  /* 0x0021f86201007387 */ /* 0x000fe80000100a00 */
[----:B------:R-:W3:Y:S04]  /*2e8c0*/  LDL.LU R244, [R1+0xa00] ;  /* 0x000a000001f47983 */ /* 0x000ee80000300800 */
[----:B------:R-:W-:Y:S04]  /*2e8d0*/  STL.64 [R1+0x2220], R92 ;  /* 0x0022205c01007387 */ /* 0x000fe80000100a00 */
[----:B------:R-:W-:Y:S04]  /*2e8e0*/  STL.64 [R1+0x2228], R94 ;  /* 0x0022285e01007387 */ /* 0x000fe80000100a00 */
[----:B------:R1:W-:Y:S04]  /*2e8f0*/  STL.64 [R1+0x2710], R88 ;  /* 0x0027105801007387 */ /* 0x0003e80000100a00 */
[----:B------:R4:W-:Y:S04]  /*2e900*/  STL.64 [R1+0x2718], R90 ;  /* 0x0027185a01007387 */ /* 0x0009e80000100a00 */
[----:B------:R-:W3:Y:S04]  /*2e910*/  LDL.LU R245, [R1+0xa04] ;  /* 0x000a040001f57983 */ /* 0x000ee80000300800 */
[----:B------:R-:W3:Y:S04]  /*2e920*/  LDL.LU R246, [R1+0xa08] ;  /* 0x000a080001f67983 */ /* 0x000ee80000300800 */
[----:B------:R-:W3:Y:S04]  /*2e930*/  LDL.LU R247, [R1+0xa0c] ;  /* 0x000a0c0001f77983 */ /* 0x000ee80000300800 */
[----:B------:R-:W2:Y:S04]  /*2e940*/  LDL.LU R236, [R1+0xa70] ;  /* 0x000a700001ec7983 */ /* 0x000ea80000300800 */
[----:B------:R-:W2:Y:S04]  /*2e950*/  LDL.LU R237, [R1+0xa74] ;  /* 0x000a740001ed7983 */ /* 0x000ea80000300800 */
[----:B------:R-:W2:Y:S04]  /*2e960*/  LDL.LU R238, [R1+0xa78] ;  /* 0x000a780001ee7983 */ /* 0x000ea80000300800 */
[----:B------:R-:W2:Y:S04]  /*2e970*/  LDL.LU R239, [R1+0xa7c] ;  /* 0x000a7c0001ef7983 */ /* 0x000ea80000300800 */
[----:B-1----:R-:W2:Y:S04]  /*2e980*/  LDL.LU R88, [R1+0xb00] ;  /* 0x000b000001587983 */ /* 0x002ea80000300800 */
[----:B------:R-:W2:Y:S04]  /*2e990*/  LDL.LU R89, [R1+0xb04] ;  /* 0x000b040001597983 */ /* 0x000ea80000300800 */
[----:B----4-:R-:W2:Y:S04]  /*2e9a0*/  LDL.LU R90, [R1+0xb08] ;  /* 0x000b0800015a7983 */ /* 0x010ea80000300800 */
[----:B------:R-:W2:Y:S04]  /*2e9b0*/  LDL.LU R91, [R1+0xb0c] ;  /* 0x000b0c00015b7983 */ /* 0x000ea80000300800 */
[----:B------:R-:W4:Y:S04]  /*2e9c0*/  LDL.LU R96, [R1+0xcd0] ;  /* 0x000cd00001607983 */ /* 0x000f280000300800 */
[----:B------:R-:W4:Y:S04]  /*2e9d0*/  LDL.LU R97, [R1+0xcd4] ;  /* 0x000cd40001617983 */ /* 0x000f280000300800 */
[----:B------:R-:W4:Y:S04]  /*2e9e0*/  LDL.LU R98, [R1+0xcd8] ;  /* 0x000cd80001627983 */ /* 0x000f280000300800 */
[----:B------:R-:W4:Y:S04]  /*2e9f0*/  LDL.LU R99, [R1+0xcdc] ;  /* 0x000cdc0001637983 */ /* 0x000f280000300800 */
        /* <DEDUP_REMOVED lines=92> */
[C---:B--2---:R-:W-:Y:S11]  /*2efc0*/  HMMA.1688.F32.TF32 R108, R80.reuse, R190, R108 ;  /* 0x000000be506c723c */ /* 0x044ff6000008106c */
[----:B------:R-:W-:Y:S11]  /*2efd0*/  @!UPT UIADD3 URZ, URZ, URZ, URZ ;  /* 0x0000003f3f3ff290 */ /* 0x000ff6000fffe03f */
[----:B------:R-:W-:Y:S01]  /*2efe0*/  @!UPT UIADD3 URZ, URZ, URZ, URZ ;  /* 0x0000003f3f3ff290 */ /* 0x000fe2000fffe03f */
[----:B------:R-:W-:Y:S04]  /*2eff0*/  STL.64 [R1+0x2700], R108 ;  /* 0x0027006c01007387 */ /* 0x000fe80000100a00 */
[----:B------:R1:W-:Y:S02]  /*2f000*/  STL.64 [R1+0x2708], R110 ;  /* 0x0027086e01007387 */ /* 0x0003e40000100a00 */
[C---:B-1----:R-:W-:Y:S08]  /*2f010*/  HMMA.1688.F32.TF32 R108, R80.reuse, R186, R112 ;  /* 0x000000ba506c723c */ /* 0x042ff00000081070 */
[C---:B---3--:R-:W-:Y:S08]  /*2f020*/  HMMA.1688.F32.TF32 R116, R80.reuse, R182, R116 ;  /* 0x000000b65074723c */ /* 0x048ff00000081074 */
[C---:B------:R-:W-:Y:S07]  /*2f030*/  HMMA.1688.F32.TF32 R112, R80.reuse, R178, R120 ;  /* 0x000000b25070723c */ /* 0x040fee0000081078 */
[----:B------:R-:W-:Y:S04]  /*2f040*/  STL.64 [R1+0x26f0], R108 ;  /* 0x0026f06c01007387 */ /* 0x000fe80000100a00 */
[----:B------:R1:W-:Y:S02]  /*2f050*/  STL.64 [R1+0x26f8], R110 ;  /* 0x0026f86e01007387 */ /* 0x0003e40000100a00 */
[C---:B-1----:R-:W-:Y:S02]  /*2f060*/  HMMA.1688.F32.TF32 R108, R80.reuse, R174, R124 ;  /* 0x000000ae506c723c */ /* 0x042fe4000008107c */
[----:B------:R-:W-:Y:S04]  /*2f070*/  STL.64 [R1+0x26e0], R116 ;  /* 0x0026e07401007387 */ /* 0x000fe80000100a00 */
[----:B------:R1:W-:Y:S04]  /*2f080*/  STL.64 [R1+0x26e8], R118 ;  /* 0x0026e87601007387 */ /* 0x0003e80000100a00 */
[----:B------:R-:W-:Y:S04]  /*2f090*/  STL.64 [R1+0x26d0], R112 ;  /* 0x0026d07001007387 */ /* 0x000fe80000100a00 */
[----:B------:R2:W-:Y:S01]  /*2f0a0*/  STL.64 [R1+0x26d8], R114 ;  /* 0x0026d87201007387 */ /* 0x0005e20000100a00 */
[C---:B-1----:R-:W-:Y:S08]  /*2f0b0*/  HMMA.1688.F32.TF32 R116, R80.reuse, R170, R128 ;  /* 0x000000aa5074723c */ /* 0x042ff00000081080 */
[----:B------:R-:W-:Y:S01]  /*2f0c0*/  STL.64 [R1+0x26c0], R108 ;  /* 0x0026c06c01007387 */ /* 0x000fe20000100a00 */
[C---:B--2---:R-:W-:Y:S03]  /*2f0d0*/  HMMA.1688.F32.TF32 R112, R80.reuse, R166, R232 ;  /* 0x000000a65070723c */ /* 0x044fe600000810e8 */
[----:B------:R1:W-:Y:S05]  /*2f0e0*/  STL.64 [R1+0x26c8], R110 ;  /* 0x0026c86e01007387 */ /* 0x0003ea0000100a00 */
[C---:B-1----:R-:W-:Y:S06]  /*2f0f0*/  HMMA.1688.F32.TF32 R108, R80.reuse, R162, R228 ;  /* 0x000000a2506c723c */ /* 0x042fec00000810e4 */
[----:B------:R-:W-:Y:S04]  /*2f100*/  STL.64 [R1+0x26b0], R116 ;  /* 0x0026b07401007387 */ /* 0x000fe80000100a00 */
[----:B------:R1:W-:Y:S05]  /*2f110*/  STL.64 [R1+0x26b8], R118 ;  /* 0x0026b87601007387 */ /* 0x0003ea0000100a00 */
[----:B------:R-:W-:Y:S04]  /*2f120*/  STL.64 [R1+0x26a0], R112 ;  /* 0x0026a07001007387 */ /* 0x000fe80000100a00 */
[----:B------:R2:W-:Y:S01]  /*2f130*/  STL.64 [R1+0x26a8], R114 ;  /* 0x0026a87201007387 */ /* 0x0005e20000100a00 */
[C---:B-1----:R-:W-:Y:S03]  /*2f140*/  HMMA.1688.F32.TF32 R116, R80.reuse, R158, R224 ;  /* 0x0000009e5074723c */ /* 0x042fe600000810e0 */
[----:B------:R-:W-:Y:S05]  /*2f150*/  STL.64 [R1+0x2690], R108 ;  /* 0x0026906c01007387 */ /* 0x000fea0000100a00 */
[C---:B--2---:R-:W-:Y:S01]  /*2f160*/  HMMA.1688.F32.TF32 R112, R80.reuse, R154, R220 ;  /* 0x0000009a5070723c */ /* 0x044fe200000810dc */
[----:B------:R4:W-:Y:S07]  /*2f170*/  STL.64 [R1+0x2698], R110 ;  /* 0x0026986e01007387 */ /* 0x0009ee0000100a00 */
[C---:B----4-:R-:W-:Y:S07]  /*2f180*/  HMMA.1688.F32.TF32 R108, R80.reuse, R14, R216 ;  /* 0x0000000e506c723c */ /* 0x050fee00000810d8 */
[----:B------:R-:W-:Y:S04]  /*2f190*/  STL.64 [R1+0x2680], R116 ;  /* 0x0026807401007387 */ /* 0x000fe80000100a00 */
[----:B------:R1:W-:Y:S04]  /*2f1a0*/  STL.64 [R1+0x2688], R118 ;  /* 0x0026887601007387 */ /* 0x0003e80000100a00 */
[----:B------:R-:W-:Y:S04]  /*2f1b0*/  STL.64 [R1+0x2670], R112 ;  /* 0x0026707001007387 */ /* 0x000fe80000100a00 */
[----:B------:R2:W-:Y:S01]  /*2f1c0*/  STL.64 [R1+0x2678], R114 ;  /* 0x0026787201007387 */ /* 0x0005e20000100a00 */
[C---:B-1----:R-:W-:Y:S03]  /*2f1d0*/  HMMA.1688.F32.TF32 R116, R80.reuse, R10, R212 ;  /* 0x0000000a5074723c */ /* 0x042fe600000810d4 */
[----:B------:R-:W-:Y:S05]  /*2f1e0*/  STL.64 [R1+0x2660], R108 ;  /* 0x0026606c01007387 */ /* 0x000fea0000100a00 */
[----:B--2---:R-:W-:Y:S01]  /*2f1f0*/  HMMA.1688.F32.TF32 R112, R80, R6, R208 ;  /* 0x000000065070723c */ /* 0x004fe200000810d0 */
[----:B------:R1:W-:Y:S04]  /*2f200*/  STL.64 [R1+0x2668], R110 ;  /* 0x0026686e01007387 */ /* 0x0003e80000100a00 */
[----:B------:R-:W-:Y:S03]  /*2f210*/  LDS R80, [R3+0x4180] ;  /* 0x0041800003507984 */ /* 0x000fe60000000800 */
[C---:B------:R-:W-:Y:S01]  /*2f220*/  HMMA.1688.F32.TF32 R88, R84.reuse, R46, R88 ;  /* 0x0000002e5458723c */ /* 0x040fe20000081058 */
[----:B------:R-:W-:Y:S04]  /*2f230*/  LDS R82, [R3+0x6180] ;  /* 0x0061800003527984 */ /* 0x000fe80000000800 */
[----:B------:R-:W-:Y:S03]  /*2f240*/  LDS R81, [R240+0x4180] ;  /* 0x00418000f0517984 */ /* 0x000fe60000000800 */
[C---:B-1----:R-:W-:Y:S01]  /*2f250*/  HMMA.1688.F32.TF32 R108, R84.reuse, R78, R204 ;  /* 0x0000004e546c723c */ /* 0x042fe200000810cc */
[----:B------:R-:W-:Y:S04]  /*2f260*/  STL.64 [R1+0x2650], R116 ;  /* 0x0026507401007387 */ /* 0x000fe80000100a00 */
[----:B------:R1:W-:Y:S04]  /*2f270*/  STL.64 [R1+0x2658], R118 ;  /* 0x0026587601007387 */ /* 0x0003e80000100a00 */
[----:B------:R-:W-:Y:S04]  /*2f280*/  STL.64 [R1+0x2630], R112 ;  /* 0x0026307001007387 */ /* 0x000fe80000100a00 */
[----:B------:R2:W-:Y:S01]  /*2f290*/  STL.64 [R1+0x2638], R114 ;  /* 0x0026387201007387 */ /* 0x0005e20000100a00 */
[C---:B-1----:R-:W-:Y:S03]  /*2f2a0*/  HMMA.1688.F32.TF32 R116, R84.reuse, R70, R200 ;  /* 0x000000465474723c */ /* 0x042fe600000810c8 */
[----:B------:R-:W1:Y:S06]  /*2f2b0*/  LDS R83, [R240+0x6180] ;  /* 0x00618000f0537984 */ /* 0x000e6c0000000800 */
[----:B------:R-:W-:Y:S01]  /*2f2c0*/  STL.64 [R1+0x10a0], R108 ;  /* 0x0010a06c01007387 */ /* 0x000fe20000100a00 */
[C---:B--2---:R-:W-:Y:S03]  /*2f2d0*/  HMMA.1688.F32.TF32 R112, R84.reuse, R146, R196 ;  /* 0x000000925470723c */ /* 0x044fe600000810c4 */
[----:B------:R2:W-:Y:S05]  /*2f2e0*/  STL.64 [R1+0x10a8], R110 ;  /* 0x0010a86e01007387 */ /* 0x0005ea0000100a00 */
[C---:B--2---:R-:W-:Y:S05]  /*2f2f0*/  HMMA.1688.F32.TF32 R108, R84.reuse, R74, R140 ;  /* 0x0000004a546c723c */ /* 0x044fea000008108c */
[----:B------:R-:W-:Y:S04]  /*2f300*/  STL.64 [R1+0x1090], R116 ;  /* 0x0010907401007387 */ /* 0x000fe80000100a00 */
[----:B------:R2:W-:Y:S06]  /*2f310*/  STL.64 [R1+0x1098], R118 ;  /* 0x0010987601007387 */ /* 0x0005ec0000100a00 */
[----:B------:R-:W-:Y:S04]  /*2f320*/  STL.64 [R1+0x10c0], R112 ;  /* 0x0010c07001007387 */ /* 0x000fe80000100a00 */
[----:B------:R3:W-:Y:S01]  /*2f330*/  STL.64 [R1+0x10c8], R114 ;  /* 0x0010c87201007387 */ /* 0x0007e20000100a00 */
[C---:B--2---:R-:W-:Y:S03]  /*2f340*/  HMMA.1688.F32.TF32 R116, R84.reuse, R150, R136 ;  /* 0x000000965474723c */ /* 0x044fe60000081088 */
[----:B------:R-:W-:Y:S05]  /*2f350*/  STL.64 [R1+0x11d0], R108 ;  /* 0x0011d06c01007387 */ /* 0x000fea0000100a00 */
[C---:B---3--:R-:W-:Y:S01]  /*2f360*/  HMMA.1688.F32.TF32 R112, R84.reuse, R66, R104 ;  /* 0x000000425470723c */ /* 0x048fe20000081068 */
[----:B------:R2:W-:Y:S07]  /*2f370*/  STL.64 [R1+0x11d8], R110 ;  /* 0x0011d86e01007387 */ /* 0x0005ee0000100a00 */
[C---:B------:R-:W-:Y:S08]  /*2f380*/  HMMA.1688.F32.TF32 R104, R84.reuse, R58, R100 ;  /* 0x0000003a5468723c */ /* 0x040ff00000081064 */
[C---:B--2---:R-:W-:Y:S08]  /*2f390*/  HMMA.1688.F32.TF32 R108, R84.reuse, R62, R132 ;  /* 0x0000003e546c723c */ /* 0x044ff00000081084 */
[C---:B------:R-:W-:Y:S08]  /*2f3a0*/  HMMA.1688.F32.TF32 R100, R84.reuse, R54, R96 ;  /* 0x000000365464723c */ /* 0x040ff00000081060 */
[C---:B------:R-:W-:Y:S01]  /*2f3b0*/  HMMA.1688.F32.TF32 R96, R84.reuse, R50, R92 ;  /* 0x000000325460723c */ /* 0x040fe2000008105c */
[----:B------:R-:W-:Y:S04]  /*2f3c0*/  STL.64 [R1+0x1200], R116 ;  /* 0x0012007401007387 */ /* 0x000fe80000100a00 */
[----:B------:R-:W-:Y:S04]  /*2f3d0*/  STL.64 [R1+0x1208], R118 ;  /* 0x0012087601007387 */ /* 0x000fe80000100a00 */
[----:B------:R-:W-:Y:S04]  /*2f3e0*/  STL.64 [R1+0x1210], R112 ;  /* 0x0012107001007387 */ /* 0x000fe80000100a00 */
[----:B------:R-:W-:Y:S04]  /*2f3f0*/  STL.64 [R1+0x1218], R114 ;  /* 0x0012187201007387 */ /* 0x000fe80000100a00 */
[----:B------:R-:W-:Y:S04]  /*2f400*/  STL.64 [R1+0x12f0], R108 ;  /* 0x0012f06c01007387 */ /* 0x000fe80000100a00 */
[----:B------:R-:W-:Y:S01]  /*2f410*/  STL.64 [R1+0x12f8], R110 ;  /* 0x0012f86e01007387 */ /* 0x000fe20000100a00 */
[C---:B------:R-:W-:Y:S03]  /*2f420*/  HMMA.1688.F32.TF32 R92, R84.reuse, R42, R236 ;  /* 0x0000002a545c723c */ /* 0x040fe600000810ec */
        /* <DEDUP_REMOVED lines=8> */
[C---:B--2---:R-:W-:Y:S08]  /*2f4b0*/  HMMA.1688.F32.TF32 R96, R84.reuse, R38, R244 ;  /* 0x000000265460723c */ /* 0x044ff000000810f4 */
[----:B---3--:R-:W-:Y:S01]  /*2f4c0*/  HMMA.1688.F32.TF32 R88, R84, R34, R248 ;  /* 0x000000225458723c */ /* 0x008fe200000810f8 */
[----:B------:R2:W-:Y:S04]  /*2f4d0*/  STL.64 [R1+0x16c0], R92 ;  /* 0x0016c05c01007387 */ /* 0x0005e80000100a00 */
[----:B------:R-:W-:Y:S04]  /*2f4e0*/  STL.64 [R1+0x16c8], R94 ;  /* 0x0016c85e01007387 */ /* 0x000fe80000100a00 */
[----:B--2---:R-:W2:Y:S06]  /*2f4f0*/  LDL.LU R92, [R1+0x60] ;  /* 0x00006000015c7983 */ /* 0x004eac0000300800 */
[----:B------:R-:W-:Y:S04]  /*2f500*/  STL.64 [R1+0x1700], R96 ;  /* 0x0017006001007387 */ /* 0x000fe80000100a00 */
[----:B------:R3:W-:Y:S04]  /*2f510*/  STL.64 [R1+0x1708], R98 ;  /* 0x0017086201007387 */ /* 0x0007e80000100a00 */
[----:B------:R4:W-:Y:S04]  /*2f520*/  STL.64 [R1+0x1ab0], R88 ;  /* 0x001ab05801007387 */ /* 0x0009e80000100a00 */
[----:B------:R1:W-:Y:S04]  /*2f530*/  STL.64 [R1+0x1ab8], R90 ;  /* 0x001ab85a01007387 */ /* 0x0003e80000100a00 */
[----:B------:R-:W2:Y:S01]  /*2f540*/  LDL.LU R93, [R1+0x64] ;  /* 0x00006400015d7983 */ /* 0x000ea20000300800 */
[----:B---3--:R-:W-:-:S03]  /*2f550*/  IMAD.MOV.U32 R98, RZ, RZ, R60 ;  /* 0x000000ffff627224 */ /* 0x008fc600078e003c */
[----:B------:R-:W2:Y:S01]  /*2f560*/  LDL.LU R94, [R1+0x68] ;  /* 0x00006800015e7983 */ /* 0x000ea20000300800 */
[----:B------:R-:W-:-:S03]  /*2f570*/  IMAD.MOV.U32 R99, RZ, RZ, R61 ;  /* 0x000000ffff637224 */ /* 0x000fc600078e003d */
[----:B------:R-:W2:Y:S04]  /*2f580*/  LDL.LU R95, [R1+0x6c] ;  /* 0x00006c00015f7983 */ /* 0x000ea80000300800 */
        /* <DEDUP_REMOVED lines=66> */
[----:B----4-:R-:W4:Y:S04]  /*2f9b0*/  LDL.LU R88, [R1+0x1fa0] ;  /* 0x001fa00001587983 */ /* 0x010f280000300800 */
[----:B------:R-:W4:Y:S04]  /*2f9c0*/  LDL.LU R89, [R1+0x1fa4] ;  /* 0x001fa40001597983 */ /* 0x000f280000300800 */
[----:B-1----:R-:W4:Y:S04]  /*2f9d0*/  LDL.LU R90, [R1+0x1fa8] ;  /* 0x001fa800015a7983 */ /* 0x002f280000300800 */
[----:B------:R-:W4:Y:S04]  /*2f9e0*/  LDL.LU R91, [R1+0x1fac] ;  /* 0x001fac00015b7983 */ /* 0x000f280000300800 */
[----:B------:R-:W4:Y:S01]  /*2f9f0*/  LDL.LU R236, [R1+0x1e40] ;  /* 0x001e400001ec7983 */ /* 0x000f220000300800 */
[C---:B--2---:R-:W-:Y:S11]  /*2fa00*/  HMMA.1688.F32.TF32 R108, R84.reuse, R30, R248 ;  /* 0x0000001e546c723c */ /* 0x044ff600000810f8 */
[----:B------:R-:W-:Y:S11]  /*2fa10*/  @!UPT UIADD3 URZ, URZ, URZ, URZ ;  /* 0x0000003f3f3ff290 */ /* 0x000ff6000fffe03f */
[----:B------:R-:W-:Y:S01]  /*2fa20*/  @!UPT UIADD3 URZ, URZ, URZ, URZ ;  /* 0x0000003f3f3ff290 */ /* 0x000fe2000fffe03f */
[----:B------:R-:W-:Y:S04]  /*2fa30*/  STL.64 [R1+0x1d50], R108 ;  /* 0x001d506c01007387 */ /* 0x000fe80000100a00 */
[----:B------:R3:W-:Y:S04]  /*2fa40*/  STL.64 [R1+0x1d58], R110 ;  /* 0x001d586e01007387 */ /* 0x0007e80000100a00 */
        /* <DEDUP_REMOVED lines=10> */
[----:B------:R-:W2:Y:S01]  /*2faf0*/  LDL.LU R251, [R1+0x1aec] ;  /* 0x001aec0001fb7983 */ /* 0x000ea20000300800 */
[C---:B---3--:R-:W-:Y:S08]  /*2fb00*/  HMMA.1688.F32.TF32 R108, R84.reuse, R26, R232 ;  /* 0x0000001a546c723c */ /* 0x048ff000000810e8 */
[C---:B------:R-:W-:Y:S08]  /*2fb10*/  HMMA.1688.F32.TF32 R116, R84.reuse, R22, R228 ;  /* 0x000000165474723c */ /* 0x040ff000000810e4 */
        /* <DEDUP_REMOVED lines=10> */
[C---:B---3--:R-:W-:Y:S03]  /*2fbc0*/  HMMA.1688.F32.TF32 R112, R84.reuse, R186, R212 ;  /* 0x000000ba5470723c */ /* 0x048fe600000810d4 */
        /* <DEDUP_REMOVED lines=8> */
[C---:B---3--:R-:W-:Y:S01]  /*2fc50*/  HMMA.1688.F32.TF32 R112, R84.reuse, R174, R200 ;  /* 0x000000ae5470723c */ /* 0x048fe200000810c8 */
[----:B------:R1:W-:Y:S07]  /*2fc60*/  STL.64 [R1+0x2498], R110 ;  /* 0x0024986e01007387 */ /* 0x0003ee0000100a00 */
[----:B-1----:R-:W-:Y:S07]  /*2fc70*/  HMMA.1688.F32.TF32 R108, R84, R170, R196 ;  /* 0x000000aa546c723c */ /* 0x002fee00000810c4 */
[----:B------:R-:W-:Y:S01]  /*2fc80*/  STL.64 [R1+0x2400], R116 ;  /* 0x0024007401007387 */ /* 0x000fe20000100a00 */
[----:B------:R-:W-:-:S02]  /*2fc90*/  IMAD.MOV.U32 R134, RZ, RZ, R61 ;  /* 0x000000ffff867224 */ /* 0x000fc400078e003d */
[----:B------:R-:W-:Y:S01]  /*2fca0*/  IMAD.MOV.U32 R135, RZ, RZ, R60 ;  /* 0x000000ffff877224 */ /* 0x000fe200078e003c */
[----:B------:R1:W-:Y:S04]  /*2fcb0*/  STL.64 [R1+0x2408], R118 ;  /* 0x0024087601007387 */ /* 0x0003e80000100a00 */
[----:B------:R-:W-:Y:S04]  /*2fcc0*/  STL.64 [R1+0x23f0], R112 ;  /* 0x0023f07001007387 */ /* 0x000fe80000100a00 */
[----:B------:R3:W-:Y:S01]  /*2fcd0*/  STL.64 [R1+0x23f8], R114 ;  /* 0x0023f87201007387 */ /* 0x0007e20000100a00 */
[C---:B-1----:R-:W-:Y:S03]  /*2fce0*/  HMMA.1688.F32.TF32 R116, R84.reuse, R166, R140 ;  /* 0x000000a65474723c */ /* 0x042fe6000008108c */
[----:B------:R-:W-:Y:S05]  /*2fcf0*/  STL.64 [R1+0x2390], R108 ;  /* 0x0023906c01007387 */ /* 0x000fea0000100a00 */
[C---:B---3--:R-:W-:Y:S01]  /*2fd00*/  HMMA.1688.F32.TF32 R112, R84.reuse, R162, R136 ;  /* 0x000000a25470723c */ /* 0x048fe20000081088 */
[----:B------:R1:W-:Y:S07]  /*2fd10*/  STL.64 [R1+0x2398], R110 ;  /* 0x0023986e01007387 */ /* 0x0003ee0000100a00 */
[C---:B------:R-:W-:Y:S08]  /*2fd20*/  HMMA.1688.F32.TF32 R100, R84.reuse, R14, R100 ;  /* 0x0000000e5464723c */ /* 0x040ff00000081064 */
[C---:B-1----:R-:W-:Y:S08]  /*2fd30*/  HMMA.1688.F32.TF32 R108, R84.reuse, R158, R104 ;  /* 0x0000009e546c723c */ /* 0x042ff00000081068 */
[C---:B------:R-:W-:Y:S08]  /*2fd40*/  HMMA.1688.F32.TF32 R104, R84.reuse, R154, R132 ;  /* 0x0000009a5468723c */ /* 0x040ff00000081084 */
[C---:B------:R-:W-:Y:S08]  /*2fd50*/  HMMA.1688.F32.TF32 R96, R84.reuse, R10, R96 ;  /* 0x0000000a5460723c */ /* 0x040ff00000081060 */
[----:B------:R-:W-:Y:S08]  /*2fd60*/  HMMA.1688.F32.TF32 R92, R84, R6, R92 ;  /* 0x00000006545c723c */ /* 0x000ff0000008105c */
[C---:B----4-:R-:W-:Y:S01]  /*2fd70*/  HMMA.1688.F32.TF32 R88, R80.reuse, R78, R88 ;  /* 0x0000004e5058723c */ /* 0x050fe20000081058 */
        /* <DEDUP_REMOVED lines=16> */
[----:B------:R-:W-:Y:S04]  /*2fe80*/  LDS R84, [R3+0x4200] ;  /* 0x0042000003547984 */ /* 0x000fe80000000800 */
[----:B------:R-:W-:Y:S04]  /*2fe90*/  LDS R86, [R3+0x6200] ;  /* 0x0062000003567984 */ /* 0x000fe80000000800 */
[----:B------:R-:W-:Y:S01]  /*2fea0*/  LDS R85, [R240+0x4200] ;  /* 0x00420000f0557984 */ /* 0x000fe20000000800 */
[C---:B--2---:R-:W-:Y:S03]  /*2feb0*/  HMMA.1688.F32.TF32 R88, R80.reuse, R70, R236 ;  /* 0x000000465058723c */ /* 0x044fe600000810ec */
[----:B------:R-:W1:Y:S11]  /*2fec0*/  LDS R87, [R240+0x6200] ;  /* 0x00620000f0577984 */ /* 0x000e760000000800 */
[----:B------:R-:W-:Y:S09]  /*2fed0*/  @!UPT UIADD3 URZ, URZ, URZ, URZ ;  /* 0x0000003f3f3ff290 */ /* 0x000ff2000fffe03f */
[----:B------:R2:W-:Y:S01]  /*2fee0*/  STL.64 [R1+0xe78], R90 ;  /* 0x000e785a01007387 */ /* 0x0005e20000100a00 */
[----:B------:R-:W-:Y:S02]  /*2fef0*/  IMAD.MOV.U32 R60, RZ, RZ, R88 ;  /* 0x000000ffff3c7224 */ /* 0x000fe400078e0058 */
[----:B------:R-:W-:Y:S02]  /*2ff00*/  IMAD.MOV.U32 R61, RZ, RZ, R89 ;  /* 0x000000ffff3d7224 */ /* 0x000fe400078e0059 */
[C---:B--2---:R-:W-:Y:S03]  /*2ff10*/  HMMA.1688.F32.TF32 R88, R80.reuse, R146, R244 ;  /* 0x000000925058723c */ /* 0x044fe600000810f4 */
[----:B------:R-:W-:Y:S04]  /*2ff20*/  STL [R1+0x3f74], R61 ;  /* 0x003f743d01007387 */ /* 0x000fe80000100800 */
[----:B------:R-:W-:Y:S04]  /*2ff30*/  STL [R1+0x3f70], R60 ;  /* 0x003f703c01007387 */ /* 0x000fe80000100800 */
[----:B------:R-:W-:Y:S04]  /*2ff40*/  STL.64 [R1+0x4220], R146 ;  /* 0x0042209201007387 */ /* 0x000fe80000100a00 */
[----:B------:R-:W-:Y:S08]  /*2ff50*/  STL.64 [R1+0x4218], R144 ;  /* 0x0042189001007387 */ /* 0x000ff00000100a00 */
[----:B------:R-:W-:Y:S04]  /*2ff60*/  STL.64 [R1+0xef0], R88 ;  /* 0x000ef05801007387 */ /* 0x000fe80000100a00 */
[----:B------:R2:W-:Y:S02]  /*2ff70*/  STL.64 [R1+0xef8], R90 ;  /* 0x000ef85a01007387 */ /* 0x0005e40000100a00 */
[C---:B--2---:R-:W-:Y:S02]  /*2ff80*/  HMMA.1688.F32.TF32 R88, R80.reuse, R74, R248 ;  /* 0x0000004a5058723c */ /* 0x044fe400000810f8 */
[----:B------:R-:W1:Y:S11]  /*2ff90*/  LDL.LU R248, [R1+0x20f0] ;  /* 0x0020f00001f87983 */ /* 0x000e760000300800 */
[----:B------:R-:W-:Y:S10]  /*2ffa0*/  @!UPT UIADD3 URZ, URZ, URZ, URZ ;  /* 0x0000003f3f3ff290 */ /* 0x000ff4000fffe03f */
[----:B------:R2:W-:Y:S04]  /*2ffb0*/  STL.64 [R1+0xee0], R88 ;  /* 0x000ee05801007387 */ /* 0x0005e80000100a00 */
[----:B------:R3:W-:Y:S04]  /*2ffc0*/  STL.64 [R1+0xee8], R90 ;  /* 0x000ee85a01007387 */ /* 0x0007e80000100a00 */
[----:B------:R-:W1:Y:S04]  /*2ffd0*/  LDL.LU R249, [R1+0x20f4] ;  /* 0x0020f40001f97983 */ /* 0x000e680000300800 */
[----:B------:R-:W1:Y:S04]  /*2ffe0*/  LDL.LU R250, [R1+0x20f8] ;  /* 0x0020f80001fa7983 */ /* 0x000e680000300800 */
[----:B------:R-:W1:Y:S04]  /*2fff0*/  LDL.LU R251, [R1+0x20fc] ;  /* 0x0020fc0001fb7983 */ /* 0x000e680000300800 */
[----:B------:R-:W4:Y:S04]  /*30000*/  LDL.LU R244, [R1+0x50] ;  /* 0x0000500001f47983 */ /* 0x000f280000300800 */
[----:B------:R-:W4:Y:S04]  /*30010*/  LDL.LU R245, [R1+0x54] ;  /* 0x0000540001f57983 */ /* 0x000f280000300800 */
[----:B------:R-:W4:Y:S04]  /*30020*/  LDL.LU R246, [R1+0x58] ;  /* 0x0000580001f67983 */ /* 0x000f280000300800 */
[----:B------:R-:W4:Y:S04]  /*30030*/  LDL.LU R247, [R1+0x5c] ;  /* 0x00005c0001f77983 */ /* 0x000f280000300800 */
[----:B--2---:R-:W2:Y:S04]  /*30040*/  LDL.LU R88, [R1+0x350] ;  /* 0x0003500001587983 */ /* 0x004ea80000300800 */
        /* <DEDUP_REMOVED lines=103> */
[----:B------:R-:W-:Y:S04]  /*306c0*/  STL.64 [R1+0x4210], R74 ;  /* 0x0042104a01007387 */ /* 0x000fe80000100a00 */
[----:B------:R1:W-:Y:S04]  /*306d0*/  STL.64 [R1+0x4208], R72 ;  /* 0x0042084801007387 */ /* 0x0003e80000100a00 */
[----:B-1----:R-:W4:Y:S04]  /*306e0*/  LDL.LU R72, [R1+0x1930] ;  /* 0x0019300001487983 */ /* 0x002f280000300800 */
[----:B------:R-:W4:Y:S04]  /*306f0*/  LDL.LU R73, [R1+0x1934] ;  /* 0x0019340001497983 */ /* 0x000f280000300800 */
[----:B------:R-:W4:Y:S04]  /*30700*/  LDL.LU R74, [R1+0x1938] ;  /* 0x00193800014a7983 */ /* 0x000f280000300800 */
[----:B------:R-:W4:Y:S04]  /*30710*/  LDL.LU R75, [R1+0x193c] ;  /* 0x00193c00014b7983 */ /* 0x000f280000300800 */
[----:B------:R-:W-:Y:S04]  /*30720*/  STL.64 [R1+0x4200], R150 ;  /* 0x0042009601007387 */ /* 0x000fe80000100a00 */
[----:B------:R-:W-:Y:S01]  /*30730*/  STL.64 [R1+0x41f8], R148 ;  /* 0x0041f89401007387 */ /* 0x000fe20000100a00 */
[C---:B--2---:R-:W-:Y:S08]  /*30740*/  HMMA.1688.F32.TF32 R112, R80.reuse, R58, R112 ;  /* 0x0000003a5070723c */ /* 0x044ff00000081070 */
[C---:B---3--:R-:W-:Y:S08]  /*30750*/  HMMA.1688.F32.TF32 R108, R80.reuse, R62, R108 ;  /* 0x0000003e506c723c */ /* 0x048ff0000008106c */
[C---:B----4-:R-:W-:Y:S11]  /*30760*/  HMMA.1688.F32.TF32 R72, R80.reuse, R150, R72 ;  /* 0x000000965048723c */ /* 0x050ff60000081048 */
[----:B------:R-:W-:Y:S11]  /*30770*/  @!UPT UIADD3 URZ, URZ, URZ, URZ ;  /* 0x0000003f3f3ff290 */ /* 0x000ff6000fffe03f */
[----:B------:R-:W-:Y:S01]  /*30780*/  @!UPT UIADD3 URZ, URZ, URZ, URZ ;  /* 0x0000003f3f3ff290 */ /* 0x000fe2000fffe03f */
[----:B------:R-:W-:Y:S04]  /*30790*/  STL.64 [R1+0xf00], R72 ;  /* 0x000f004801007387 */ /* 0x000fe80000100a00 */
[----:B------:R1:W-:Y:S02]  /*307a0*/  STL.64 [R1+0xf08], R74 ;  /* 0x000f084a01007387 */ /* 0x0003e40000100a00 */
[C---:B-1----:R-:W-:Y:S11]  /*307b0*/  HMMA.1688.F32.TF32 R72, R80.reuse, R66, R144 ;  /* 0x000000425048723c */ /* 0x042ff60000081090 */
[----:B------:R-:W-:Y:S11]  /*307c0*/  @!UPT UIADD3 URZ, URZ, URZ, URZ ;  /* 0x0000003f3f3ff290 */ /* 0x000ff6000fffe03f */
[----:B------:R-:W-:Y:S01]  /*307d0*/  @!UPT UIADD3 URZ, URZ, URZ, URZ ;  /* 0x0000003f3f3ff290 */ /* 0x000fe2000fffe03f */
        /* <DEDUP_REMOVED lines=20> */
[C---:B-1----:R-:W-:Y:S07]  /*30920*/  HMMA.1688.F32.TF32 R72, R80.reuse, R30, R224 ;  /* 0x0000001e5048723c */ /* 0x042fee00000810e0 */
[----:B------:R-:W-:Y:S04]  /*30930*/  STL.64 [R1+0x15d0], R108 ;  /* 0x0015d06c01007387 */ /* 0x000fe80000100a00 */
[----:B------:R1:W-:Y:S04]  /*30940*/  STL.64 [R1+0x15d8], R110 ;  /* 0x0015d86e01007387 */ /* 0x0003e80000100a00 */
        /* <DEDUP_REMOVED lines=28> */
[----:B------:R-:W-:Y:S01]  /*30b10*/  STL.64 [R1+0x22b8], R114 ;  /* 0x0022b87201007387 */ /* 0x000fe20000100a00 */
[C---:B-1----:R-:W-:Y:S03]  /*30b20*/  HMMA.1688.F32.TF32 R108, R80.reuse, R170, R104 ;  /* 0x000000aa506c723c */ /* 0x042fe60000081068 */
[----:B------:R-:W-:Y:S05]  /*30b30*/  STL.64 [R1+0x22a0], R72 ;  /* 0x0022a04801007387 */ /* 0x000fea0000100a00 */
[C---:B------:R-:W-:Y:S01]  /*30b40*/  HMMA.1688.F32.TF32 R104, R80.reuse, R166, R132 ;  /* 0x000000a65068723c */ /* 0x040fe20000081084 */
[----:B------:R1:W-:Y:S07]  /*30b50*/  STL.64 [R1+0x22a8], R74 ;  /* 0x0022a84a01007387 */ /* 0x0003ee0000100a00 */
[C---:B-1----:R-:W-:Y:S07]  /*30b60*/  HMMA.1688.F32.TF32 R72, R80.reuse, R162, R100 ;  /* 0x000000a25048723c */ /* 0x042fee0000081064 */
[----:B------:R-:W-:Y:S04]  /*30b70*/  STL.64 [R1+0x2290], R108 ;  /* 0x0022906c01007387 */ /* 0x000fe80000100a00 */
[----:B------:R-:W-:Y:S01]  /*30b80*/  STL.64 [R1+0x2298], R110 ;  /* 0x0022986e01007387 */ /* 0x000fe20000100a00 */
[C---:B------:R-:W-:Y:S03]  /*30b90*/  HMMA.1688.F32.TF32 R96, R80.reuse, R158, R96 ;  /* 0x0000009e5060723c */ /* 0x040fe60000081060 */
[----:B------:R-:W-:Y:S04]  /*30ba0*/  STL.64 [R1+0x2280], R104 ;  /* 0x0022806801007387 */ /* 0x000fe80000100a00 */
[----:B------:R-:W-:Y:S01]  /*30bb0*/  STL.64 [R1+0x2288], R106 ;  /* 0x0022886a01007387 */ /* 0x000fe20000100a00 */
[C---:B------:R-:W-:Y:S03]  /*30bc0*/  HMMA.1688.F32.TF32 R92, R80.reuse, R154, R92 ;  /* 0x0000009a505c723c */ /* 0x040fe6000008105c */
[----:B------:R-:W-:Y:S04]  /*30bd0*/  STL.64 [R1+0x2270], R72 ;  /* 0x0022704801007387 */ /* 0x000fe80000100a00 */
[----:B------:R1:W-:Y:S02]  /*30be0*/  STL.64 [R1+0x2278], R74 ;  /* 0x0022784a01007387 */ /* 0x0003e40000100a00 */
[C---:B-1----:R-:W-:Y:S06]  /*30bf0*/  HMMA.1688.F32.TF32 R72, R80.reuse, R14, R88 ;  /* 0x0000000e5048723c */ /* 0x042fec0000081058 */
[----:B------:R-:W-:Y:S04]  /*30c00*/  STL.64 [R1+0x2260], R96 ;  /* 0x0022606001007387 */ /* 0x000fe80000100a00 */
[----:B------:R-:W-:Y:S01]  /*30c10*/  STL.64 [R1+0x2268], R98 ;  /* 0x0022686201007387 */ /* 0x000fe20000100a00 */
[C---:B------:R-:W-:Y:S03]  /*30c20*/  HMMA.1688.F32.TF32 R88, R80.reuse, R10, R236 ;  /* 0x0000000a5058723c */ /* 0x040fe600000810ec */
[----:B------:R-:W-:Y:S04]  /*30c30*/  STL.64 [R1+0x2250], R92 ;  /* 0x0022505c01007387 */ /* 0x000fe80000100a00 */
[----:B------:R-:W-:Y:S01]  /*30c40*/  STL.64 [R1+0x2258], R94 ;  /* 0x0022585e01007387 */ /* 0x000fe20000100a00 */
[----:B------:R-:W-:Y:S04]  /*30c50*/  HMMA.1688.F32.TF32 R80, R80, R6, R244 ;  /* 0x000000065050723c */ /* 0x000fe800000810f4 */
[----:B------:R-:W-:Y:S04]  /*30c60*/  STL.64 [R1+0x2240], R72 ;  /* 0x0022404801007387 */ /* 0x000fe80000100a00 */
[----:B------:R1:W-:Y:S02]  /*30c70*/  STL.64 [R1+0x2248], R74 ;  /* 0x0022484a01007387 */ /* 0x0003e40000100a00 */
[----:B-1----:R-:W-:Y:S05]  /*30c80*/  HMMA.1688.F32.TF32 R72, R84, R78, R248 ;  /* 0x0000004e5448723c */ /* 0x002fea00000810f8 */
[----:B------:R-:W-:Y:S04]  /*30c90*/  STL.64 [R1+0x2230], R88 ;  /* 0x0022305801007387 */ /* 0x000fe80000100a00 */
[----:B------:R-:W-:Y:S04]  /*30ca0*/  STL.64 [R1+0x2238], R90 ;  /* 0x0022385a01007387 */ /* 0x000fe80000100a00 */
[----:B------:R-:W2:Y:S04]  /*30cb0*/  LDL.LU R248, [R1+0x270] ;  /* 0x0002700001f87983 */ /* 0x000ea80000300800 */
[----:B------:R-:W-:Y:S01]  /*30cc0*/  STL.64 [R1+0x2210], R80 ;  /* 0x0022105001007387 */ /* 0x000fe20000100a00 */
[----:B------:R-:W-:-:S03]  /*30cd0*/  IMAD.MOV.U32 R250, RZ, RZ, R49 ;  /* 0x000000fffffa7224 */ /* 0x000fc600078e0031 */
[----:B------:R-:W-:Y:S01]  /*30ce0*/  STL.64 [R1+0x2218], R82 ;  /* 0x0022185201007387 */ /* 0x000fe20000100a00 */
[----:B------:R-:W-:Y:S02]  /*30cf0*/  IMAD.MOV.U32 R251, RZ, RZ, R48 ;  /* 0x000000fffffb7224 */ /* 0x000fe400078e0030 */
[----:B------:R-:W-:Y:S01]  /*30d00*/  IMAD.MOV.U32 R244, RZ, RZ, R65 ;  /* 0x000000fffff47224 */ /* 0x000fe200078e0041 */
[----:B------:R-:W-:Y:S04]  /*30d10*/  LDS R80, [R3+0x4280] ;  /* 0x0042800003507984 */ /* 0x000fe80000000800 */
[----:B------:R1:W-:Y:S04]  /*30d20*/  STL.64 [R1+0xc60], R72 ;  /* 0x000c604801007387 */ /* 0x0003e80000100a00 */
[----:B------:R3:W-:Y:S04]  /*30d30*/  STL.64 [R1+0xc68], R74 ;  /* 0x000c684a01007387 */ /* 0x0007e80000100a00 */
[----:B------:R-:W2:Y:S04]  /*30d40*/  LDL.LU R249, [R1+0x274] ;  /* 0x0002740001f97983 */ /* 0x000ea80000300800 */
[----:B------:R-:W4:Y:S04]  /*30d50*/  LDL.LU R49, [R1+0x4264] ;  /* 0x0042640001317983 */ /* 0x000f280000300800 */
[----:B------:R-:W2:Y:S01]  /*30d60*/  LDL.LU R48, [R1+0x4260] ;  /* 0x0042600001307983 */ /* 0x000ea20000300800 */
[----:B------:R-:W-:-:S02]  /*30d70*/  IMAD.MOV.U32 R245, RZ, RZ, R64 ;  /* 0x000000fffff57224 */ /* 0x000fc400078e0040 */
[----:B------:R-:W-:Y:S01]  /*30d80*/  IMAD.MOV.U32 R246, RZ, RZ, R57 ;  /* 0x000000fffff67224 */ /* 0x000fe200078e0039 */
[----:B------:R-:W3:Y:S01]  /*30d90*/  LDL.LU R65, [R1+0x425c] ;  /* 0x00425c0001417983 */ /* 0x000ee20000300800 */
[----:B------:R-:W-:-:S03]  /*30da0*/  IMAD.MOV.U32 R247, RZ, RZ, R56 ;  /* 0x000000fffff77224 */ /* 0x000fc600078e0038 */
[----:B------:R-:W3:Y:S04]  /*30db0*/  LDL.LU R64, [R1+0x4258] ;  /* 0x0042580001407983 */ /* 0x000ee80000300800 */
[----:B------:R-:W3:Y:S04]  /*30dc0*/  LDL.LU R57, [R1+0x4254] ;  /* 0x0042540001397983 */ /* 0x000ee80000300800 */
[----:B------:R-:W3:Y:S04]  /*30dd0*/  LDL.LU R56, [R1+0x4250] ;  /* 0x0042500001387983 */ /* 0x000ee80000300800 */
[----:B------:R-:W3:Y:S04]  /*30de0*/  LDL.LU R236, [R1+0x290] ;  /* 0x0002900001ec7983 */ /* 0x000ee80000300800 */
[----:B------:R-:W3:Y:S04]  /*30df0*/  LDL.LU R237, [R1+0x294] ;  /* 0x0002940001ed7983 */ /* 0x000ee80000300800 */
[----:B------:R-:W-:Y:S04]  /*30e00*/  LDS R82, [R3+0x6280] ;  /* 0x0062800003527984 */ /* 0x000fe80000000800 */
[----:B------:R-:W-:Y:S04]  /*30e10*/  LDS R81, [R240+0x4280] ;  /* 0x00428000f0517984 */ /* 0x000fe80000000800 */
[----:B------:R-:W1:Y:S01]  /*30e20*/  LDS R83, [R240+0x6280] ;  /* 0x00628000f0537984 */ /* 0x000e620000000800 */
[----:B----4-:R-:W-:-:S02]  /*30e30*/  IMAD.MOV.U32 R239, RZ, RZ, R49 ;  /* 0x000000ffffef7224 */ /* 0x010fc400078e0031 */
[----:B--2---:R-:W-:Y:S02]  /*30e40*/  IMAD.MOV.U32 R238, RZ, RZ, R48 ;  /* 0x000000ffffee7224 */ /* 0x004fe400078e0030 */
[----:B------:R-:W2:Y:S04]  /*30e50*/  LDL.LU R48, [R1+0x424c] ;  /* 0x00424c0001307983 */ /* 0x000ea80000300800 */
[----:B------:R-:W4:Y:S04]  /*30e60*/  LDL.LU R49, [R1+0x4248] ;  /* 0x0042480001317983 */ /* 0x000f280000300800 */
[----:B------:R-:W3:Y:S04]  /*30e70*/  LDL.LU R92, [R1+0x2b0] ;  /* 0x0002b000015c7983 */ /* 0x000ee80000300800 */
[----:B------:R-:W3:Y:S04]  /*30e80*/  LDL.LU R93, [R1+0x2b4] ;  /* 0x0002b400015d7983 */ /* 0x000ee80000300800 */
[----:B------:R-:W3:Y:S04]  /*30e90*/  LDL.LU R94, [R1+0x2b8] ;  /* 0x0002b800015e7983 */ /* 0x000ee80000300800 */
[----:B------:R-:W3:Y:S04]  /*30ea0*/  LDL.LU R95, [R1+0x2bc] ;  /* 0x0002bc00015f7983 */ /* 0x000ee80000300800 */
[----:B------:R-:W3:Y:S04]  /*30eb0*/  LDL.LU R96, [R1+0x2c0] ;  /* 0x0002c00001607983 */ /* 0x000ee80000300800 */
[----:B------:R-:W3:Y:S01]  /*30ec0*/  LDL.LU R97, [R1+0x2c4] ;  /* 0x0002c40001617983 */ /* 0x000ee20000300800 */
[----:B--2---:R-:W-:-:S02]  /*30ed0*/  IMAD.MOV.U32 R99, RZ, RZ, R48 ;  /* 0x000000ffff637224 */ /* 0x004fc400078e0030 */
[----:B----4-:R-:W-:Y:S02]  /*30ee0*/  IMAD.MOV.U32 R98, RZ, RZ, R49 ;  /* 0x000000ffff627224 */ /* 0x010fe400078e0031 */
[----:B------:R-:W2:Y:S04]  /*30ef0*/  LDL.LU R49, [R1+0x4244] ;  /* 0x0042440001317983 */ /* 0x000ea80000300800 */
        /* <DEDUP_REMOVED lines=65> */
[----:B-1----:R-:W2:Y:S04]  /*31310*/  LDL.LU R72, [R1+0x1e60] ;  /* 0x001e600001487983 */ /* 0x002ea80000300800 */
[----:B------:R-:W2:Y:S04]  /*31320*/  LDL.LU R73, [R1+0x1e64] ;  /* 0x001e640001497983 */ /* 0x000ea80000300800 */
[----:B---3--:R-:W3:Y:S04]  /*31330*/  LDL.LU R74, [R1+0x1e68] ;  /* 0x001e6800014a7983 */ /* 0x008ee80000300800 */
        /* <DEDUP_REMOVED lines=23> */
[----:B----4-:R-:W-:-:S03]  /*314b0*/  IMAD.MOV.U32 R134, RZ, RZ, R48 ;  /* 0x000000ffff867224 */ /* 0x010fc600078e0030 */
[----:B------:R-:W4:Y:S01]  /*314c0*/  LDL.LU R198, [R1+0x328] ;  /* 0x0003280001c67983 */ /* 0x000f220000300800 */
[----:B--2---:R-:W-:-:S03]  /*314d0*/  IMAD.MOV.U32 R135, RZ, RZ, R49 ;  /* 0x000000ffff877224 */ /* 0x004fc600078e0031 */
[----:B------:R-:W4:Y:S01]  /*314e0*/  LDL.LU R199, [R1+0x32c] ;  /* 0x00032c0001c77983 */ /* 0x000f220000300800 */
        /* <DEDUP_REMOVED lines=12> */
[C---:B---3--:R-:W-:Y:S11]  /*315b0*/  HMMA.1688.F32.TF32 R144, R84.reuse, R70, R144 ;  /* 0x000000465490723c */ /* 0x048ff60000081090 */
[----:B------:R-:W-:Y:S11]  /*315c0*/  @!UPT UIADD3 URZ, URZ, URZ, URZ ;  /* 0x0000003f3f3ff290 */ /* 0x000ff6000fffe03f */
[----:B------:R-:W-:Y:S01]  /*315d0*/  @!UPT UIADD3 URZ, URZ, URZ, URZ ;  /* 0x0000003f3f3ff290 */ /* 0x000fe2000fffe03f */
[----:B------:R-:W-:Y:S04]  /*315e0*/  STL.64 [R1+0xc30], R144 ;  /* 0x000c309001007387 */ /* 0x000fe80000100a00 */
[----:B------:R1:W-:Y:S04]  /*315f0*/  STL.64 [R1+0xc38], R146 ;  /* 0x000c389201007387 */ /* 0x0003e80000100a00 */
[----:B-1----:R-:W3:Y:S04]  /*31600*/  LDL.LU.64 R146, [R1+0x4220] ;  /* 0x0042200001927983 */ /* 0x002ee80000300a00 */
[----:B------:R-:W2:Y:S01]  /*31610*/  LDL.LU.64 R144, [R1+0x4218] ;  /* 0x0042180001907983 */ /* 0x000ea20000300a00 */
        /* <DEDUP_REMOVED lines=12> */
[----:B-1----:R-:W3:Y:S01]  /*316e0*/  LDL.LU.64 R150, [R1+0x4200] ;  /* 0x0042000001967983 */ /* 0x002ee20000300a00 */
[C---:B------:R-:W-:Y:S03]  /*316f0*/  HMMA.1688.F32.TF32 R116, R84.reuse, R66, R116 ;  /* 0x000000425474723c */ /* 0x040fe60000081074 */
[----:B------:R-:W2:Y:S05]  /*31700*/  LDL.LU.64 R148, [R1+0x41f8] ;  /* 0x0041f80001947983 */ /* 0x000eaa0000300a00 */
[C---:B------:R-:W-:Y:S08]  /*31710*/  HMMA.1688.F32.TF32 R120, R84.reuse, R62, R120 ;  /* 0x0000003e5478723c */ /* 0x040ff00000081078 */
[C---:B------:R-:W-:Y:S08]  /*31720*/  HMMA.1688.F32.TF32 R108, R84.reuse, R58, R108 ;  /* 0x0000003a546c723c */ /* 0x040ff0000008106c */
[C---:B------:R-:W-:Y:S08]  /*31730*/  HMMA.1688.F32.TF32 R100, R84.reuse, R170, R100 ;  /* 0x000000aa5464723c */ /* 0x040ff00000081064 */
[C---:B------:R-:W-:Y:S08]  /*31740*/  HMMA.1688.F32.TF32 R96, R84.reuse, R166, R96 ;  /* 0x000000a65460723c */ /* 0x040ff00000081060 */
[C---:B------:R-:W-:Y:S08]  /*31750*/  HMMA.1688.F32.TF32 R92, R84.reuse, R162, R92 ;  /* 0x000000a2545c723c */ /* 0x040ff0000008105c */
[C---:B------:R-:W-:Y:S08]  /*31760*/  HMMA.1688.F32.TF32 R88, R84.reuse, R158, R88 ;  /* 0x0000009e5458723c */ /* 0x040ff00000081058 */
[C---:B---3--:R-:W-:Y:S11]  /*31770*/  HMMA.1688.F32.TF32 R112, R84.reuse, R150, R112 ;  /* 0x000000965470723c */ /* 0x048ff60000081070 */
[----:B------:R-:W-:Y:S11]  /*31780*/  @!UPT UIADD3 URZ, URZ, URZ, URZ ;  /* 0x0000003f3f3ff290 */ /* 0x000ff6000fffe03f */
[----:B------:R-:W-:Y:S01]  /*31790*/  @!UPT UIADD3 URZ, URZ, URZ, URZ ;  /* 0x0000003f3f3ff290 */ /* 0x000fe2000fffe03f */
[----:B------:R-:W-:Y:S04]  /*317a0*/  STL.64 [R1+0xcc0], R112 ;  /* 0x000cc07001007387 */ /* 0x000fe80000100a00 */
[----:B------:R1:W-:Y:S04]  /*317b0*/  STL.64 [R1+0xcc8], R114 ;  /* 0x000cc87201007387 */ /* 0x0003e80000100a00 */
[----:B-1----:R-:W3:Y:S04]  /*317c0*/  LDL.LU.64 R114, [R1+0x41f0] ;  /* 0x0041f00001727983 */ /* 0x002ee80000300a00 */
[----:B------:R-:W3:Y:S04]  /*317d0*/  LDL.LU.64 R112, [R1+0x41e8] ;  /* 0x0041e80001707983 */ /* 0x000ee80000300a00 */
        /* <DEDUP_REMOVED lines=9> */
[----:B------:R1:W-:Y:S02]  /*31870*/  STL.64 [R1+0xe38], R110 ;  /* 0x000e386e01007387 */ /* 0x0003e40000100a00 */
[C---:B-1----:R-:W-:Y:S08]  /*31880*/  HMMA.1688.F32.TF32 R108, R84.reuse, R54, R124 ;  /* 0x00000036546c723c */ /* 0x042ff0000008107c */
[C---:B------:R-:W-:Y:S11]  /*31890*/  HMMA.1688.F32.TF32 R124, R84.reuse, R50, R128 ;  /* 0x00000032547c723c */ /* 0x040ff60000081080 */
[----:B------:R-:W-:Y:S04]  /*318a0*/  @!UPT UIADD3 URZ, URZ, URZ, URZ ;  /* 0x0000003f3f3ff290 */ /* 0x000fe8000fffe03f */
[----:B------:R-:W-:Y:S04]  /*318b0*/  STL.64 [R1+0xe50], R108 ;  /* 0x000e506c01007387 */ /* 0x000fe80000100a00 */
[----:B------:R1:W-:Y:S02]  /*318c0*/  STL.64 [R1+0xe58], R110 ;  /* 0x000e586e01007387 */ /* 0x0003e40000100a00 */
[C---:B-1----:R-:W-:Y:S02]  /*318d0*/  HMMA.1688.F32.TF32 R108, R84.reuse, R46, R232 ;  /* 0x0000002e546c723c */ /* 0x042fe400000810e8 */
[----:B------:R-:W-:Y:S04]  /*318e0*/  STL.64 [R1+0xed0], R124 ;  /* 0x000ed07c01007387 */ /* 0x000fe80000100a00 */
[----:B------:R1:W-:Y:S02]  /*318f0*/  STL.64 [R1+0xed8], R126 ;  /* 0x000ed87e01007387 */ /* 0x0003e40000100a00 */
[C---:B------:R-:W-:Y:S08]  /*31900*/  HMMA.1688.F32.TF32 R128, R84.reuse, R42, R228 ;  /* 0x0000002a5480723c */ /* 0x040ff000000810e4 */
[C---:B-1----:R-:W-:Y:S07]  /*31910*/  HMMA.1688.F32.TF32 R124, R84.reuse, R38, R224 ;  /* 0x00000026547c723c */ /* 0x042fee00000810e0 */
        /* <DEDUP_REMOVED lines=29> */
[C---:B-1----:R-:W-:Y:S08]  /*31af0*/  HMMA.1688.F32.TF32 R108, R84.reuse, R178, R104 ;  /* 0x000000b2546c723c */ /* 0x042ff00000081068 */
        /* <DEDUP_REMOVED lines=18> */
[C---:B--2---:R-:W-:Y:S08]  /*31c20*/  HMMA.1688.F32.TF32 R92, R84.reuse, R14, R244 ;  /* 0x0000000e545c723c */ /* 0x044ff000000810f4 */
[----:B-1----:R-:W-:Y:S07]  /*31c30*/  HMMA.1688.F32.TF32 R88, R84, R10, R248 ;  /* 0x0000000a5458723c */ /* 0x002fee00000810f8 */
[----:B------:R-:W-:Y:S04]  /*31c40*/  STL.64 [R1+0x2130], R96 ;  /* 0x0021306001007387 */ /* 0x000fe80000100a00 */
[----:B------:R-:W-:Y:S04]  /*31c50*/  STL.64 [R1+0x2138], R98 ;  /* 0x0021386201007387 */ /* 0x000fe80000100a00 */
[----:B------:R-:W2:Y:S04]  /*31c60*/  LDL.LU R236, [R1+0xd20] ;  /* 0x000d200001ec7983 */ /* 0x000ea80000300800 */
[----:B------:R-:W-:Y:S04]  /*31c70*/  STL.64 [R1+0x2120], R92 ;  /* 0x0021205c01007387 */ /* 0x000fe80000100a00 */
[----:B------:R-:W-:Y:S04]  /*31c80*/  STL.64 [R1+0x2128], R94 ;  /* 0x0021285e01007387 */ /* 0x000fe80000100a00 */
[----:B------:R1:W-:Y:S04]  /*31c90*/  STL.64 [R1+0x2110], R88 ;  /* 0x0021105801007387 */ /* 0x0003e80000100a00 */
[----:B------:R4:W-:Y:S04]  /*31ca0*/  STL.64 [R1+0x2118], R90 ;  /* 0x0021185a01007387 */ /* 0x0009e80000100a00 */
        /* <DEDUP_REMOVED lines=44> */
[----:B------:R-:W-:-:S07]  /*31f70*/  IMAD.MOV.U32 R203, RZ, RZ, R24 ;  /* 0x000000ffffcb7224 */ /* 0x000fce00078e0018 */
[----:B------:R-:W-:Y:S01]  /*31f80*/  HMMA.1688.F32.TF32 R124, R84, R6, R200 ;  /* 0x00000006547c723c */ /* 0x000fe200000810c8 */
[----:B------:R-:W-:Y:S01]  /*31f90*/  IMAD.MOV.U32 R246, RZ, RZ, R65 ;  /* 0x000000fffff67224 */ /* 0x000fe200078e0041 */
[----:B------:R-:W-:Y:S01]  /*31fa0*/  LDS R84, [R3+0x4300] ;  /* 0x0043000003547984 */ /* 0x000fe20000000800 */
[----:B------:R-:W-:Y:S02]  /*31fb0*/  IMAD.MOV.U32 R247, RZ, RZ, R64 ;  /* 0x000000fffff77224 */ /* 0x000fe400078e0040 */
[----:B------:R-:W-:Y:S01]  /*31fc0*/  IMAD.MOV.U32 R248, RZ, RZ, R57 ;  /* 0x000000fffff87224 */ /* 0x000fe200078e0039 */
[----:B------:R-:W-:Y:S01]  /*31fd0*/  LDS R86, [R3+0x6300] ;  /* 0x0063000003567984 */ /* 0x000fe20000000800 */
[----:B------:R-:W-:Y:S02]  /*31fe0*/  IMAD.MOV.U32 R249, RZ, RZ, R56 ;  /* 0x000000fffff97224 */ /* 0x000fe400078e0038 */
[----:B------:R-:W-:Y:S01]  /*31ff0*/  IMAD.MOV.U32 R250, RZ, RZ, R49 ;  /* 0x000000fffffa7224 */ /* 0x000fe200078e0031 */
[----:B------:R-:W-:Y:S01]  /*32000*/  LDS R85, [R240+0x4300] ;  /* 0x00430000f0557984 */ /* 0x000fe20000000800 */
[----:B------:R-:W-:-:S03]  /*32010*/  IMAD.MOV.U32 R251, RZ, RZ, R48 ;  /* 0x000000fffffb7224 */ /* 0x000fc600078e0030 */
[----:B------:R-:W1:Y:S09]  /*32020*/  LDS R87, [R240+0x6300] ;  /* 0x00630000f0577984 */ /* 0x000e720000000800 */
[----:B------:R-:W-:Y:S04]  /*32030*/  STL.64 [R1+0x2100], R124 ;  /* 0x0021007c01007387 */ /* 0x000fe80000100a00 */
[----:B------:R-:W-:Y:S01]  /*32040*/  STL.64 [R1+0x2108], R126 ;  /* 0x0021087e01007387 */ /* 0x000fe20000100a00 */
[C---:B--2---:R-:W-:Y:S11]  /*32050*/  HMMA.1688.F32.TF32 R108, R80.reuse, R78, R196 ;  /* 0x0000004e506c723c */ /* 0x044ff600000810c4 */
[----:B------:R-:W-:Y:S11]  /*32060*/  @!UPT UIADD3 URZ, URZ, URZ, URZ ;  /* 0x0000003f3f3ff290 */ /* 0x000ff6000fffe03f */
[----:B------:R-:W-:Y:S01]  /*32070*/  @!UPT UIADD3 URZ, URZ, URZ, URZ ;  /* 0x0000003f3f3ff290 */ /* 0x000fe2000fffe03f */
[----:B------:R-:W-:Y:S04]  /*32080*/  STL.64 [R1+0xa00], R108 ;  /* 0x000a006c01007387 */ /* 0x000fe80000100a00 */
[----:B------:R3:W-:Y:S02]  /*32090*/  STL.64 [R1+0xa08], R110 ;  /* 0x000a086e01007387 */ /* 0x0007e40000100a00 */
[C---:B---3--:R-:W-:Y:S08]  /*320a0*/  HMMA.1688.F32.TF32 R108, R80.reuse, R70, R140 ;  /* 0x00000046506c723c */ /* 0x048ff0000008108c */
[C---:B----4-:R-:W-:Y:S11]  /*320b0*/  HMMA.1688.F32.TF32 R104, R80.reuse, R74, R104 ;  /* 0x0000004a5068723c */ /* 0x050ff60000081068 */
[----:B------:R-:W-:Y:S04]  /*320c0*/  @!UPT UIADD3 URZ, URZ, URZ, URZ ;  /* 0x0000003f3f3ff290 */ /* 0x000fe8000fffe03f */
[----:B------:R2:W-:Y:S01]  /*320d0*/  STL.64 [R1+0x9e8], R110 ;  /* 0x0009e86e01007387 */ /* 0x0005e20000100a00 */
[----:B------:R-:W-:Y:S02]  /*320e0*/  IMAD.MOV.U32 R64, RZ, RZ, R108 ;  /* 0x000000ffff407224 */ /* 0x000fe400078e006c */
[----:B------:R-:W-:Y:S02]  /*320f0*/  IMAD.MOV.U32 R65, RZ, RZ, R109 ;  /* 0x000000ffff417224 */ /* 0x000fe400078e006d */
[----:B--2---:R-:W-:Y:S04]  /*32100*/  HMMA.1688.F32.TF32 R108, R80, R146, R136 ;  /* 0x00000092506c723c */ /* 0x004fe80000081088 */
[----:B------:R-:W-:Y:S02]  /*32110*/  IMAD.MOV.U32 R56, RZ, RZ, R104 ;  /* 0x000000ffff387224 */ /* 0x000fe400078e0068 */
[----:B------:R-:W-:-:S02]  /*32120*/  IMAD.MOV.U32 R57, RZ, RZ, R105 ;  /* 0x000000ffff397224 */ /* 0x000fc400078e0069 */
[C---:B------:R-:W-:Y:S11]  /*32130*/  HMMA.1688.F32.TF32 R100, R80.reuse, R66, R100 ;  /* 0x000000425064723c */ /* 0x040ff60000081064 */
[----:B------:R-:W-:Y:S04]  /*32140*/  @!UPT UIADD3 URZ, URZ, URZ, URZ ;  /* 0x0000003f3f3ff290 */ /* 0x000fe8000fffe03f */
[----:B------:R-:W-:Y:S04]  /*32150*/  STL.64 [R1+0xa20], R108 ;  /* 0x000a206c01007387 */ /* 0x000fe80000100a00 */
[----:B------:R-:W-:Y:S04]  /*32160*/  STL.64 [R1+0xa28], R110 ;  /* 0x000a286e01007387 */ /* 0x000fe80000100a00 */
[----:B------:R2:W-:Y:S02]  /*32170*/  STL.64 [R1+0xa18], R106 ;  /* 0x000a186a01007387 */ /* 0x0005e40000100a00 */
[----:B--2---:R-:W-:Y:S02]  /*32180*/  HMMA.1688.F32.TF32 R104, R80, R150, R132 ;  /* 0x000000965068723c */ /* 0x004fe40000081084 */
[----:B------:R-:W-:Y:S01]  /*32190*/  STL [R1+0x3ec4], R57 ;  /* 0x003ec43901007387 */ /* 0x000fe20000100800 */
[----:B------:R-:W-:-:S03]  /*321a0*/  IMAD.MOV.U32 R48, RZ, RZ, R100 ;  /* 0x000000ffff307224 */ /* 0x000fc600078e0064 */
[----:B------:R-:W-:Y:S01]  /*321b0*/  STL [R1+0x3ec0], R56 ;  /* 0x003ec03801007387 */ /* 0x000fe20000100800 */
[----:B------:R-:W-:Y:S11]  /*321c0*/  IMAD.MOV.U32 R49, RZ, RZ, R101 ;  /* 0x000000ffff317224 */ /* 0x000ff600078e0065 */
[----:B------:R-:W-:Y:S05]  /*321d0*/  @!UPT UIADD3 URZ, URZ, URZ, URZ ;  /* 0x0000003f3f3ff290 */ /* 0x000fea000fffe03f */
[----:B------:R-:W-:Y:S04]  /*321e0*/  STL.64 [R1+0xa90], R104 ;  /* 0x000a906801007387 */ /* 0x000fe80000100a00 */
[----:B------:R-:W-:Y:S04]  /*321f0*/  STL.64 [R1+0xa98], R106 ;  /* 0x000a986a01007387 */ /* 0x000fe80000100a00 */
[----:B------:R2:W-:Y:S02]  /*32200*/  STL.64 [R1+0xa88], R102 ;  /* 0x000a886601007387 */ /* 0x0005e40000100a00 */
[C---:B--2---:R-:W-:Y:S08]  /*32210*/  HMMA.1688.F32.TF32 R100, R80.reuse, R62, R96 ;  /* 0x0000003e5064723c */ /* 0x044ff00000081060 */
[C---:B------:R-:W-:Y:S08]  /*32220*/  HMMA.1688.F32.TF32 R96, R80.reuse, R58, R92 ;  /* 0x0000003a5060723c */ /* 0x040ff0000008105c */
[C---:B------:R-:W-:Y:S08]  /*32230*/  HMMA.1688.F32.TF32 R92, R80.reuse, R54, R88 ;  /* 0x00000036505c723c */ /* 0x040ff00000081058 */
[----:B------:R-:W-:Y:S01]  /*32240*/  HMMA.1688.F32.TF32 R88, R80, R50, R236 ;  /* 0x000000325058723c */ /* 0x000fe200000810ec */
[----:B------:R-:W-:Y:S04]  /*32250*/  STL [R1+0x3e94], R49 ;  /* 0x003e943101007387 */ /* 0x000fe80000100800 */
[----:B------:R-:W-:Y:S04]  /*32260*/  STL [R1+0x3e90], R48 ;  /* 0x003e903001007387 */ /* 0x000fe80000100800 */
[----:B------:R-:W-:Y:S04]  /*32270*/  STL.64 [R1+0xaf0], R100 ;  /* 0x000af06401007387 */ /* 0x000fe80000100a00 */
[----:B------:R-:W-:Y:S04]  /*32280*/  STL.64 [R1+0xaf8], R102 ;  /* 0x000af86601007387 */ /* 0x000fe80000100a00 */
[----:B------:R-:W-:Y:S04]  /*32290*/  STL.64 [R1+0xae0], R96 ;  /* 0x000ae06001007387 */ /* 0x000fe80000100a00 */
[----:B------:R-:W-:Y:S04]  /*322a0*/  STL.64 [R1+0xae8], R98 ;  /* 0x000ae86201007387 */ /* 0x000fe80000100a00 */
[----:B------:R-:W-:Y:S01]  /*322b0*/  STL.64 [R1+0xb10], R92 ;  /* 0x000b105c01007387 */ /* 0x000fe20000100a00 */
[----:B------:R-:W-:-:S03]  /*322c0*/  IMAD.MOV.U32 R32, RZ, RZ, R88 ;  /* 0x000000ffff207224 */ /* 0x000fc600078e0058 */
[----:B------:R2:W-:Y:S01]  /*322d0*/  STL.64 [R1+0xb18], R94 ;  /* 0x000b185e01007387 */ /* 0x0005e20000100a00 */
[----:B------:R-:W-:-:S03]  /*322e0*/  IMAD.MOV.U32 R33, RZ, RZ, R89 ;  /* 0x000000ffff217224 */ /* 0x000fc600078e0059 */
[----:B------:R3:W-:Y:S01]  /*322f0*/  STL.64 [R1+0xc08], R90 ;  /* 0x000c085a01007387 */ /* 0x0007e20000100a00 */
[C---:B--2---:R-:W-:Y:S08]  /*32300*/  HMMA.1688.F32.TF32 R92, R80.reuse, R46, R244 ;  /* 0x0000002e505c723c */ /* 0x044ff000000810f4 */
[----:B---3--:R-:W-:Y:S01]  /*32310*/  HMMA.1688.F32.TF32 R88, R80, R42, R248 ;  /* 0x0000002a5058723c */ /* 0x008fe200000810f8 */
[----:B------:R-:W-:Y:S01]  /*32320*/  STL [R1+0x3db0], R33 ;  /* 0x003db02101007387 */ /* 0x000fe20000100800 */
[----:B------:R-:W-:-:S03]  /*32330*/  IMAD.MOV.U32 R244, RZ, RZ, R16 ;  /* 0x000000fffff47224 */ /* 0x000fc600078e0010 */
[----:B------:R-:W-:Y:S01]  /*32340*/  STL [R1+0x3dac], R32 ;  /* 0x003dac2001007387 */ /* 0x000fe20000100800 */
[----:B------:R-:W-:Y:S02]  /*32350*/  IMAD.MOV.U32 R245, RZ, RZ, R17 ;  /* 0x000000fffff57224 */ /* 0x000fe400078e0011 */
[----:B------:R-:W-:Y:S02]  /*32360*/  IMAD.MOV.U32 R246, RZ, RZ, R20 ;  /* 0x000000fffff67224 */ /* 0x000fe400078e0014 */
[----:B------:R-:W-:-:S05]  /*32370*/  IMAD.MOV.U32 R247, RZ, RZ, R21 ;  /* 0x000000fffff77224 */ /* 0x000fca00078e0015 */
[----:B------:R-:W-:Y:S04]  /*32380*/  STL.64 [R1+0xcd0], R92 ;  /* 0x000cd05c01007387 */ /* 0x000fe80000100a00 */
[----:B------:R-:W-:Y:S04]  /*32390*/  STL.64 [R1+0xcd8], R94 ;  /* 0x000cd85e01007387 */ /* 0x000fe80000100a00 */
[----:B------:R2:W-:Y:S01]  /*323a0*/  STL.64 [R1+0xd28], R90 ;  /* 0x000d285a01007387 */ /* 0x0005e20000100a00 */
[----:B------:R-:W-:-:S03]  /*323b0*/  IMAD.MOV.U32 R236, RZ, RZ, R45 ;  /* 0x000000ffffec7224 */ /* 0x000fc600078e002d */
[----:B------:R-:W3:Y:S01]  /*323c0*/  LDL.LU R16, [R1+0x41c4] ;  /* 0x0041c40001107983 */ /* 0x000ee20000300800 */
[----:B------:R-:W-:-:S03]  /*323d0*/  IMAD.MOV.U32 R237, RZ, RZ, R44 ;  /* 0x000000ffffed7224 */ /* 0x000fc600078e002c */
[----:B------:R-:W4:Y:S01]  /*323e0*/  LDL.LU R17, [R1+0x41c0] ;  /* 0x0041c00001117983 */ /* 0x000f220000300800 */
[----:B------:R-:W-:-:S03]  /*323f0*/  IMAD.MOV.U32 R238, RZ, RZ, R52 ;  /* 0x000000ffffee7224 */ /* 0x000fc600078e0034 */
[----:B------:R-:W3:Y:S01]  /*32400*/  LDL.LU R20, [R1+0x41bc] ;  /* 0x0041bc0001147983 */ /* 0x000ee20000300800 */
[----:B------:R-:W-:-:S03]  /*32410*/  IMAD.MOV.U32 R239, RZ, RZ, R53 ;  /* 0x000000ffffef7224 */ /* 0x000fc600078e0035 */
[----:B------:R-:W3:Y:S04]  /*32420*/  LDL.LU R21, [R1+0x41b8] ;  /* 0x0041b80001157983 */ /* 0x000ee80000300800 */
[----:B------:R-:W3:Y:S04]  /*32430*/  LDL.LU R45, [R1+0x41b4] ;  /* 0x0041b400012d7983 */ /* 0x000ee80000300800 */
[----:B------:R-:W4:Y:S04]  /*32440*/  LDL.LU R44, [R1+0x41b0] ;  /* 0x0041b000012c7983 */ /* 0x000f280000300800 */
[----:B------:R-:W4:Y:S04]  /*32450*/  LDL.LU R52, [R1+0x41ac] ;  /* 0x0041ac0001347983 */ /* 0x000f280000300800 */
[----:B------:R-:W4:Y:S01]  /*32460*/  LDL.LU R53, [R1+0x41a8] ;  /* 0x0041a80001357983 */ /* 0x000f220000300800 */
[----:B------:R-:W-:-:S02]  /*32470*/  IMAD.MOV.U32 R24, RZ, RZ, R88 ;  /* 0x000000ffff187224 */ /* 0x000fc400078e0058 */
[----:B------:R-:W-:Y:S02]  /*32480*/  IMAD.MOV.U32 R25, RZ, RZ, R89 ;  /* 0x000000ffff197224 */ /* 0x000fe400078e0059 */
[----:B------:R-:W-:Y:S02]  /*32490*/  IMAD.MOV.U32 R88, RZ, RZ, R37 ;  /* 0x000000ffff587224 */ /* 0x000fe400078e0025 */
[----:B------:R-:W4:Y:S01]  /*324a0*/  LDL.LU R37, [R1+0x41a4] ;  /* 0x0041a40001257983 */ /* 0x000f220000300800 */
[----:B------:R-:W-:Y:S02]  /*324b0*/  IMAD.MOV.U32 R89, RZ, RZ, R36 ;  /* 0x000000ffff597224 */ /* 0x000fe400078e0024 */
[----:B--2---:R-:W-:Y:S01]  /*324c0*/  IMAD.MOV.U32 R90, RZ, RZ, R28 ;  /* 0x000000ffff5a7224 */ /* 0x004fe200078e001c */
[----:B------:R-:W2:Y:S01]  /*324d0*/  LDL.LU R36, [R1+0x41a0] ;  /* 0x0041a00001247983 */ /* 0x000ea20000300800 */
[----:B------:R-:W-:-:S03]  /*324e0*/  IMAD.MOV.U32 R91, RZ, RZ, R29 ;  /* 0x000000ffff5b7224 */ /* 0x000fc600078e001d */
[----:B------:R-:W2:Y:S04]  /*324f0*/  LDL.LU R28, [R1+0x419c] ;  /* 0x00419c00011c7983 */ /* 0x000ea80000300800 */
[----:B------:R-:W2:Y:S01]  /*32500*/  LDL.LU R29, [R1+0x4198] ;  /* 0x00419800011d7983 */ /* 0x000ea20000300800 */
[----:B---3--:R-:W-:Y:S02]  /*32510*/  IMAD.MOV.U32 R99, RZ, RZ, R45 ;  /* 0x000000ffff637224 */ /* 0x008fe400078e002d */
[----:B----4-:R-:W-:Y:S02]  /*32520*/  IMAD.MOV.U32 R98, RZ, RZ, R44 ;  /* 0x000000ffff627224 */ /* 0x010fe400078e002c */
[----:B------:R-:W-:Y:S02]  /*32530*/  IMAD.MOV.U32 R96, RZ, RZ, R52 ;  /* 0x000000ffff607224 */ /* 0x000fe400078e0034 */
[----:B------:R-:W3:Y:S01]  /*32540*/  LDL.LU R52, [R1+0x4194] ;  /* 0x0041940001347983 */ /* 0x000ee20000300800 */
[----:B------:R-:W-:-:S03]  /*32550*/  IMAD.MOV.U32 R97, RZ, RZ, R53 ;  /* 0x000000ffff617224 */ /* 0x000fc600078e0035 */
[----:B------:R-:W4:Y:S04]  /*32560*/  LDL.LU R53, [R1+0x4190] ;  /* 0x0041900001357983 */ /* 0x000f280000300800 */
[----:B------:R-:W4:Y:S04]  /*32570*/  LDL.LU R44, [R1+0x418c] ;  /* 0x00418c00012c7983 */ /* 0x000f280000300800 */
[----:B------:R-:W4:Y:S01]  /*32580*/  LDL.LU R45, [R1+0x4188] ;  /* 0x00418800012d7983 */ /* 0x000f220000300800 */
[----:B--2---:R-:W-:Y:S02]  /*32590*/  IMAD.MOV.U32 R102, RZ, RZ, R36 ;  /* 0x000000ffff667224 */ /* 0x004fe400078e0024 */
[----:B------:R-:W-:-:S02]  /*325a0*/  IMAD.MOV.U32 R100, RZ, RZ, R28 ;  /* 0x000000ffff647224 */ /* 0x000fc400078e001c */
[----:B------:R-:W2:Y:S01]  /*325b0*/  LDL.LU R28, [R1+0x4184] ;  /* 0x00418400011c7983 */ /* 0x000ea20000300800 */
[----:B------:R-:W-:-:S03]  /*325c0*/  IMAD.MOV.U32 R101, RZ, RZ, R29 ;  /* 0x000000ffff657224 */ /* 0x000fc600078e001d */
        /* <DEDUP_REMOVED lines=10> */
[----:B------:R-:W2:Y:S04]  /*32670*/  LDL.LU R53, [R1+0x416c] ;  /* 0x00416c0001357983 */ /* 0x000ea80000300800 */
[----:B------:R-:W2:Y:S04]  /*32680*/  LDL.LU R52, [R1+0x4168] ;  /* 0x0041680001347983 */ /* 0x000ea80000300800 */
[----:B------:R-:W2:Y:S04]  /*32690*/  LDL.LU R136, [R1+0x210] ;  /* 0x0002100001887983 */ /* 0x000ea80000300800 */
[----:B------:R-:W2:Y:S04]  /*326a0*/  LDL.LU R137, [R1+0x214] ;  /* 0x0002140001897983 */ /* 0x000ea80000300800 */
[----:B------:R-:W2:Y:S04]  /*326b0*/  LDL.LU R138, [R1+0x218] ;  /* 0x00021800018a7983 */ /* 0x000ea80000300800 */
[----:B------:R-:W2:Y:S01]  /*326c0*/  LDL.LU R139, [R1+0x21c] ;  /* 0x00021c00018b7983 */ /* 0x000ea20000300800 */
[----:B---3--:R-:W-:-:S02]  /*326d0*/  IMAD.MOV.U32 R143, RZ, RZ, R44 ;  /* 0x000000ffff8f7224 */ /* 0x008fc400078e002c */
[----:B----4-:R-:W-:Y:S02]  /*326e0*/  IMAD.MOV.U32 R142, RZ, RZ, R45 ;  /* 0x000000ffff8e7224 */ /* 0x010fe400078e002d */
[----:B--2---:R-:W-:Y:S02]  /*326f0*/  IMAD.MOV.U32 R140, RZ, RZ, R53 ;  /* 0x000000ffff8c7224 */ /* 0x004fe400078e0035 */
[----:B------:R-:W2:Y:S01]  /*32700*/  LDL.LU R53, [R1+0x4164] ;  /* 0x0041640001357983 */ /* 0x000ea20000300800 */
[----:B------:R-:W-:-:S03]  /*32710*/  IMAD.MOV.U32 R141, RZ, RZ, R52 ;  /* 0x000000ffff8d7224 */ /* 0x000fc600078e0034 */
        /* <DEDUP_REMOVED lines=39> */
[----:B--2---:R-:W-:-:S02]  /*32990*/  IMAD.MOV.U32 R203, RZ, RZ, R53 ;  /* 0x000000ffffcb7224 */ /* 0x004fc400078e0035 */
[----:B---3--:R-:W-:Y:S02]  /*329a0*/  IMAD.MOV.U32 R202, RZ, RZ, R52 ;  /* 0x000000ffffca7224 */ /* 0x008fe400078e0034 */
[----:B----4-:R-:W-:Y:S02]  /*329b0*/  IMAD.MOV.U32 R201, RZ, RZ, R45 ;  /* 0x000000ffffc97224 */ /* 0x010fe400078e002d */
[----:B------:R-:W-:Y:S02]  /*329c0*/  IMAD.MOV.U32 R200, RZ, RZ, R44 ;  /* 0x000000ffffc87224 */ /* 0x000fe400078e002c */
[----:B------:R-:W2:Y:S04]  /*329d0*/  LDL.LU R44, [R1+0x4154] ;  /* 0x00415400012c7983 */ /* 0x000ea80000300800 */
[----:B------:R-:W1:Y:S04]  /*329e0*/  LDL.LU R45, [R1+0x4150] ;  /* 0x00415000012d7983 */ /* 0x000e680000300800 */
[----:B------:R-:W2:Y:S04]  /*329f0*/  LDL.LU R52, [R1+0x414c] ;  /* 0x00414c0001347983 */ /* 0x000ea80000300800 */
[----:B------:R-:W2:Y:S04]  /*32a00*/  LDL.LU R53, [R1+0x4148] ;  /* 0x0041480001357983 */ /* 0x000ea80000300800 */
[----:B------:R-:W1:Y:S04]  /*32a10*/  LDL.LU R248, [R1+0x25b0] ;  /* 0x0025b00001f87983 */ /* 0x000e680000300800 */
[----:B------:R-:W1:Y:S04]  /*32a20*/  LDL.LU R249, [R1+0x25b4] ;  /* 0x0025b40001f97983 */ /* 0x000e680000300800 */
[----:B------:R-:W1:Y:S04]  /*32a30*/  LDL.LU R250, [R1+0x25b8] ;  /* 0x0025b80001fa7983 */ /* 0x000e680000300800 */
[----:B------:R-:W1:Y:S04]  /*32a40*/  LDL.LU R251, [R1+0x25bc] ;  /* 0x0025bc0001fb7983 */ /* 0x000e680000300800 */
[----:B------:R-:W-:Y:S01]  /*32a50*/  STL [R1+0x3d6c], R25 ;  /* 0x003d6c1901007387 */ /* 0x000fe20000100800 */
[----:B------:R-:W-:-:S03]  /*32a60*/  IMAD.MOV.U32 R94, RZ, RZ, R17 ;  /* 0x000000ffff5e7224 */ /* 0x000fc600078e0011 */
[----:B------:R-:W-:Y:S01]  /*32a70*/  STL [R1+0x3d68], R24 ;  /* 0x003d681801007387 */ /* 0x000fe20000100800 */
[----:B------:R-:W-:Y:S01]  /*32a80*/  IMAD.MOV.U32 R95, RZ, RZ, R16 ;  /* 0x000000ffff5f7224 */ /* 0x000fe200078e0010 */
[C---:B------:R-:W-:Y:S08]  /*32a90*/  HMMA.1688.F32.TF32 R108, R80.reuse, R34, R228 ;  /* 0x00000022506c723c */ /* 0x040ff000000810e4 */
[----:B------:R-:W-:Y:S11]  /*32aa0*/  HMMA.1688.F32.TF32 R124, R80, R38, R232 ;  /* 0x00000026507c723c */ /* 0x000ff600000810e8 */
[----:B------:R-:W-:Y:S05]  /*32ab0*/  @!UPT UIADD3 URZ, URZ, URZ, URZ ;  /* 0x0000003f3f3ff290 */ /* 0x000fea000fffe03f */
[----:B------:R-:W-:Y:S02]  /*32ac0*/  IMAD.MOV.U32 R16, RZ, RZ, R108 ;  /* 0x000000ffff107224 */ /* 0x000fe400078e006c */
[----:B------:R-:W-:-:S05]  /*32ad0*/  IMAD.MOV.U32 R17, RZ, RZ, R109 ;  /* 0x000000ffff117224 */ /* 0x000fca00078e006d */
[----:B------:R-:W-:Y:S04]  /*32ae0*/  STL.64 [R1+0xe80], R124 ;  /* 0x000e807c01007387 */ /* 0x000fe80000100a00 */
[----:B------:R3:W-:Y:S04]  /*32af0*/  STL.64 [R1+0xe88], R126 ;  /* 0x000e887e01007387 */ /* 0x0007e80000100a00 */
[----:B------:R3:W-:Y:S02]  /*32b00*/  STL.64 [R1+0x1038], R110 ;  /* 0x0010386e01007387 */ /* 0x0007e40000100a00 */
[C---:B---3--:R-:W-:Y:S08]  /*32b10*/  HMMA.1688.F32.TF32 R124, R80.reuse, R30, R224 ;  /* 0x0000001e507c723c */ /* 0x048ff000000810e0 */
[----:B------:R-:W-:Y:S01]  /*32b20*/  HMMA.1688.F32.TF32 R108, R80, R26, R220 ;  /* 0x0000001a506c723c */ /* 0x000fe200000810dc */
[----:B------:R-:W-:Y:S04]  /*32b30*/  STL [R1+0x3ce0], R17 ;  /* 0x003ce01101007387 */ /* 0x000fe80000100800 */
[----:B------:R-:W-:Y:S10]  /*32b40*/  STL [R1+0x3cdc], R16 ;  /* 0x003cdc1001007387 */ /* 0x000ff40000100800 */
[----:B------:R-:W-:Y:S04]  /*32b50*/  STL.64 [R1+0x11c0], R124 ;  /* 0x0011c07c01007387 */ /* 0x000fe80000100a00 */
[----:B------:R3:W-:Y:S04]  /*32b60*/  STL.64 [R1+0x11c8], R126 ;  /* 0x0011c87e01007387 */ /* 0x0007e80000100a00 */
[----:B------:R3:W-:Y:S01]  /*32b70*/  STL.64 [R1+0x1308], R110 ;  /* 0x0013086e01007387 */ /* 0x0007e20000100a00 */
[----:B------:R-:W-:-:S02]  /*32b80*/  IMAD.MOV.U32 R8, RZ, RZ, R108 ;  /* 0x000000ffff087224 */ /* 0x000fc400078e006c */
[----:B------:R-:W-:Y:S01]  /*32b90*/  IMAD.MOV.U32 R9, RZ, RZ, R109 ;  /* 0x000000ffff097224 */ /* 0x000fe200078e006d */
[C---:B---3--:R-:W-:Y:S08]  /*32ba0*/  HMMA.1688.F32.TF32 R124, R80.reuse, R22, R216 ;  /* 0x00000016507c723c */ /* 0x048ff000000810d8 */
[C---:B------:R-:W-:Y:S01]  /*32bb0*/  HMMA.1688.F32.TF32 R108, R80.reuse, R18, R212 ;  /* 0x00000012506c723c */ /* 0x040fe200000810d4 */
[----:B------:R-:W-:Y:S04]  /*32bc0*/  STL [R1+0x3c94], R9 ;  /* 0x003c940901007387 */ /* 0x000fe80000100800 */
[----:B------:R-:W-:Y:S03]  /*32bd0*/  STL [R1+0x3c90], R8 ;  /* 0x003c900801007387 */ /* 0x000fe60000100800 */
[C---:B------:R-:W-:Y:S07]  /*32be0*/  HMMA.1688.F32.TF32 R128, R80.reuse, R194, R208 ;  /* 0x000000c25080723c */ /* 0x040fee00000810d0 */
[----:B------:R-:W-:Y:S04]  /*32bf0*/  STL.64 [R1+0x1550], R124 ;  /* 0x0015507c01007387 */ /* 0x000fe80000100a00 */
[----:B------:R3:W-:Y:S04]  /*32c00*/  STL.64 [R1+0x1558], R126 ;  /* 0x0015587e01007387 */ /* 0x0007e80000100a00 */
[----:B------:R-:W-:Y:S04]  /*32c10*/  STL.64 [R1+0x1630], R108 ;  /* 0x0016306c01007387 */ /* 0x000fe80000100a00 */
[----:B------:R3:W-:Y:S02]  /*32c20*/  STL.64 [R1+0x1638], R110 ;  /* 0x0016386e01007387 */ /* 0x0007e40000100a00 */
[C---:B---3--:R-:W-:Y:S08]  /*32c30*/  HMMA.1688.F32.TF32 R124, R80.reuse, R190, R204 ;  /* 0x000000be507c723c */ /* 0x048ff000000810cc */
[----:B------:R-:W-:Y:S01]  /*32c40*/  HMMA.1688.F32.TF32 R108, R80, R186, R200 ;  /* 0x000000ba506c723c */ /* 0x000fe200000810c8 */
[----:B------:R-:W-:Y:S01]  /*32c50*/  STL.64 [R1+0x2090], R128 ;  /* 0x0020908001007387 */ /* 0x000fe20000100a00 */
[----:B------:R-:W-:-:S02]  /*32c60*/  IMAD.MOV.U32 R104, RZ, RZ, R37 ;  /* 0x000000ffff687224 */ /* 0x000fc400078e0025 */
[----:B------:R-:W-:Y:S01]  /*32c70*/  IMAD.MOV.U32 R105, RZ, RZ, R36 ;  /* 0x000000ffff697224 */ /* 0x000fe200078e0024 */
[----:B------:R3:W-:Y:S01]  /*32c80*/  STL.64 [R1+0x2098], R130 ;  /* 0x0020988201007387 */ /* 0x0007e20000100a00 */
[----:B------:R-:W-:Y:S02]  /*32c90*/  IMAD.MOV.U32 R106, RZ, RZ, R29 ;  /* 0x000000ffff6a7224 */ /* 0x000fe400078e001d */
[----:B------:R-:W-:-:S07]  /*32ca0*/  IMAD.MOV.U32 R107, RZ, RZ, R28 ;  /* 0x000000ffff6b7224 */ /* 0x000fce00078e001c */
[----:B------:R-:W-:Y:S01]  /*32cb0*/  STL.64 [R1+0x2080], R124 ;  /* 0x0020807c01007387 */ /* 0x000fe20000100a00 */
[C---:B---3--:R-:W-:Y:S03]  /*32cc0*/  HMMA.1688.F32.TF32 R128, R80.reuse, R182, R196 ;  /* 0x000000b65080723c */ /* 0x048fe600000810c4 */
[----:B------:R3:W-:Y:S04]  /*32cd0*/  STL.64 [R1+0x2088], R126 ;  /* 0x0020887e01007387 */ /* 0x0007e80000100a00 */
[----:B------:R-:W-:Y:S04]  /*32ce0*/  STL.64 [R1+0x2070], R108 ;  /* 0x0020706c01007387 */ /* 0x000fe80000100a00 */
[----:B------:R3:W-:Y:S02]  /*32cf0*/  STL.64 [R1+0x2078], R110 ;  /* 0x0020786e01007387 */ /* 0x0007e40000100a00 */
[C---:B---3--:R-:W-:Y:S08]  /*32d00*/  HMMA.1688.F32.TF32 R124, R80.reuse, R178, R140 ;  /* 0x000000b2507c723c */ /* 0x048ff0000008108c */
[C---:B------:R-:W-:Y:S08]  /*32d10*/  HMMA.1688.F32.TF32 R108, R80.reuse, R174, R136 ;  /* 0x000000ae506c723c */ /* 0x040ff00000081088 */
[----:B------:R-:W-:Y:S01]  /*32d20*/  HMMA.1688.F32.TF32 R104, R80, R170, R104 ;  /* 0x000000aa5068723c */ /* 0x000fe20000081068 */
[----:B------:R-:W-:Y:S01]  /*32d30*/  STL.64 [R1+0x2060], R128 ;  /* 0x0020608001007387 */ /* 0x000fe20000100a00 */
[----:B------:R-:W-:-:S03]  /*32d40*/  IMAD.MOV.U32 R92, RZ, RZ, R21 ;  /* 0x000000ffff5c7224 */ /* 0x000fc600078e0015 */
[----:B------:R-:W-:Y:S01]  /*32d50*/  STL.64 [R1+0x2068], R130 ;  /* 0x0020688201007387 */ /* 0x000fe20000100a00 */
[----:B------:R-:W-:-:S03]  /*32d60*/  IMAD.MOV.U32 R93, RZ, RZ, R20 ;  /* 0x000000ffff5d7224 */ /* 0x000fc600078e0014 */
[----:B------:R-:W-:Y:S04]  /*32d70*/  STL.64 [R1+0x2050], R124 ;  /* 0x0020507c01007387 */ /* 0x000fe80000100a00 */
[----:B------:R3:W-:Y:S04]  /*32d80*/  STL.64 [R1+0x2058], R126 ;  /* 0x0020587e01007387 */ /* 0x0007e80000100a00 */
[----:B------:R-:W-:Y:S04]  /*32d90*/  STL.64 [R1+0x2040], R108 ;  /* 0x0020406c01007387 */ /* 0x000fe80000100a00 */
[----:B------:R3:W-:Y:S02]  /*32da0*/  STL.64 [R1+0x2048], R110 ;  /* 0x0020486e01007387 */ /* 0x0007e40000100a00 */
[C---:B---3--:R-:W-:Y:S02]  /*32db0*/  HMMA.1688.F32.TF32 R124, R80.reuse, R166, R132 ;  /* 0x000000a6507c723c */ /* 0x048fe40000081084 */
[----:B------:R-:W-:Y:S04]  /*32dc0*/  STL.64 [R1+0x2030], R104 ;  /* 0x0020306801007387 */ /* 0x000fe80000100a00 */
[----:B------:R3:W-:Y:S02]  /*32dd0*/  STL.64 [R1+0x2038], R106 ;  /* 0x0020386a01007387 */ /* 0x0007e40000100a00 */
[C---:B------:R-:W-:Y:S08]  /*32de0*/  HMMA.1688.F32.TF32 R108, R80.reuse, R162, R100 ;  /* 0x000000a2506c723c */ /* 0x040ff00000081064 */
[C---:B---3--:R-:W-:Y:S08]  /*32df0*/  HMMA.1688.F32.TF32 R104, R80.reuse, R158, R96 ;  /* 0x0000009e5068723c */ /* 0x048ff00000081060 */
[C---:B------:R-:W-:Y:S08]  /*32e00*/  HMMA.1688.F32.TF32 R100, R80.reuse, R154, R92 ;  /* 0x0000009a5064723c */ /* 0x040ff0000008105c */
[C---:B------:R-:W-:Y:S08]  /*32e10*/  HMMA.1688.F32.TF32 R96, R80.reuse, R14, R88 ;  /* 0x0000000e5060723c */ /* 0x040ff00000081058 */
[C---:B------:R-:W-:Y:S08]  /*32e20*/  HMMA.1688.F32.TF32 R92, R80.reuse, R10, R236 ;  /* 0x0000000a505c723c */ /* 0x040ff000000810ec */
[----:B------:R-:W-:Y:S08]  /*32e30*/  HMMA.1688.F32.TF32 R88, R80, R6, R244 ;  /* 0x000000065058723c */ /* 0x000ff000000810f4 */
[----:B-1----:R-:W-:Y:S01]  /*32e40*/  HMMA.1688.F32.TF32 R80, R84, R78, R248 ;  /* 0x0000004e5450723c */ /* 0x002fe200000810f8 */
        /* <DEDUP_REMOVED lines=8> */
[----:B------:R1:W-:Y:S04]  /*32ed0*/  STL.64 [R1+0x1fd0], R96 ;  /* 0x001fd06001007387 */ /* 0x0003e80000100a00 */
[----:B------:R1:W-:Y:S04]  /*32ee0*/  STL.64 [R1+0x1fd8], R98 ;  /* 0x001fd86201007387 */ /* 0x0003e80000100a00 */
[----:B------:R1:W-:Y:S04]  /*32ef0*/  STL.64 [R1+0x1fc0], R92 ;  /* 0x001fc05c01007387 */ /* 0x0003e80000100a00 */
[----:B------:R1:W-:Y:S04]  /*32f00*/  STL.64 [R1+0x1fc8], R94 ;  /* 0x001fc85e01007387 */ /* 0x0003e80000100a00 */
[----:B------:R-:W4:Y:S04]  /*32f10*/  LDL.LU R236, [R1+0xeb0] ;  /* 0x000eb00001ec7983 */ /* 0x000f280000300800 */
[----:B------:R1:W-:Y:S04]  /*32f20*/  STL.64 [R1+0x1fa0], R88 ;  /* 0x001fa05801007387 */ /* 0x0003e80000100a00 */
[----:B------:R1:W-:Y:S04]  /*32f30*/  STL.64 [R1+0x1fa8], R90 ;  /* 0x001fa85a01007387 */ /* 0x0003e80000100a00 */
[----:B------:R-:W-:Y:S04]  /*32f40*/  STL.64 [R1+0x810], R80 ;  /* 0x0008105001007387 */ /* 0x000fe80000100a00 */
[----:B------:R-:W-:Y:S04]  /*32f50*/  STL.64 [R1+0x818], R82 ;  /* 0x0008185201007387 */ /* 0x000fe80000100a00 */
[----:B------:R-:W4:Y:S04]  /*32f60*/  LDL.LU R237, [R1+0xeb4] ;  /* 0x000eb40001ed7983 */ /* 0x000f280000300800 */
[----:B------:R-:W4:Y:S04]  /*32f70*/  LDL.LU R238, [R1+0xeb8] ;  /* 0x000eb80001ee7983 */ /* 0x000f280000300800 */
[----:B------:R-:W4:Y:S04]  /*32f80*/  LDL.LU R239, [R1+0xebc] ;  /* 0x000ebc0001ef7983 */ /* 0x000f280000300800 */
[----:B-1----:R-:W4:Y:S04]  /*32f90*/  LDL.LU R100, [R1+0x1cf0] ;  /* 0x001cf00001647983 */ /* 0x002f280000300800 */
[----:B------:R-:W4:Y:S04]  /*32fa0*/  LDL.LU R101, [R1+0x1cf4] ;  /* 0x001cf40001657983 */ /* 0x000f280000300800 */
[----:B---3--:R-:W4:Y:S04]  /*32fb0*/  LDL.LU R102, [R1+0x1cf8] ;  /* 0x001cf80001667983 */ /* 0x008f280000300800 */
[----:B------:R-:W4:Y:S04]  /*32fc0*/  LDL.LU R103, [R1+0x1cfc] ;  /* 0x001cfc0001677983 */ /* 0x000f280000300800 */
        /* <DEDUP_REMOVED lines=33> */
[----:B------:R-:W-:Y:S01]  /*331e0*/  IMAD.MOV.U32 R249, RZ, RZ, R52 ;  /* 0x000000fffff97224 */ /* 0x000fe200078e0034 */
[----:B------:R-:W-:Y:S01]  /*331f0*/  LDS R80, [R3+0x4380] ;  /* 0x0043800003507984 */ /* 0x000fe20000000800 */
[----:B------:R-:W-:Y:S02]  /*33200*/  IMAD.MOV.U32 R250, RZ, RZ, R45 ;  /* 0x000000fffffa7224 */ /* 0x000fe400078e002d */
[----:B------:R-:W-:Y:S01]  /*33210*/  IMAD.MOV.U32 R251, RZ, RZ, R44 ;  /* 0x000000fffffb7224 */ /* 0x000fe200078e002c */
[----:B------:R-:W-:Y:S04]  /*33220*/  LDS R82, [R3+0x6380] ;  /* 0x0063800003527984 */ /* 0x000fe80000000800 */
[----:B------:R-:W-:Y:S04]  /*33230*/  LDS R81, [R240+0x4380] ;  /* 0x00438000f0517984 */ /* 0x000fe80000000800 */
[----:B------:R-:W1:Y:S01]  /*33240*/  LDS R83, [R240+0x6380] ;  /* 0x00638000f0537984 */ /* 0x000e620000000800 */
[C---:B---3--:R-:W-:Y:S08]  /*33250*/  HMMA.1688.F32.TF32 R108, R84.reuse, R146, R136 ;  /* 0x00000092546c723c */ /* 0x048ff00000081088 */
[C---:B----4-:R-:W-:Y:S08]  /*33260*/  HMMA.1688.F32.TF32 R124, R84.reuse, R70, R140 ;  /* 0x00000046547c723c */ /* 0x050ff0000008108c */
[C---:B------:R-:W-:Y:S11]  /*33270*/  HMMA.1688.F32.TF32 R104, R84.reuse, R74, R104 ;  /* 0x0000004a5468723c */ /* 0x040ff60000081068 */
[----:B------:R-:W-:Y:S04]  /*33280*/  @!UPT UIADD3 URZ, URZ, URZ, URZ ;  /* 0x0000003f3f3ff290 */ /* 0x000fe8000fffe03f */
[----:B------:R-:W-:Y:S01]  /*33290*/  STL.64 [R1+0x820], R124 ;  /* 0x0008207c01007387 */ /* 0x000fe20000100a00 */
[----:B------:R-:W-:Y:S03]  /*332a0*/  HMMA.1688.F32.TF32 R100, R84, R66, R100 ;  /* 0x000000425464723c */ /* 0x000fe60000081064 */
[----:B------:R-:W-:Y:S04]  /*332b0*/  STL.64 [R1+0x828], R126 ;  /* 0x0008287e01007387 */ /* 0x000fe80000100a00 */
[----:B------:R-:W-:Y:S04]  /*332c0*/  STL.64 [R1+0x830], R108 ;  /* 0x0008306c01007387 */ /* 0x000fe80000100a00 */
[----:B------:R-:W-:Y:S04]  /*332d0*/  STL.64 [R1+0x838], R110 ;  /* 0x0008386e01007387 */ /* 0x000fe80000100a00 */
[----:B------:R2:W-:Y:S01]  /*332e0*/  STL.64 [R1+0x858], R106 ;  /* 0x0008586a01007387 */ /* 0x0005e20000100a00 */
[----:B------:R-:W-:-:S02]  /*332f0*/  IMAD.MOV.U32 R52, RZ, RZ, R104 ;  /* 0x000000ffff347224 */ /* 0x000fc400078e0068 */
[----:B------:R-:W-:Y:S02]  /*33300*/  IMAD.MOV.U32 R53, RZ, RZ, R105 ;  /* 0x000000ffff357224 */ /* 0x000fe400078e0069 */
[C---:B--2---:R-:W-:Y:S08]  /*33310*/  HMMA.1688.F32.TF32 R104, R84.reuse, R150, R132 ;  /* 0x000000965468723c */ /* 0x044ff00000081084 */
[C---:B------:R-:W-:Y:S08]  /*33320*/  HMMA.1688.F32.TF32 R96, R84.reuse, R62, R96 ;  /* 0x0000003e5460723c */ /* 0x040ff00000081060 */
[----:B------:R-:W-:Y:S01]  /*33330*/  HMMA.1688.F32.TF32 R92, R84, R58, R92 ;  /* 0x0000003a545c723c */ /* 0x000fe2000008105c */
[----:B------:R-:W-:Y:S01]  /*33340*/  STL [R1+0x3ebc], R53 ;  /* 0x003ebc3501007387 */ /* 0x000fe20000100800 */
[----:B------:R-:W-:-:S02]  /*33350*/  IMAD.MOV.U32 R45, RZ, RZ, R101 ;  /* 0x000000ffff2d7224 */ /* 0x000fc400078e0065 */
[----:B------:R-:W-:Y:S01]  /*33360*/  IMAD.MOV.U32 R44, RZ, RZ, R100 ;  /* 0x000000ffff2c7224 */ /* 0x000fe200078e0064 */
[----:B------:R-:W-:Y:S04]  /*33370*/  STL [R1+0x3eb8], R52 ;  /* 0x003eb83401007387 */ /* 0x000fe80000100800 */
[----:B------:R-:W-:Y:S04]  /*33380*/  STL.64 [R1+0x870], R104 ;  /* 0x0008706801007387 */ /* 0x000fe80000100a00 */
[----:B------:R-:W-:Y:S04]  /*33390*/  STL.64 [R1+0x878], R106 ;  /* 0x0008786a01007387 */ /* 0x000fe80000100a00 */
[----:B------:R-:W-:Y:S04]  /*333a0*/  STL.64 [R1+0x968], R102 ;  /* 0x0009686601007387 */ /* 0x000fe80000100a00 */
[----:B------:R-:W-:Y:S04]  /*333b0*/  STL [R1+0x3e7c], R45 ;  /* 0x003e7c2d01007387 */ /* 0x000fe80000100800 */
[----:B------:R-:W-:Y:S01]  /*333c0*/  STL [R1+0x3e78], R44 ;  /* 0x003e782c01007387 */ /* 0x000fe20000100800 */
[----:B------:R-:W-:-:S03]  /*333d0*/  IMAD.MOV.U32 R36, RZ, RZ, R92 ;  /* 0x000000ffff247224 */ /* 0x000fc600078e005c */
[----:B------:R-:W-:Y:S01]  /*333e0*/  STL.64 [R1+0x970], R96 ;  /* 0x0009706001007387 */ /* 0x000fe20000100a00 */
[----:B------:R-:W-:-:S03]  /*333f0*/  IMAD.MOV.U32 R37, RZ, RZ, R93 ;  /* 0x000000ffff257224 */ /* 0x000fc600078e005d */
[----:B------:R-:W-:Y:S04]  /*33400*/  STL.64 [R1+0x978], R98 ;  /* 0x0009786201007387 */ /* 0x000fe80000100a00 */
[----:B------:R2:W-:Y:S02]  /*33410*/  STL.64 [R1+0x988], R94 ;  /* 0x0009885e01007387 */ /* 0x0005e40000100a00 */
[C---:B--2---:R-:W-:Y:S08]  /*33420*/  HMMA.1688.F32.TF32 R92, R84.reuse, R54, R88 ;  /* 0x00000036545c723c */ /* 0x044ff00000081058 */
        /* <DEDUP_REMOVED lines=8> */
[C---:B--2---:R-:W-:Y:S08]  /*334b0*/  HMMA.1688.F32.TF32 R92, R84.reuse, R46, R244 ;  /* 0x0000002e545c723c */ /* 0x044ff000000810f4 */
[----:B---3--:R-:W-:Y:S01]  /*334c0*/  HMMA.1688.F32.TF32 R88, R84, R42, R248 ;  /* 0x0000002a5458723c */ /* 0x008fe200000810f8 */
[----:B------:R-:W-:Y:S04]  /*334d0*/  STL [R1+0x3db4], R29 ;  /* 0x003db41d01007387 */ /* 0x000fe80000100800 */
[----:B------:R-:W-:Y:S10]  /*334e0*/  STL [R1+0x3da8], R28 ;  /* 0x003da81c01007387 */ /* 0x000ff40000100800 */
[----:B------:R-:W-:Y:S04]  /*334f0*/  STL.64 [R1+0x9b0], R92 ;  /* 0x0009b05c01007387 */ /* 0x000fe80000100a00 */
[----:B------:R-:W-:Y:S04]  /*33500*/  STL.64 [R1+0x9b8], R94 ;  /* 0x0009b85e01007387 */ /* 0x000fe80000100a00 */
[----:B------:R2:W-:Y:S04]  /*33510*/  STL.64 [R1+0xb08], R90 ;  /* 0x000b085a01007387 */ /* 0x0005e80000100a00 */
[----:B------:R-:W3:Y:S04]  /*33520*/  LDL.LU R244, [R1+0xe0] ;  /* 0x0000e00001f47983 */ /* 0x000ee80000300800 */
[----:B------:R-:W3:Y:S04]  /*33530*/  LDL.LU R245, [R1+0xe4] ;  /* 0x0000e40001f57983 */ /* 0x000ee80000300800 */
[----:B------:R-:W3:Y:S04]  /*33540*/  LDL.LU R246, [R1+0xe8] ;  /* 0x0000e80001f67983 */ /* 0x000ee80000300800 */
[----:B------:R-:W3:Y:S01]  /*33550*/  LDL.LU R247, [R1+0xec] ;  /* 0x0000ec0001f77983 */ /* 0x000ee20000300800 */
[----:B------:R-:W-:-:S03]  /*33560*/  IMAD.MOV.U32 R20, RZ, RZ, R88 ;  /* 0x000000ffff147224 */ /* 0x000fc600078e0058 */
[----:B------:R-:W4:Y:S01]  /*33570*/  LDL.LU R236, [R1+0xf0] ;  /* 0x0000f00001ec7983 */ /* 0x000f220000300800 */
[----:B------:R-:W-:-:S03]  /*33580*/  IMAD.MOV.U32 R21, RZ, RZ, R89 ;  /* 0x000000ffff157224 */ /* 0x000fc600078e0059 */
[----:B------:R-:W4:Y:S04]  /*33590*/  LDL.LU R237, [R1+0xf4] ;  /* 0x0000f40001ed7983 */ /* 0x000f280000300800 */
[----:B------:R-:W4:Y:S04]  /*335a0*/  LDL.LU R238, [R1+0xf8] ;  /* 0x0000f80001ee7983 */ /* 0x000f280000300800 */
[----:B------:R-:W4:Y:S04]  /*335b0*/  LDL.LU R239, [R1+0xfc] ;  /* 0x0000fc0001ef7983 */ /* 0x000f280000300800 */
[----:B------:R-:W3:Y:S04]  /*335c0*/  LDL.LU R88, [R1+0x100] ;  /* 0x0001000001587983 */ /* 0x000ee80000300800 */
[----:B------:R-:W3:Y:S04]  /*335d0*/  LDL.LU R89, [R1+0x104] ;  /* 0x0001040001597983 */ /* 0x000ee80000300800 */
[----:B--2---:R-:W3:Y:S04]  /*335e0*/  LDL.LU R90, [R1+0x108] ;  /* 0x00010800015a7983 */ /* 0x004ee80000300800 */
[----:B------:R-:W3:Y:S04]  /*335f0*/  LDL.LU R91, [R1+0x10c] ;  /* 0x00010c00015b7983 */ /* 0x000ee80000300800 */
[----:B------:R-:W2:Y:S04]  /*33600*/  LDL.LU R96, [R1+0x120] ;  /* 0x0001200001607983 */ /* 0x000ea80000300800 */
[----:B------:R-:W2:Y:S04]  /*33610*/  LDL.LU R97, [R1+0x124] ;  /* 0x0001240001617983 */ /* 0x000ea80000300800 */
[----:B------:R-:W2:Y:S04]  /*33620*/  LDL.LU R98, [R1+0x128] ;  /* 0x0001280001627983 */ /* 0x000ea80000300800 */
[----:B------:R-:W2:Y:S04]  /*33630*/  LDL.LU R99, [R1+0x12c] ;  /* 0x00012c0001637983 */ /* 0x000ea80000300800 */
        /* <DEDUP_REMOVED lines=58> */
[----:B------:R-:W-:Y:S01]  /*339e0*/  STL [R1+0x3d60], R21 ;  /* 0x003d601501007387 */ /* 0x000fe20000100800 */
[----:B------:R-:W-:-:S03]  /*339f0*/  IMAD.MOV.U32 R250, RZ, RZ, R2 ;  /* 0x000000fffffa7224 */ /* 0x000fc600078e0002 */
[----:B------:R-:W-:Y:S01]  /*33a00*/  STL [R1+0x3d5c], R20 ;  /* 0x003d5c1401007387 */ /* 0x000fe20000100800 */
[----:B------:R-:W-:Y:S01]  /*33a10*/  IMAD.MOV.U32 R251, RZ, RZ, R0 ;  /* 0x000000fffffb7224 */ /* 0x000fe200078e0000 */
[C---:B---3--:R-:W-:Y:S08]  /*33a20*/  HMMA.1688.F32.TF32 R88, R84.reuse, R158, R88 ;  /* 0x0000009e5458723c */ /* 0x048ff00000081058 */
[C---:B--2---:R-:W-:Y:S08]  /*33a30*/  HMMA.1688.F32.TF32 R96, R84.reuse, R166, R96 ;  /* 0x000000a65460723c */ /* 0x044ff00000081060 */
[C---:B----4-:R-:W-:Y:S08]  /*33a40*/  HMMA.1688.F32.TF32 R108, R84.reuse, R34, R220 ;  /* 0x00000022546c723c */ /* 0x050ff000000810dc */
[----:B------:R-:W-:Y:S11]  /*33a50*/  HMMA.1688.F32.TF32 R124, R84, R38, R224 ;  /* 0x00000026547c723c */ /* 0x000ff600000810e0 */
[----:B------:R-:W-:Y:S05]  /*33a60*/  @!UPT UIADD3 URZ, URZ, URZ, URZ ;  /* 0x0000003f3f3ff290 */ /* 0x000fea000fffe03f */
[----:B------:R-:W-:Y:S02]  /*33a70*/  IMAD.MOV.U32 R252, RZ, RZ, R109 ;  /* 0x000000fffffc7224 */ /* 0x000fe400078e006d */
[----:B------:R-:W-:Y:S02]  /*33a80*/  IMAD.MOV.U32 R2, RZ, RZ, R110 ;  /* 0x000000ffff027224 */ /* 0x000fe400078e006e */
[----:B------:R-:W-:-:S03]  /*33a90*/  IMAD.MOV.U32 R0, RZ, RZ, R111 ;  /* 0x000000ffff007224 */ /* 0x000fc600078e006f */
[----:B------:R-:W-:Y:S04]  /*33aa0*/  STL.64 [R1+0xc40], R124 ;  /* 0x000c407c01007387 */ /* 0x000fe80000100a00 */
[----:B------:R2:W-:Y:S04]  /*33ab0*/  STL.64 [R1+0xc48], R126 ;  /* 0x000c487e01007387 */ /* 0x0005e80000100a00 */
[----:B------:R3:W-:Y:S01]  /*33ac0*/  STL [R1+0xc90], R108 ;  /* 0x000c906c01007387 */ /* 0x0007e20000100800 */
[C---:B--2---:R-:W-:Y:S08]  /*33ad0*/  HMMA.1688.F32.TF32 R124, R84.reuse, R30, R216 ;  /* 0x0000001e547c723c */ /* 0x044ff000000810d8 */
[----:B---3--:R-:W-:Y:S01]  /*33ae0*/  HMMA.1688.F32.TF32 R108, R84, R26, R212 ;  /* 0x0000001a546c723c */ /* 0x008fe200000810d4 */
[----:B------:R-:W-:Y:S04]  /*33af0*/  STL [R1+0x3cec], R0 ;  /* 0x003cec0001007387 */ /* 0x000fe80000100800 */
[----:B------:R-:W-:Y:S04]  /*33b00*/  STL [R1+0x3ce8], R2 ;  /* 0x003ce80201007387 */ /* 0x000fe80000100800 */
[----:B------:R-:W-:Y:S06]  /*33b10*/  STL [R1+0x3ce4], R252 ;  /* 0x003ce4fc01007387 */ /* 0x000fec0000100800 */
[----:B------:R-:W-:Y:S04]  /*33b20*/  STL.64 [R1+0xe20], R124 ;  /* 0x000e207c01007387 */ /* 0x000fe80000100a00 */
[----:B------:R-:W-:Y:S04]  /*33b30*/  STL.64 [R1+0xe28], R126 ;  /* 0x000e287e01007387 */ /* 0x000fe80000100a00 */
[----:B------:R2:W-:Y:S01]  /*33b40*/  STL.64 [R1+0xeb8], R110 ;  /* 0x000eb86e01007387 */ /* 0x0005e20000100a00 */
[----:B------:R-:W-:-:S02]  /*33b50*/  IMAD.MOV.U32 R4, RZ, RZ, R108 ;  /* 0x000000ffff047224 */ /* 0x000fc400078e006c */
[----:B------:R-:W-:Y:S02]  /*33b60*/  IMAD.MOV.U32 R5, RZ, RZ, R109 ;  /* 0x000000ffff057224 */ /* 0x000fe400078e006d */
[C---:B--2---:R-:W-:Y:S03]  /*33b70*/  HMMA.1688.F32.TF32 R108, R84.reuse, R22, R208 ;  /* 0x00000016546c723c */ /* 0x044fe600000810d0 */
[----:B------:R-:W-:Y:S04]  /*33b80*/  STL [R1+0x3c8c], R5 ;  /* 0x003c8c0501007387 */ /* 0x000fe80000100800 */
[----:B------:R-:W-:Y:S01]  /*33b90*/  STL [R1+0x3c88], R4 ;  /* 0x003c880401007387 */ /* 0x000fe20000100800 */
[C---:B------:R-:W-:Y:S08]  /*33ba0*/  HMMA.1688.F32.TF32 R128, R84.reuse, R18, R204 ;  /* 0x000000125480723c */ /* 0x040ff000000810cc */
[C---:B------:R-:W-:Y:S07]  /*33bb0*/  HMMA.1688.F32.TF32 R124, R84.reuse, R194, R200 ;  /* 0x000000c2547c723c */ /* 0x040fee00000810c8 */
[----:B------:R-:W-:Y:S04]  /*33bc0*/  STL.64 [R1+0x10b0], R108 ;  /* 0x0010b06c01007387 */ /* 0x000fe80000100a00 */
[----:B------:R2:W-:Y:S02]  /*33bd0*/  STL.64 [R1+0x10b8], R110 ;  /* 0x0010b86e01007387 */ /* 0x0005e40000100a00 */
[C---:B--2---:R-:W-:Y:S02]  /*33be0*/  HMMA.1688.F32.TF32 R108, R84.reuse, R190, R196 ;  /* 0x000000be546c723c */ /* 0x044fe400000810c4 */
[----:B------:R-:W-:Y:S04]  /*33bf0*/  STL.64 [R1+0x1450], R128 ;  /* 0x0014508001007387 */ /* 0x000fe80000100a00 */
[----:B------:R2:W-:Y:S04]  /*33c00*/  STL.64 [R1+0x1458], R130 ;  /* 0x0014588201007387 */ /* 0x0005e80000100a00 */
[----:B------:R-:W-:Y:S04]  /*33c10*/  STL.64 [R1+0x1f70], R124 ;  /* 0x001f707c01007387 */ /* 0x000fe80000100a00 */
[----:B------:R3:W-:Y:S01]  /*33c20*/  STL.64 [R1+0x1f78], R126 ;  /* 0x001f787e01007387 */ /* 0x0007e20000100a00 */
[C---:B--2---:R-:W-:Y:S08]  /*33c30*/  HMMA.1688.F32.TF32 R128, R84.reuse, R186, R140 ;  /* 0x000000ba5480723c */ /* 0x044ff0000008108c */
[----:B------:R-:W-:Y:S01]  /*33c40*/  STL.64 [R1+0x1f60], R108 ;  /* 0x001f606c01007387 */ /* 0x000fe20000100a00 */
[C---:B---3--:R-:W-:Y:S03]  /*33c50*/  HMMA.1688.F32.TF32 R124, R84.reuse, R182, R136 ;  /* 0x000000b6547c723c */ /* 0x048fe60000081088 */
[----:B------:R2:W-:Y:S05]  /*33c60*/  STL.64 [R1+0x1f68], R110 ;  /* 0x001f686e01007387 */ /* 0x0005ea0000100a00 */
        /* <DEDUP_REMOVED lines=18> */
[C---:B--2---:R-:W-:Y:S03]  /*33d90*/  HMMA.1688.F32.TF32 R96, R84.reuse, R154, R236 ;  /* 0x0000009a5460723c */ /* 0x044fe600000810ec */
[----:B------:R-:W-:Y:S04]  /*33da0*/  STL.64 [R1+0x1ee0], R88 ;  /* 0x001ee05801007387 */ /* 0x000fe80000100a00 */
[----:B------:R2:W-:Y:S01]  /*33db0*/  STL.64 [R1+0x1ee8], R90 ;  /* 0x001ee85a01007387 */ /* 0x0005e20000100a00 */
[C---:B---3--:R-:W-:Y:S08]  /*33dc0*/  HMMA.1688.F32.TF32 R92, R84.reuse, R14, R244 ;  /* 0x0000000e545c723c */ /* 0x048ff000000810f4 */
[C---:B--2---:R-:W-:Y:S07]  /*33dd0*/  HMMA.1688.F32.TF32 R88, R84.reuse, R10, R248 ;  /* 0x0000000a5458723c */ /* 0x044fee00000810f8 */
        /* <DEDUP_REMOVED lines=22> */
[----:B---3--:R-:W3:Y:S04]  /*33f40*/  LDL.LU R88, [R1+0x6f0] ;  /* 0x0006f00001587983 */ /* 0x008ee80000300800 */
[----:B------:R-:W3:Y:S04]  /*33f50*/  LDL.LU R89, [R1+0x6f4] ;  /* 0x0006f40001597983 */ /* 0x000ee80000300800 */
[----:B----4-:R-:W3:Y:S04]  /*33f60*/  LDL.LU R90, [R1+0x6f8] ;  /* 0x0006f800015a7983 */ /* 0x010ee80000300800 */
[----:B------:R-:W3:Y:S04]  /*33f70*/  LDL.LU R91, [R1+0x6fc] ;  /* 0x0006fc00015b7983 */ /* 0x000ee80000300800 */
        /* <DEDUP_REMOVED lines=48> */
[----:B------:R-:W1:Y:S04]  /*34280*/  LDL.LU R128, [R1+0x2730] ;  /* 0x0027300001807983 */ /* 0x000e680000300800 */
[----:B------:R-:W1:Y:S04]  /*34290*/  LDL.LU R129, [R1+0x2734] ;  /* 0x0027340001817983 */ /* 0x000e680000300800 */
[----:B------:R-:W1:Y:S04]  /*342a0*/  LDL.LU R130, [R1+0x2738] ;  /* 0x0027380001827983 */ /* 0x000e680000300800 */
[----:B------:R-:W1:Y:S04]  /*342b0*/  LDL.LU R131, [R1+0x273c] ;  /* 0x00273c0001837983 */ /* 0x000e680000300800 */
        /* <DEDUP_REMOVED lines=20> */
[----:B------:R-:W4:Y:S04]  /*34400*/  LDL.LU R104, [R1] ;  /* 0x0000000001687983 */ /* 0x000f280000300800 */
[----:B------:R-:W4:Y:S04]  /*34410*/  LDL.LU R105, [R1+0x4] ;  /* 0x0000040001697983 */ /* 0x000f280000300800 */
[----:B------:R-:W4:Y:S04]  /*34420*/  LDL.LU R106, [R1+0x8] ;  /* 0x00000800016a7983 */ /* 0x000f280000300800 */
[----:B------:R-:W4:Y:S01]  /*34430*/  LDL.LU R107, [R1+0xc] ;  /* 0x00000c00016b7983 */ /* 0x000f220000300800 */
[----:B--2---:R-:W-:Y:S03]  /*34440*/  HMMA.1688.F32.TF32 R84, R84, R6, R124 ;  /* 0x000000065454723c */ /* 0x004fe6000008107c */
[----:B------:R-:W2:Y:S04]  /*34450*/  LDL.LU.64 R126, [R1+0x4140] ;  /* 0x00414000017e7983 */ /* 0x000ea80000300a00 */
[----:B------:R-:W2:Y:S11]  /*34460*/  LDL.LU.64 R124, [R1+0x4138] ;  /* 0x00413800017c7983 */ /* 0x000eb60000300a00 */
[----:B------:R-:W-:Y:S05]  /*34470*/  @!UPT UIADD3 URZ, URZ, URZ, URZ ;  /* 0x0000003f3f3ff290 */ /* 0x000fea000fffe03f */
[----:B------:R1:W-:Y:S04]  /*34480*/  STL.64 [R1+0x1e70], R84 ;  /* 0x001e705401007387 */ /* 0x0003e80000100a00 */
[----:B------:R1:W-:Y:S04]  /*34490*/  STL.64 [R1+0x1e78], R86 ;  /* 0x001e785601007387 */ /* 0x0003e80000100a00 */
[----:B-1----:R-:W2:Y:S04]  /*344a0*/  LDL.LU R84, [R1+0x27b0] ;  /* 0x0027b00001547983 */ /* 0x002ea80000300800 */
[----:B------:R-:W2:Y:S04]  /*344b0*/  LDL.LU R85, [R1+0x27b4] ;  /* 0x0027b40001557983 */ /* 0x000ea80000300800 */
[----:B------:R-:W2:Y:S04]  /*344c0*/  LDL.LU R86, [R1+0x27b8] ;  /* 0x0027b80001567983 */ /* 0x000ea80000300800 */
[----:B------:R-:W2:Y:S01]  /*344d0*/  LDL.LU R87, [R1+0x27bc] ;  /* 0x0027bc0001577983 */ /* 0x000ea20000300800 */
[C---:B------:R-:W-:Y:S08]  /*344e0*/  HMMA.1688.F32.TF32 R128, R80.reuse, R70, R128 ;  /* 0x000000465080723c */ /* 0x040ff00000081080 */
[C---:B---3--:R-:W-:Y:S08]  /*344f0*/  HMMA.1688.F32.TF32 R232, R80.reuse, R146, R232 ;  /* 0x0000009250e8723c */ /* 0x048ff000000810e8 */
[C---:B------:R-:W-:Y:S08]  /*34500*/  HMMA.1688.F32.TF32 R228, R80.reuse, R74, R228 ;  /* 0x0000004a50e4723c */ /* 0x040ff000000810e4 */
[C---:B------:R-:W-:Y:S08]  /*34510*/  HMMA.1688.F32.TF32 R224, R80.reuse, R150, R224 ;  /* 0x0000009650e0723c */ /* 0x040ff000000810e0 */
[C---:B------:R-:W-:Y:S08]  /*34520*/  HMMA.1688.F32.TF32 R220, R80.reuse, R66, R220 ;  /* 0x0000004250dc723c */ /* 0x040ff000000810dc */
[C---:B------:R-:W-:Y:S08]  /*34530*/  HMMA.1688.F32.TF32 R216, R80.reuse, R62, R216 ;  /* 0x0000003e50d8723c */ /* 0x040ff000000810d8 */
[C---:B------:R-:W-:Y:S08]  /*34540*/  HMMA.1688.F32.TF32 R212, R80.reuse, R58, R212 ;  /* 0x0000003a50d4723c */ /* 0x040ff000000810d4 */
[C---:B------:R-:W-:Y:S08]  /*34550*/  HMMA.1688.F32.TF32 R208, R80.reuse, R54, R208 ;  /* 0x0000003650d0723c */ /* 0x040ff000000810d0 */
[C---:B----4-:R-:W-:Y:S08]  /*34560*/  HMMA.1688.F32.TF32 R204, R80.reuse, R50, R204 ;  /* 0x0000003250cc723c */ /* 0x050ff000000810cc */
[C---:B------:R-:W-:Y:S08]  /*34570*/  HMMA.1688.F32.TF32 R200, R80.reuse, R46, R200 ;  /* 0x0000002e50c8723c */ /* 0x040ff000000810c8 */
[C---:B------:R-:W-:Y:S08]  /*34580*/  HMMA.1688.F32.TF32 R196, R80.reuse, R42, R196 ;  /* 0x0000002a50c4723c */ /* 0x040ff000000810c4 */
[C---:B------:R-:W-:Y:S08]  /*34590*/  HMMA.1688.F32.TF32 R140, R80.reuse, R38, R140 ;  /* 0x00000026508c723c */ /* 0x040ff0000008108c */
[C---:B------:R-:W-:Y:S08]  /*345a0*/  HMMA.1688.F32.TF32 R132, R80.reuse, R34, R132 ;  /* 0x000000225084723c */ /* 0x040ff00000081084 */
[C---:B------:R-:W-:Y:S08]  /*345b0*/  HMMA.1688.F32.TF32 R100, R80.reuse, R30, R100 ;  /* 0x0000001e5064723c */ /* 0x040ff00000081064 */
[----:B------:R-:W-:Y:S01]  /*345c0*/  HMMA.1688.F32.TF32 R96, R80, R26, R96 ;  /* 0x0000001a5060723c */ /* 0x000fe20000081060 */
[----:B------:R-:W-:-:S07]  /*345d0*/  IMAD.MOV.U32 R0, RZ, RZ, R143 ;  /* 0x000000ffff007224 */ /* 0x000fce00078e008f */
[C---:B------:R-:W-:Y:S08]  /*345e0*/  HMMA.1688.F32.TF32 R92, R80.reuse, R22, R92 ;  /* 0x00000016505c723c */ /* 0x040ff0000008105c */
[C---:B------:R-:W-:Y:S08]  /*345f0*/  HMMA.1688.F32.TF32 R88, R80.reuse, R18, R88 ;  /* 0x000000125058723c */ /* 0x040ff00000081058 */
[C---:B------:R-:W-:Y:S08]  /*34600*/  HMMA.1688.F32.TF32 R236, R80.reuse, R194, R236 ;  /* 0x000000c250ec723c */ /* 0x040ff000000810ec */
[C---:B------:R-:W-:Y:S08]  /*34610*/  HMMA.1688.F32.TF32 R244, R80.reuse, R190, R244 ;  /* 0x000000be50f4723c */ /* 0x040ff000000810f4 */
[C---:B------:R-:W-:Y:S08]  /*34620*/  HMMA.1688.F32.TF32 R248, R80.reuse, R186, R248 ;  /* 0x000000ba50f8723c */ /* 0x040ff000000810f8 */
[C---:B--2---:R-:W-:Y:S11]  /*34630*/  HMMA.1688.F32.TF32 R84, R80.reuse, R78, R84 ;  /* 0x0000004e5054723c */ /* 0x044ff60000081054 */
[----:B------:R-:W-:Y:S11]  /*34640*/  @!UPT UIADD3 URZ, URZ, URZ, URZ ;  /* 0x0000003f3f3ff290 */ /* 0x000ff6000fffe03f */
[----:B------:R-:W-:Y:S01]  /*34650*/  @!UPT UIADD3 URZ, URZ, URZ, URZ ;  /* 0x0000003f3f3ff290 */ /* 0x000fe2000fffe03f */
[----:B------:R-:W-:Y:S04]  /*34660*/  STL.64 [R1+0x730], R84 ;  /* 0x0007305401007387 */ /* 0x000fe80000100a00 */
[----:B------:R-:W-:Y:S04]  /*34670*/  STL.64 [R1+0x738], R86 ;  /* 0x0007385601007387 */ /* 0x000fe80000100a00 */
[----:B------:R-:W-:Y:S04]  /*34680*/  STL.64 [R1+0x750], R128 ;  /* 0x0007508001007387 */ /* 0x000fe80000100a00 */
[----:B------:R1:W-:Y:S01]  /*34690*/  STL.64 [R1+0x758], R130 ;  /* 0x0007588201007387 */ /* 0x0003e20000100a00 */
[C---:B------:R-:W-:Y:S03]  /*346a0*/  HMMA.1688.F32.TF32 R108, R80.reuse, R182, R108 ;  /* 0x000000b6506c723c */ /* 0x040fe6000008106c */
[----:B------:R-:W-:Y:S04]  /*346b0*/  LDS R84, [R3+0x4400] ;  /* 0x0044000003547984 */ /* 0x000fe80000000800 */
[----:B------:R-:W-:Y:S04]  /*346c0*/  LDS R86, [R3+0x6400] ;  /* 0x0064000003567984 */ /* 0x000fe80000000800 */
[----:B-1----:R-:W2:Y:S04]  /*346d0*/  LDL.LU.64 R130, [R1+0x4130] ;  /* 0x0041300001827983 */ /* 0x002ea80000300a00 */
[----:B------:R-:W2:Y:S04]  /*346e0*/  LDL.LU.64 R128, [R1+0x4128] ;  /* 0x0041280001807983 */ /* 0x000ea80000300a00 */
[----:B------:R-:W-:Y:S04]  /*346f0*/  STL.64 [R1+0x740], R232 ;  /* 0x000740e801007387 */ /* 0x000fe80000100a00 */
[----:B------:R1:W-:Y:S01]  /*34700*/  STL.64 [R1+0x748], R234 ;  /* 0x000748ea01007387 */ /* 0x0003e20000100a00 */
[C---:B------:R-:W-:Y:S03]  /*34710*/  HMMA.1688.F32.TF32 R136, R80.reuse, R178, R136 ;  /* 0x000000b25088723c */ /* 0x040fe60000081088 */
[----:B------:R-:W-:Y:S04]  /*34720*/  LDS R85, [R240+0x4400] ;  /* 0x00440000f0557984 */ /* 0x000fe80000000800 */
[----:B------:R-:W3:Y:S04]  /*34730*/  LDS R87, [R240+0x6400] ;  /* 0x00640000f0577984 */ /* 0x000ee80000000800 */
[----:B-1----:R-:W4:Y:S04]  /*34740*/  LDL.LU.64 R234, [R1+0x4120] ;  /* 0x0041200001ea7983 */ /* 0x002f280000300a00 */
[----:B------:R-:W4:Y:S04]  /*34750*/  LDL.LU.64 R232, [R1+0x4118] ;  /* 0x0041180001e87983 */ /* 0x000f280000300a00 */
[----:B------:R-:W-:Y:S04]  /*34760*/  STL.64 [R1+0x780], R228 ;  /* 0x000780e401007387 */ /* 0x000fe80000100a00 */
[----:B------:R1:W-:Y:S04]  /*34770*/  STL.64 [R1+0x788], R230 ;  /* 0x000788e601007387 */ /* 0x0003e80000100a00 */
[----:B-1----:R-:W2:Y:S04]  /*34780*/  LDL.LU.64 R230, [R1+0x4110] ;  /* 0x0041100001e67983 */ /* 0x002ea80000300a00 */
[----:B------:R-:W2:Y:S04]  /*34790*/  LDL.LU.64 R228, [R1+0x4108] ;  /* 0x0041080001e47983 */ /* 0x000ea80000300a00 */
        /* <DEDUP_REMOVED lines=33> */
[----:B------:R1:W-:Y:S04]  /*349b0*/  STL [R1+0x868], R142 ;  /* 0x0008688e01007387 */ /* 0x0003e80000100800 */
[----:B-1----:R-:W2:Y:S04]  /*349c0*/  LDL.LU.64 R142, [R1+0x4080] ;  /* 0x00408000018e7983 */ /* 0x002ea80000300a00 */
[----:B------:R-:W2:Y:S04]  /*349d0*/  LDL.LU.64 R140, [R1+0x4078] ;  /* 0x00407800018c7983 */ /* 0x000ea80000300a00 */
[----:B------:R-:W-:Y:S04]  /*349e0*/  STL [R1+0x3cf0], R0 ;  /* 0x003cf00001007387 */ /* 0x000fe80000100800 */
        /* <DEDUP_REMOVED lines=26> */
[----:B-1----:R-:W4:Y:S04]  /*34b90*/  LDL.LU.64 R246, [R1+0x4010] ;  /* 0x0040100001f67983 */ /* 0x002f280000300a00 */
[----:B------:R-:W4:Y:S04]  /*34ba0*/  LDL.LU.64 R244, [R1+0x4008] ;  /* 0x0040080001f47983 */ /* 0x000f280000300a00 */
[----:B------:R-:W-:Y:S04]  /*34bb0*/  STL.64 [R1+0x1e40], R248 ;  /* 0x001e40f801007387 */ /* 0x000fe80000100a00 */
[----:B------:R1:W-:Y:S04]  /*34bc0*/  STL.64 [R1+0x1e48], R250 ;  /* 0x001e48fa01007387 */ /* 0x0003e80000100a00 */
[----:B-1----:R-:W4:Y:S04]  /*34bd0*/  LDL.LU.64 R250, [R1+0x4000] ;  /* 0x0040000001fa7983 */ /* 0x002f280000300a00 */
[----:B------:R-:W4:Y:S04]  /*34be0*/  LDL.LU.64 R248, [R1+0x3ff8] ;  /* 0x003ff80001f87983 */ /* 0x000f280000300a00 */
[----:B------:R-:W-:Y:S04]  /*34bf0*/  STL.64 [R1+0x1e30], R108 ;  /* 0x001e306c01007387 */ /* 0x000fe80000100a00 */
[----:B------:R1:W-:Y:S02]  /*34c00*/  STL.64 [R1+0x1e38], R110 ;  /* 0x001e386e01007387 */ /* 0x0003e40000100a00 */
[C---:B-1----:R-:W-:Y:S02]  /*34c10*/  HMMA.1688.F32.TF32 R108, R80.reuse, R174, R104 ;  /* 0x000000ae506c723c */ /* 0x042fe40000081068 */
[----:B------:R-:W-:Y:S04]  /*34c20*/  STL.64 [R1+0x1e20], R136 ;  /* 0x001e208801007387 */ /* 0x000fe80000100a00 */
[----:B------:R-:W-:Y:S11]  /*34c30*/  STL.64 [R1+0x1e28], R138 ;  /* 0x001e288a01007387 */ /* 0x000ff60000100a00 */
[----:B------:R-:W-:Y:S06]  /*34c40*/  @!UPT UIADD3 URZ, URZ, URZ, URZ ;  /* 0x0000003f3f3ff290 */ /* 0x000fec000fffe03f */
[----:B------:R-:W-:Y:S04]  /*34c50*/  STL.64 [R1+0x1e10], R108 ;  /* 0x001e106c01007387 */ /* 0x000fe80000100a00 */
[----:B------:R3:W-:Y:S01]  /*34c60*/  STL.64 [R1+0x1e18], R110 ;  /* 0x001e186e01007387 */ /* 0x0007e20000100a00 */
[C---:B--2---:R-:W-:Y:S08]  /*34c70*/  HMMA.1688.F32.TF32 R92, R80.reuse, R154, R92 ;  /* 0x0000009a505c723c */ /* 0x044ff0000008105c */
[C---:B---3--:R-:W-:Y:S08]  /*34c80*/  HMMA.1688.F32.TF32 R108, R80.reuse, R162, R236 ;  /* 0x000000a2506c723c */ /* 0x048ff000000810ec */
[C---:B----4-:R-:W-:Y:S08]  /*34c90*/  HMMA.1688.F32.TF32 R136, R80.reuse, R166, R244 ;  /* 0x000000a65088723c */ /* 0x050ff000000810f4 */
[C---:B------:R-:W-:Y:S11]  /*34ca0*/  HMMA.1688.F32.TF32 R104, R80.reuse, R170, R248 ;  /* 0x000000aa5068723c */ /* 0x040ff600000810f8 */
[----:B------:R-:W-:Y:S11]  /*34cb0*/  @!UPT UIADD3 URZ, URZ, URZ, URZ ;  /* 0x0000003f3f3ff290 */ /* 0x000ff6000fffe03f */
[----:B------:R-:W-:Y:S01]  /*34cc0*/  @!UPT UIADD3 URZ, URZ, URZ, URZ ;  /* 0x0000003f3f3ff290 */ /* 0x000fe2000fffe03f */
[----:B------:R-:W-:Y:S04]  /*34cd0*/  STL.64 [R1+0x1e00], R104 ;  /* 0x001e006801007387 */ /* 0x000fe80000100a00 */
[----:B------:R1:W-:Y:S02]  /*34ce0*/  STL.64 [R1+0x1e08], R106 ;  /* 0x001e086a01007387 */ /* 0x0003e40000100a00 */
        /* <DEDUP_REMOVED lines=8> */
[----:B------:R-:W2:Y:S04]  /*34d70*/  LDL.LU R248, [R1+0x23d0] ;  /* 0x0023d00001f87983 */ /* 0x000ea80000300800 */
[----:B------:R-:W-:Y:S04]  /*34d80*/  STL.64 [R1+0x1dc0], R92 ;  /* 0x001dc05c01007387 */ /* 0x000fe80000100a00 */
[----:B------:R-:W-:Y:S04]  /*34d90*/  STL.64 [R1+0x1dc8], R94 ;  /* 0x001dc85e01007387 */ /* 0x000fe80000100a00 */
[----:B------:R-:W-:Y:S04]  /*34da0*/  STL.64 [R1+0x1db0], R88 ;  /* 0x001db05801007387 */ /* 0x000fe80000100a00 */
[----:B------:R1:W-:Y:S04]  /*34db0*/  STL.64 [R1+0x1db8], R90 ;  /* 0x001db85a01007387 */ /* 0x0003e80000100a00 */
[----:B------:R-:W2:Y:S04]  /*34dc0*/  LDL.LU R249, [R1+0x23d4] ;  /* 0x0023d40001f97983 */ /* 0x000ea80000300800 */
[----:B------:R-:W2:Y:S04]  /*34dd0*/  LDL.LU R250, [R1+0x23d8] ;  /* 0x0023d80001fa7983 */ /* 0x000ea80000300800 */
[----:B------:R-:W2:Y:S04]  /*34de0*/  LDL.LU R251, [R1+0x23dc] ;  /* 0x0023dc0001fb7983 */ /* 0x000ea80000300800 */
[----:B------:R-:W3:Y:S04]  /*34df0*/  LDL.LU R244, [R1+0x29b0] ;  /* 0x0029b00001f47983 */ /* 0x000ee80000300800 */
[----:B------:R-:W3:Y:S04]  /*34e00*/  LDL.LU R245, [R1+0x29b4] ;  /* 0x0029b40001f57983 */ /* 0x000ee80000300800 */
[----:B------:R-:W3:Y:S04]  /*34e10*/  LDL.LU R246, [R1+0x29b8] ;  /* 0x0029b80001f67983 */ /* 0x000ee80000300800 */
[----:B------:R-:W3:Y:S01]  /*34e20*/  LDL.LU R247, [R1+0x29bc] ;  /* 0x0029bc0001f77983 */ /* 0x000ee20000300800 */
[C---:B-1----:R-:W-:Y:S03]  /*34e30*/  HMMA.1688.F32.TF32 R88, R80.reuse, R10, R100 ;  /* 0x0000000a5058723c */ /* 0x042fe60000081064 */
[----:B------:R-:W4:Y:S04]  /*34e40*/  LDL.LU R92, [R1+0x2480] ;  /* 0x00248000015c7983 */ /* 0x000f280000300800 */
[----:B------:R-:W4:Y:S01]  /*34e50*/  LDL.LU R93, [R1+0x2484] ;  /* 0x00248400015d7983 */ /* 0x000f220000300800 */
[----:B------:R-:W-:Y:S03]  /*34e60*/  HMMA.1688.F32.TF32 R80, R80, R6, R132 ;  /* 0x000000065050723c */ /* 0x000fe60000081084 */
        /* <DEDUP_REMOVED lines=16> */
[----:B------:R-:W4:Y:S04]  /*34f70*/  LDL.LU R110, [R1+0x1c88] ;  /* 0x001c8800016e7983 */ /* 0x000f280000300800 */
[----:B------:R-:W4:Y:S04]  /*34f80*/  LDL.LU R111, [R1+0x1c8c] ;  /* 0x001c8c00016f7983 */ /* 0x000f280000300800 */
[----:B------:R-:W4:Y:S04]  /*34f90*/  LDL.LU R100, [R1+0x25e0] ;  /* 0x0025e00001647983 */ /* 0x000f280000300800 */
[----:B------:R1:W-:Y:S04]  /*34fa0*/  STL.64 [R1+0x1da0], R88 ;  /* 0x001da05801007387 */ /* 0x0003e80000100a00 */
[----:B------:R-:W-:Y:S04]  /*34fb0*/  STL.64 [R1+0x1da8], R90 ;  /* 0x001da85a01007387 */ /* 0x000fe80000100a00 */
[----:B------:R-:W4:Y:S04]  /*34fc0*/  LDL.LU R101, [R1+0x25e4] ;  /* 0x0025e40001657983 */ /* 0x000f280000300800 */
[----:B------:R-:W4:Y:S04]  /*34fd0*/  LDL.LU R102, [R1+0x25e8] ;  /* 0x0025e80001667983 */ /* 0x000f280000300800 */
[----:B------:R-:W4:Y:S04]  /*34fe0*/  LDL.LU R103, [R1+0x25ec] ;  /* 0x0025ec0001677983 */ /* 0x000f280000300800 */
[----:B------:R-:W4:Y:S04]  /*34ff0*/  LDL.LU R132, [R1+0x2740] ;  /* 0x0027400001847983 */ /* 0x000f280000300800 */
[----:B------:R-:W-:Y:S04]  /*35000*/  STL.64 [R1+0x1d90], R80 ;  /* 0x001d905001007387 */ /* 0x000fe80000100a00 */
[----:B------:R3:W-:Y:S04]  /*35010*/  STL.64 [R1+0x1d98], R82 ;  /* 0x001d985201007387 */ /* 0x0007e80000100a00 */
[----:B------:R-:W4:Y:S04]  /*35020*/  LDL.LU R133, [R1+0x2744] ;  /* 0x0027440001857983 */ /* 0x000f280000300800 */
[----:B------:R-:W4:Y:S04]  /*35030*/  LDL.LU R134, [R1+0x2748] ;  /* 0x0027480001867983 */ /* 0x000f280000300800 */
[----:B------:R-:W4:Y:S04]  /*35040*/  LDL.LU R135, [R1+0x274c] ;  /* 0x00274c0001877983 */ /* 0x000f280000300800 */
[----:B-1----:R-:W4:Y:S01]  /*35050*/  LDL.LU R88, [R1+0x1ad0] ;  /* 0x001ad00001587983 */ /* 0x002f220000300800 */
[C---:B---3--:R-:W-:Y:S11]  /*35060*/  HMMA.1688.F32.TF32 R80, R84.reuse, R78, R244 ;  /* 0x0000004e5450723c */ /* 0x048ff600000810f4 */
[----:B------:R-:W-:Y:S11]  /*35070*/  @!UPT UIADD3 URZ, URZ, URZ, URZ ;  /* 0x0000003f3f3ff290 */ /* 0x000ff6000fffe03f */
[----:B------:R-:W-:Y:S01]  /*35080*/  @!UPT UIADD3 URZ, URZ, URZ, URZ ;  /* 0x0000003f3f3ff290 */ /* 0x000fe2000fffe03f */
[----:B------:R-:W-:Y:S04]  /*35090*/  STL.64 [R1+0x620], R80 ;  /* 0x0006205001007387 */ /* 0x000fe80000100a00 */
[----:B------:R-:W-:Y:S04]  /*350a0*/  STL.64 [R1+0x628], R82 ;  /* 0x0006285201007387 */ /* 0x000fe80000100a00 */
        /* <DEDUP_REMOVED lines=11> */
[C---:B--2---:R-:W-:Y:S03]  /*35160*/  HMMA.1688.F32.TF32 R136, R84.reuse, R70, R136 ;  /* 0x000000465488723c */ /* 0x044fe60000081088 */
[----:B------:R-:W-:Y:S04]  /*35170*/  LDS R80, [R3+0x4480] ;  /* 0x0044800003507984 */ /* 0x000fe80000000800 */
[----:B------:R-:W-:Y:S01]  /*35180*/  LDS R82, [R3+0x6480] ;  /* 0x0064800003527984 */ /* 0x000fe20000000800 */
[C---:B------:R-:W-:Y:S03]  /*35190*/  HMMA.1688.F32.TF32 R104, R84.reuse, R146, R104 ;  /* 0x000000925468723c */ /* 0x040fe60000081068 */
[----:B------:R-:W-:Y:S04]  /*351a0*/  LDS R81, [R240+0x4480] ;  /* 0x00448000f0517984 */ /* 0x000fe80000000800 */
[----:B------:R-:W1:Y:S01]  /*351b0*/  LDS R83, [R240+0x6480] ;  /* 0x00648000f0537984 */ /* 0x000e620000000800 */
[C---:B----4-:R-:W-:Y:S07]  /*351c0*/  HMMA.1688.F32.TF32 R100, R84.reuse, R150, R100 ;  /* 0x000000965464723c */ /* 0x050fee0000081064 */
[----:B------:R-:W-:Y:S01]  /*351d0*/  STL.64 [R1+0x650], R136 ;  /* 0x0006508801007387 */ /* 0x000fe20000100a00 */
[----:B------:R-:W-:Y:S03]  /*351e0*/  HMMA.1688.F32.TF32 R132, R84, R74, R132 ;  /* 0x0000004a5484723c */ /* 0x000fe60000081084 */
[----:B------:R2:W-:Y:S04]  /*351f0*/  STL.64 [R1+0x658], R138 ;  /* 0x0006588a01007387 */ /* 0x0005e80000100a00 */
[----:B--2---:R-:W2:Y:S04]  /*35200*/  LDL.LU.64 R138, [R1+0x3ff0] ;  /* 0x003ff000018a7983 */ /* 0x004ea80000300a00 */
[----:B------:R-:W2:Y:S04]  /*35210*/  LDL.LU.64 R136, [R1+0x3fe8] ;  /* 0x003fe80001887983 */ /* 0x000ea80000300a00 */
[----:B------:R-:W-:Y:S09]  /*35220*/  STL.64 [R1+0x640], R104 ;  /* 0x0006406801007387 */ /* 0x000ff20000100a00 */
[----:B------:R-:W-:Y:S01]  /*35230*/  IMAD.MOV.U32 R53, RZ, RZ, R132 ;  /* 0x000000ffff357224 */ /* 0x000fe200078e0084 */
[----:B------:R4:W-:Y:S01]  /*35240*/  STL.64 [R1+0x648], R106 ;  /* 0x0006486a01007387 */ /* 0x0009e20000100a00 */
[----:B------:R-:W-:-:S03]  /*35250*/  IMAD.MOV.U32 R52, RZ, RZ, R133 ;  /* 0x000000ffff347224 */ /* 0x000fc600078e0085 */
[----:B----4-:R-:W4:Y:S04]  /*35260*/  LDL.LU.64 R106, [R1+0x3fe0] ;  /* 0x003fe000016a7983 */ /* 0x010f280000300a00 */
[----:B------:R-:W4:Y:S04]  /*35270*/  LDL.LU.64 R104, [R1+0x3fd8] ;  /* 0x003fd80001687983 */ /* 0x000f280000300a00 */
[----:B------:R1:W-:Y:S04]  /*35280*/  STL.64 [R1+0x678], R134 ;  /* 0x0006788601007387 */ /* 0x0003e80000100a00 */
[----:B------:R-:W-:Y:S04]  /*35290*/  STL [R1+0x3ecc], R53 ;  /* 0x003ecc3501007387 */ /* 0x000fe80000100800 */
[----:B------:R-:W-:Y:S01]  /*352a0*/  STL [R1+0x3ec8], R52 ;  /* 0x003ec83401007387 */ /* 0x000fe20000100800 */
[C---:B-1----:R-:W-:Y:S03]  /*352b0*/  HMMA.1688.F32.TF32 R132, R84.reuse, R66, R96 ;  /* 0x000000425484723c */ /* 0x042fe60000081060 */
[----:B------:R-:W-:Y:S04]  /*352c0*/  STL.64 [R1+0x660], R100 ;  /* 0x0006606401007387 */ /* 0x000fe80000100a00 */
[----:B------:R1:W-:Y:S01]  /*352d0*/  STL.64 [R1+0x668], R102 ;  /* 0x0006686601007387 */ /* 0x0003e20000100a00 */
[C---:B------:R-:W-:Y:S08]  /*352e0*/  HMMA.1688.F32.TF32 R96, R84.reuse, R58, R248 ;  /* 0x0000003a5460723c */ /* 0x040ff000000810f8 */
[C---:B-1----:R-:W-:Y:S08]  /*352f0*/  HMMA.1688.F32.TF32 R100, R84.reuse, R62, R92 ;  /* 0x0000003e5464723c */ /* 0x042ff0000008105c */
[C---:B------:R-:W-:Y:S01]  /*35300*/  HMMA.1688.F32.TF32 R92, R84.reuse, R54, R108 ;  /* 0x00000036545c723c */ /* 0x040fe2000008106c */
[----:B------:R-:W-:Y:S04]  /*35310*/  STL.64 [R1+0x690], R132 ;  /* 0x0006908401007387 */ /* 0x000fe80000100a00 */
[----:B------:R-:W-:Y:S10]  /*35320*/  STL.64 [R1+0x698], R134 ;  /* 0x0006988601007387 */ /* 0x000ff40000100a00 */
        /* <DEDUP_REMOVED lines=10> */
[----:B------:R-:W4:Y:S04]  /*353d0*/  LDL.LU R108, [R1+0xd00] ;  /* 0x000d0000016c7983 */ /* 0x000f280000300800 */
[----:B------:R-:W4:Y:S04]  /*353e0*/  LDL.LU R109, [R1+0xd04] ;  /* 0x000d0400016d7983 */ /* 0x000f280000300800 */
[----:B------:R-:W4:Y:S04]  /*353f0*/  LDL.LU R110, [R1+0xd08] ;  /* 0x000d0800016e7983 */ /* 0x000f280000300800 */
[----:B------:R-:W4:Y:S01]  /*35400*/  LDL.LU R111, [R1+0xd0c] ;  /* 0x000d0c00016f7983 */ /* 0x000f220000300800 */
[C---:B---3--:R-:W-:Y:S11]  /*35410*/  HMMA.1688.F32.TF32 R88, R84.reuse, R50, R88 ;  /* 0x000000325458723c */ /* 0x048ff60000081058 */
[----:B------:R-:W-:Y:S11]  /*35420*/  @!UPT UIADD3 URZ, URZ, URZ, URZ ;  /* 0x0000003f3f3ff290 */ /* 0x000ff6000fffe03f */
[----:B------:R-:W-:Y:S02]  /*35430*/  @!UPT UIADD3 URZ, URZ, URZ, URZ ;  /* 0x0000003f3f3ff290 */ /* 0x000fe4000fffe03f */
[----:B------:R-:W-:Y:S02]  /*35440*/  IMAD.MOV.U32 R29, RZ, RZ, R88 ;  /* 0x000000ffff1d7224 */ /* 0x000fe400078e0058 */
[----:B------:R-:W-:Y:S02]  /*35450*/  IMAD.MOV.U32 R33, RZ, RZ, R89 ;  /* 0x000000ffff217224 */ /* 0x000fe400078e0059 */
[----:B------:R-:W-:Y:S02]  /*35460*/  IMAD.MOV.U32 R32, RZ, RZ, R90 ;  /* 0x000000ffff207224 */ /* 0x000fe400078e005a */
[----:B------:R-:W-:Y:S01]  /*35470*/  IMAD.MOV.U32 R28, RZ, RZ, R91 ;  /* 0x000000ffff1c7224 */ /* 0x000fe200078e005b */
[C---:B-1----:R-:W-:Y:S08]  /*35480*/  HMMA.1688.F32.TF32 R92, R84.reuse, R46, R236 ;  /* 0x0000002e545c723c */ /* 0x042ff000000810ec */
[C---:B------:R-:W-:Y:S01]  /*35490*/  HMMA.1688.F32.TF32 R88, R84.reuse, R42, R244 ;  /* 0x0000002a5458723c */ /* 0x040fe200000810f4 */
[----:B------:R-:W-:Y:S04]  /*354a0*/  STL [R1+0x3dc4], R29 ;  /* 0x003dc41d01007387 */ /* 0x000fe80000100800 */
[----:B------:R-:W-:Y:S04]  /*354b0*/  STL [R1+0x3dc0], R33 ;  /* 0x003dc02101007387 */ /* 0x000fe80000100800 */
[----:B------:R-:W-:Y:S04]  /*354c0*/  STL [R1+0x3dbc], R32 ;  /* 0x003dbc2001007387 */ /* 0x000fe80000100800 */
[----:B------:R-:W-:Y:S04]  /*354d0*/  STL [R1+0x3db8], R28 ;  /* 0x003db81c01007387 */ /* 0x000fe80000100800 */
[----:B------:R-:W3:Y:S04]  /*354e0*/  LDL.LU R100, [R1+0xac0] ;  /* 0x000ac00001647983 */ /* 0x000ee80000300800 */
[----:B------:R1:W-:Y:S04]  /*354f0*/  STL.64 [R1+0x6c0], R92 ;  /* 0x0006c05c01007387 */ /* 0x0003e80000100a00 */
[----:B------:R1:W-:Y:S04]  /*35500*/  STL.64 [R1+0x6c8], R94 ;  /* 0x0006c85e01007387 */ /* 0x0003e80000100a00 */
[----:B------:R-:W-:Y:S04]  /*35510*/  STL.64 [R1+0x6f0], R88 ;  /* 0x0006f05801007387 */ /* 0x000fe80000100a00 */
[----:B------:R2:W-:Y:S04]  /*35520*/  STL.64 [R1+0x6f8], R90 ;  /* 0x0006f85a01007387 */ /* 0x0005e80000100a00 */
[----:B------:R-:W3:Y:S04]  /*35530*/  LDL.LU R101, [R1+0xac4] ;  /* 0x000ac40001657983 */ /* 0x000ee80000300800 */
[----:B------:R-:W3:Y:S04]  /*35540*/  LDL.LU R102, [R1+0xac8] ;  /* 0x000ac80001667983 */ /* 0x000ee80000300800 */
[----:B------:R-:W3:Y:S04]  /*35550*/  LDL.LU R103, [R1+0xacc] ;  /* 0x000acc0001677983 */ /* 0x000ee80000300800 */
[----:B------:R-:W3:Y:S04]  /*35560*/  LDL.LU R132, [R1+0xc20] ;  /* 0x000c200001847983 */ /* 0x000ee80000300800 */
[----:B------:R-:W3:Y:S04]  /*35570*/  LDL.LU R133, [R1+0xc24] ;  /* 0x000c240001857983 */ /* 0x000ee80000300800 */
[----:B------:R-:W3:Y:S04]  /*35580*/  LDL.LU R134, [R1+0xc28] ;  /* 0x000c280001867983 */ /* 0x000ee80000300800 */
[----:B------:R-:W3:Y:S04]  /*35590*/  LDL.LU R135, [R1+0xc2c] ;  /* 0x000c2c0001877983 */ /* 0x000ee80000300800 */
[----:B-1----:R-:W3:Y:S04]  /*355a0*/  LDL.LU R92, [R1+0x8a0] ;  /* 0x0008a000015c7983 */ /* 0x002ee80000300800 */
[----:B------:R-:W3:Y:S04]  /*355b0*/  LDL.LU R93, [R1+0x8a4] ;  /* 0x0008a400015d7983 */ /* 0x000ee80000300800 */
[----:B------:R-:W3:Y:S04]  /*355c0*/  LDL.LU R94, [R1+0x8a8] ;  /* 0x0008a800015e7983 */ /* 0x000ee80000300800 */
[----:B------:R-:W3:Y:S04]  /*355d0*/  LDL.LU R95, [R1+0x8ac] ;  /* 0x0008ac00015f7983 */ /* 0x000ee80000300800 */
[----:B------:R-:W3:Y:S04]  /*355e0*/  LDL.LU R96, [R1+0x9d0] ;  /* 0x0009d00001607983 */ /* 0x000ee80000300800 */
[----:B------:R-:W3:Y:S04]  /*355f0*/  LDL.LU R97, [R1+0x9d4] ;  /* 0x0009d40001617983 */ /* 0x000ee80000300800 */
[----:B------:R-:W3:Y:S04]  /*35600*/  LDL.LU R98, [R1+0x9d8] ;  /* 0x0009d80001627983 */ /* 0x000ee80000300800 */
[----:B------:R-:W3:Y:S01]  /*35610*/  LDL.LU R99, [R1+0x9dc] ;  /* 0x0009dc0001637983 */ /* 0x000ee20000300800 */
[----:B--2---:R-:W-:Y:S11]  /*35620*/  HMMA.1688.F32.TF32 R88, R84, R38, R248 ;  /* 0x000000265458723c */ /* 0x004ff600000810f8 */
[----:B------:R-:W-:Y:S11]  /*35630*/  @!UPT UIADD3 URZ, URZ, URZ, URZ ;  /* 0x0000003f3f3ff290 */ /* 0x000ff6000fffe03f */
[----:B------:R-:W-:Y:S01]  /*35640*/  @!UPT UIADD3 URZ, URZ, URZ, URZ ;  /* 0x0000003f3f3ff290 */ /* 0x000fe2000fffe03f */
[----:B------:R-:W-:Y:S01]  /*35650*/  STL.64 [R1+0x6e0], R88 ;  /* 0x0006e05801007387 */ /* 0x000fe20000100a00 */
[----:B------:R-:W-:-:S03]  /*35660*/  IMAD.MOV.U32 R0, RZ, RZ, R91 ;  /* 0x000000ffff007224 */ /* 0x000fc600078e005b */
[----:B------:R4:W-:Y:S02]  /*35670*/  STL [R1+0x6e8], R90 ;  /* 0x0006e85a01007387 */ /* 0x0009e40000100800 */
[C---:B----4-:R-:W-:Y:S02]  /*35680*/  HMMA.1688.F32.TF32 R88, R84.reuse, R34, R108 ;  /* 0x000000225458723c */ /* 0x050fe4000008106c */
[----:B------:R-:W-:Y:S04]  /*35690*/  STL [R1+0x3cf4], R0 ;  /* 0x003cf40001007387 */ /* 0x000fe80000100800 */
[----:B------:R-:W2:Y:S11]  /*356a0*/  LDL.LU R248, [R1+0x2860] ;  /* 0x0028600001f87983 */ /* 0x000eb60000300800 */
[----:B------:R-:W-:Y:S06]  /*356b0*/  @!UPT UIADD3 URZ, URZ, URZ, URZ ;  /* 0x0000003f3f3ff290 */ /* 0x000fec000fffe03f */
        /* <DEDUP_REMOVED lines=21> */
[C---:B---3--:R-:W-:Y:S08]  /*35810*/  HMMA.1688.F32.TF32 R100, R84.reuse, R26, R100 ;  /* 0x0000001a5464723c */ /* 0x048ff00000081064 */
[----:B------:R-:W-:Y:S11]  /*35820*/  HMMA.1688.F32.TF32 R132, R84, R30, R132 ;  /* 0x0000001e5484723c */ /* 0x000ff60000081084 */
[----:B------:R-:W-:Y:S05]  /*35830*/  @!UPT UIADD3 URZ, URZ, URZ, URZ ;  /* 0x0000003f3f3ff290 */ /* 0x000fea000fffe03f */
[----:B------:R-:W-:Y:S02]  /*35840*/  IMAD.MOV.U32 R5, RZ, RZ, R102 ;  /* 0x000000ffff057224 */ /* 0x000fe400078e0066 */
[----:B------:R-:W-:-:S05]  /*35850*/  IMAD.MOV.U32 R4, RZ, RZ, R103 ;  /* 0x000000ffff047224 */ /* 0x000fca00078e0067 */
[----:B------:R-:W-:Y:S04]  /*35860*/  STL.64 [R1+0x770], R132 ;  /* 0x0007708401007387 */ /* 0x000fe80000100a00 */
[----:B------:R1:W-:Y:S04]  /*35870*/  STL.64 [R1+0x778], R134 ;  /* 0x0007788601007387 */ /* 0x0003e80000100a00 */
[----:B------:R3:W-:Y:S01]  /*35880*/  STL.64 [R1+0xa60], R100 ;  /* 0x000a606401007387 */ /* 0x0007e20000100a00 */
[C---:B-1----:R-:W-:Y:S08]  /*35890*/  HMMA.1688.F32.TF32 R132, R84.reuse, R22, R96 ;  /* 0x000000165484723c */ /* 0x042ff00000081060 */
[C---:B---3--:R-:W-:Y:S08]  /*358a0*/  HMMA.1688.F32.TF32 R100, R84.reuse, R18, R92 ;  /* 0x000000125464723c */ /* 0x048ff0000008105c */
[C---:B------:R-:W-:Y:S08]  /*358b0*/  HMMA.1688.F32.TF32 R96, R84.reuse, R194, R104 ;  /* 0x000000c25460723c */ /* 0x040ff00000081068 */
[C---:B------:R-:W-:Y:S01]  /*358c0*/  HMMA.1688.F32.TF32 R92, R84.reuse, R190, R136 ;  /* 0x000000be545c723c */ /* 0x040fe20000081088 */
[----:B------:R-:W-:Y:S04]  /*358d0*/  STL [R1+0x3c9c], R4 ;  /* 0x003c9c0401007387 */ /* 0x000fe80000100800 */
[----:B------:R-:W-:Y:S04]  /*358e0*/  STL [R1+0x3c98], R5 ;  /* 0x003c980501007387 */ /* 0x000fe80000100800 */
        /* <DEDUP_REMOVED lines=37> */
[----:B-1----:R-:W-:Y:S08]  /*35b40*/  HMMA.1688.F32.TF32 R92, R84, R6, R128 ;  /* 0x00000006545c723c */ /* 0x002ff00000081080 */
[C---:B--2---:R-:W-:Y:S01]  /*35b50*/  HMMA.1688.F32.TF32 R84, R80.reuse, R78, R88 ;  /* 0x0000004e5054723c */ /* 0x044fe20000081058 */
        /* <DEDUP_REMOVED lines=9> */
[----:B------:R-:W-:Y:S01]  /*35bf0*/  LDS R90, [R3+0x6500] ;  /* 0x00650000035a7984 */ /* 0x000fe20000000800 */
[C---:B----4-:R-:W-:Y:S03]  /*35c00*/  HMMA.1688.F32.TF32 R84, R80.reuse, R70, R236 ;  /* 0x000000465054723c */ /* 0x050fe600000810ec */
[----:B------:R-:W-:Y:S04]  /*35c10*/  LDS R89, [R240+0x4500] ;  /* 0x00450000f0597984 */ /* 0x000fe80000000800 */
[----:B------:R-:W1:Y:S01]  /*35c20*/  LDS R91, [R240+0x6500] ;  /* 0x00650000f05b7984 */ /* 0x000e620000000800 */
[C---:B------:R-:W-:Y:S08]  /*35c30*/  HMMA.1688.F32.TF32 R96, R80.reuse, R146, R244 ;  /* 0x000000925060723c */ /* 0x040ff000000810f4 */
[C---:B------:R-:W-:Y:S07]  /*35c40*/  HMMA.1688.F32.TF32 R92, R80.reuse, R74, R248 ;  /* 0x0000004a505c723c */ /* 0x040fee00000810f8 */
[----:B------:R-:W-:Y:S04]  /*35c50*/  STL.64 [R1+0x110], R84 ;  /* 0x0001105401007387 */ /* 0x000fe80000100a00 */
[----:B------:R2:W-:Y:S02]  /*35c60*/  STL.64 [R1+0x118], R86 ;  /* 0x0001185601007387 */ /* 0x0005e40000100a00 */
[C---:B--2---:R-:W-:Y:S02]  /*35c70*/  HMMA.1688.F32.TF32 R84, R80.reuse, R150, R108 ;  /* 0x000000965054723c */ /* 0x044fe4000008106c */
[----:B------:R2:W-:Y:S04]  /*35c80*/  STL.64 [R1+0x100], R96 ;  /* 0x0001006001007387 */ /* 0x0005e80000100a00 */
[----:B------:R3:W-:Y:S04]  /*35c90*/  STL.64 [R1+0x108], R98 ;  /* 0x0001086201007387 */ /* 0x0007e80000100a00 */
[----:B------:R-:W4:Y:S04]  /*35ca0*/  LDL.LU R244, [R1+0xcf0] ;  /* 0x000cf00001f47983 */ /* 0x000f280000300800 */
[----:B------:R1:W-:Y:S04]  /*35cb0*/  STL.64 [R1+0x1d0], R92 ;  /* 0x0001d05c01007387 */ /* 0x0003e80000100a00 */
[----:B------:R1:W-:Y:S05]  /*35cc0*/  STL.64 [R1+0x1d8], R94 ;  /* 0x0001d85e01007387 */ /* 0x0003ea0000100a00 */
[----:B------:R-:W-:Y:S04]  /*35cd0*/  STL.64 [R1+0x1c0], R84 ;  /* 0x0001c05401007387 */ /* 0x000fe80000100a00 */
[----:B------:R1:W-:Y:S04]  /*35ce0*/  STL.64 [R1+0x1c8], R86 ;  /* 0x0001c85601007387 */ /* 0x0003e80000100a00 */
[----:B------:R-:W4:Y:S04]  /*35cf0*/  LDL.LU R245, [R1+0xcf4] ;  /* 0x000cf40001f57983 */ /* 0x000f280000300800 */
[----:B------:R-:W4:Y:S04]  /*35d00*/  LDL.LU R246, [R1+0xcf8] ;  /* 0x000cf80001f67983 */ /* 0x000f280000300800 */
[----:B------:R-:W4:Y:S04]  /*35d10*/  LDL.LU R247, [R1+0xcfc] ;  /* 0x000cfc0001f77983 */ /* 0x000f280000300800 */
        /* <DEDUP_REMOVED lines=36> */
[----:B-1----:R-:W4:Y:S04]  /*35f60*/  LDL.LU R92, [R1+0x1020] ;  /* 0x00102000015c7983 */ /* 0x002f280000300800 */
        /* <DEDUP_REMOVED lines=11> */
[C---:B--2---:R-:W-:Y:S08]  /*36020*/  HMMA.1688.F32.TF32 R84, R80.reuse, R66, R200 ;  /* 0x000000425054723c */ /* 0x044ff000000810c8 */
[C---:B---3--:R-:W-:Y:S11]  /*36030*/  HMMA.1688.F32.TF32 R128, R80.reuse, R62, R196 ;  /* 0x0000003e5080723c */ /* 0x048ff600000810c4 */
[----:B------:R-:W-:Y:S04]  /*36040*/  @!UPT UIADD3 URZ, URZ, URZ, URZ ;  /* 0x0000003f3f3ff290 */ /* 0x000fe8000fffe03f */
[----:B------:R-:W-:Y:S01]  /*36050*/  STL [R1+0x2b0], R84 ;  /* 0x0002b05401007387 */ /* 0x000fe20000100800 */
[----:B------:R-:W-:Y:S02]  /*36060*/  IMAD.MOV.U32 R49, RZ, RZ, R85 ;  /* 0x000000ffff317224 */ /* 0x000fe400078e0055 */
[----:B------:R-:W-:Y:S01]  /*36070*/  IMAD.MOV.U32 R48, RZ, RZ, R86 ;  /* 0x000000ffff307224 */ /* 0x000fe200078e0056 */
[----:B------:R4:W-:Y:S02]  /*36080*/  STL [R1+0x2bc], R87 ;  /* 0x0002bc5701007387 */ /* 0x0009e40000100800 */
[C---:B----4-:R-:W-:Y:S02]  /*36090*/  HMMA.1688.F32.TF32 R84, R80.reuse, R58, R140 ;  /* 0x0000003a5054723c */ /* 0x050fe4000008108c */
[----:B------:R-:W-:Y:S04]  /*360a0*/  STL [R1+0x3e9c], R49 ;  /* 0x003e9c3101007387 */ /* 0x000fe80000100800 */
[----:B------:R-:W-:Y:S04]  /*360b0*/  STL [R1+0x3e98], R48 ;  /* 0x003e983001007387 */ /* 0x000fe80000100800 */
[----:B------:R-:W-:Y:S04]  /*360c0*/  STL.64 [R1+0x2a0], R128 ;  /* 0x0002a08001007387 */ /* 0x000fe80000100a00 */
[----:B------:R1:W-:Y:S09]  /*360d0*/  STL.64 [R1+0x2a8], R130 ;  /* 0x0002a88201007387 */ /* 0x0003f20000100a00 */
[----:B------:R-:W-:Y:S01]  /*360e0*/  STL [R1+0x390], R84 ;  /* 0x0003905401007387 */ /* 0x000fe20000100800 */
[----:B------:R-:W-:Y:S01]  /*360f0*/  IMAD.MOV.U32 R37, RZ, RZ, R85 ;  /* 0x000000ffff257224 */ /* 0x000fe200078e0055 */
[C---:B-1----:R-:W-:Y:S01]  /*36100*/  HMMA.1688.F32.TF32 R128, R80.reuse, R54, R136 ;  /* 0x000000365080723c */ /* 0x042fe20000081088 */
[----:B------:R-:W-:Y:S01]  /*36110*/  IMAD.MOV.U32 R36, RZ, RZ, R86 ;  /* 0x000000ffff247224 */ /* 0x000fe200078e0056 */
[----:B------:R1:W-:Y:S06]  /*36120*/  STL [R1+0x39c], R87 ;  /* 0x00039c5701007387 */ /* 0x0003ec0000100800 */
[C---:B-1----:R-:W-:Y:S01]  /*36130*/  HMMA.1688.F32.TF32 R84, R80.reuse, R50, R104 ;  /* 0x000000325054723c */ /* 0x042fe20000081068 */
[----:B------:R-:W-:Y:S04]  /*36140*/  STL [R1+0x3e44], R37 ;  /* 0x003e442501007387 */ /* 0x000fe80000100800 */
[----:B------:R-:W-:Y:S03]  /*36150*/  STL [R1+0x3e40], R36 ;  /* 0x003e402401007387 */ /* 0x000fe60000100800 */
[C---:B------:R-:W-:Y:S07]  /*36160*/  HMMA.1688.F32.TF32 R104, R80.reuse, R46, R132 ;  /* 0x0000002e5068723c */ /* 0x040fee0000081084 */
[----:B------:R-:W-:Y:S04]  /*36170*/  STL.64 [R1+0x380], R128 ;  /* 0x0003808001007387 */ /* 0x000fe80000100a00 */
[----:B------:R-:W-:Y:S01]  /*36180*/  STL.64 [R1+0x388], R130 ;  /* 0x0003888201007387 */ /* 0x000fe20000100a00 */
[----:B------:R-:W-:Y:S03]  /*36190*/  HMMA.1688.F32.TF32 R100, R80, R42, R100 ;  /* 0x0000002a5064723c */ /* 0x000fe60000081064 */
[----:B------:R1:W-:Y:S01]  /*361a0*/  STL.64 [R1+0x498], R86 ;  /* 0x0004985601007387 */ /* 0x0003e20000100a00 */
[----:B------:R-:W-:-:S02]  /*361b0*/  IMAD.MOV.U32 R32, RZ, RZ, R84 ;  /* 0x000000ffff207224 */ /* 0x000fc400078e0054 */
[----:B------:R-:W-:Y:S02]  /*361c0*/  IMAD.MOV.U32 R28, RZ, RZ, R85 ;  /* 0x000000ffff1c7224 */ /* 0x000fe400078e0055 */
[C---:B-1----:R-:W-:Y:S01]  /*361d0*/  HMMA.1688.F32.TF32 R84, R80.reuse, R38, R96 ;  /* 0x000000265054723c */ /* 0x042fe20000081060 */
[----:B------:R-:W-:Y:S04]  /*361e0*/  STL [R1+0x3dcc], R32 ;  /* 0x003dcc2001007387 */ /* 0x000fe80000100800 */
[----:B------:R-:W-:Y:S04]  /*361f0*/  STL [R1+0x3dc8], R28 ;  /* 0x003dc81c01007387 */ /* 0x000fe80000100800 */
[----:B------:R-:W-:Y:S01]  /*36200*/  STL.64 [R1+0x440], R104 ;  /* 0x0004406801007387 */ /* 0x000fe20000100a00 */
[C---:B------:R-:W-:Y:S03]  /*36210*/  HMMA.1688.F32.TF32 R96, R80.reuse, R34, R92 ;  /* 0x000000225060723c */ /* 0x040fe6000008105c */
[----:B------:R-:W-:Y:S05]  /*36220*/  STL.64 [R1+0x448], R106 ;  /* 0x0004486a01007387 */ /* 0x000fea0000100a00 */
[----:B------:R-:W-:Y:S05]  /*36230*/  HMMA.1688.F32.TF32 R92, R80, R30, R236 ;  /* 0x0000001e505c723c */ /* 0x000fea00000810ec */
[----:B------:R-:W-:Y:S01]  /*36240*/  STL [R1+0x580], R84 ;  /* 0x0005805401007387 */ /* 0x000fe20000100800 */
[----:B------:R-:W-:-:S03]  /*36250*/  IMAD.MOV.U32 R0, RZ, RZ, R85 ;  /* 0x000000ffff007224 */ /* 0x000fc600078e0055 */
[----:B------:R-:W-:Y:S04]  /*36260*/  STL.64 [R1+0x590], R100 ;  /* 0x0005906401007387 */ /* 0x000fe80000100a00 */
[----:B------:R-:W-:Y:S04]  /*36270*/  STL.64 [R1+0x598], R102 ;  /* 0x0005986601007387 */ /* 0x000fe80000100a00 */
[----:B------:R1:W-:Y:S02]  /*36280*/  STL.64 [R1+0x588], R86 ;  /* 0x0005885601007387 */ /* 0x0003e40000100a00 */
[----:B-1----:R-:W-:Y:S02]  /*36290*/  HMMA.1688.F32.TF32 R84, R80, R26, R244 ;  /* 0x0000001a5054723c */ /* 0x002fe400000810f4 */
[----:B------:R-:W-:Y:S04]  /*362a0*/  STL [R1+0x3cf8], R0 ;  /* 0x003cf80001007387 */ /* 0x000fe80000100800 */
[----:B------:R-:W-:Y:S04]  /*362b0*/  STL.64 [R1+0x600], R96 ;  /* 0x0006006001007387 */ /* 0x000fe80000100a00 */
[----:B------:R-:W-:Y:S04]  /*362c0*/  STL.64 [R1+0x608], R98 ;  /* 0x0006086201007387 */ /* 0x000fe80000100a00 */
[----:B------:R-:W-:Y:S04]  /*362d0*/  STL.64 [R1+0x5f0], R92 ;  /* 0x0005f05c01007387 */ /* 0x000fe80000100a00 */
[----:B------:R1:W-:Y:S05]  /*362e0*/  STL.64 [R1+0x5f8], R94 ;  /* 0x0005f85e01007387 */ /* 0x0003ea0000100a00 */
[----:B------:R2:W-:Y:S01]  /*362f0*/  STL [R1+0x63c], R87 ;  /* 0x00063c5701007387 */ /* 0x0005e20000100800 */
[----:B------:R-:W-:-:S02]  /*36300*/  IMAD.MOV.U32 R5, RZ, RZ, R84 ;  /* 0x000000ffff057224 */ /* 0x000fc400078e0054 */
[----:B------:R-:W-:Y:S02]  /*36310*/  IMAD.MOV.U32 R9, RZ, RZ, R85 ;  /* 0x000000ffff097224 */ /* 0x000fe400078e0055 */
[----:B------:R-:W-:Y:S01]  /*36320*/  IMAD.MOV.U32 R8, RZ, RZ, R86 ;  /* 0x000000ffff087224 */ /* 0x000fe200078e0056 */
[C---:B-1----:R-:W-:Y:S08]  /*36330*/  HMMA.1688.F32.TF32 R92, R80.reuse, R22, R248 ;  /* 0x00000016505c723c */ /* 0x042ff000000810f8 */
[C---:B--2---:R-:W-:Y:S01]  /*36340*/  HMMA.1688.F32.TF32 R84, R80.reuse, R18, R108 ;  /* 0x000000125054723c */ /* 0x044fe2000008106c */
[----:B------:R-:W-:Y:S04]  /*36350*/  STL [R1+0x3ca8], R5 ;  /* 0x003ca80501007387 */ /* 0x000fe80000100800 */
[----:B------:R-:W-:Y:S04]  /*36360*/  STL [R1+0x3ca4], R9 ;  /* 0x003ca40901007387 */ /* 0x000fe80000100800 */
[----:B------:R-:W-:Y:S04]  /*36370*/  STL [R1+0x3ca0], R8 ;  /* 0x003ca00801007387 */ /* 0x000fe80000100800 */
[----:B------:R-:W2:Y:S04]  /*36380*/  LDL.LU R248, [R1+0x2760] ;  /* 0x0027600001f87983 */ /* 0x000ea80000300800 */
[----:B------:R1:W-:Y:S04]  /*36390*/  STL.64 [R1+0x9f0], R92 ;  /* 0x0009f05c01007387 */ /* 0x0003e80000100a00 */
[----:B------:R3:W-:Y:S04]  /*363a0*/  STL.64 [R1+0x9f8], R94 ;  /* 0x0009f85e01007387 */ /* 0x0007e80000100a00 */
        /* <DEDUP_REMOVED lines=83> */
[----:B---3--:R-:W3:Y:S04]  /*368e0*/  LDL.LU R94, [R1+0x29d8] ;  /* 0x0029d800015e7983 */ /* 0x008ee80000300800 */
[----:B------:R-:W3:Y:S04]  /*368f0*/  LDL.LU R95, [R1+0x29dc] ;  /* 0x0029dc00015f7983 */ /* 0x000ee80000300800 */
[----:B------:R-:W3:Y:S04]  /*36900*/  LDL.LU R108, [R1+0x2600] ;  /* 0x00260000016c7983 */ /* 0x000ee80000300800 */
[----:B------:R-:W3:Y:S04]  /*36910*/  LDL.LU R109, [R1+0x2604] ;  /* 0x00260400016d7983 */ /* 0x000ee80000300800 */
[----:B------:R-:W3:Y:S04]  /*36920*/  LDL.LU R110, [R1+0x2608] ;  /* 0x00260800016e7983 */ /* 0x000ee80000300800 */
[----:B------:R-:W3:Y:S01]  /*36930*/  LDL.LU R111, [R1+0x260c] ;  /* 0x00260c00016f7983 */ /* 0x000ee20000300800 */
[----:B------:R-:W-:Y:S08]  /*36940*/  HMMA.1688.F32.TF32 R124, R80, R6, R124 ;  /* 0x00000006507c723c */ /* 0x000ff0000008107c */
[----:B--2---:R-:W-:Y:S08]  /*36950*/  HMMA.1688.F32.TF32 R100, R88, R146, R100 ;  /* 0x000000925864723c */ /* 0x004ff00000081064 */
[C---:B----4-:R-:W-:Y:S08]  /*36960*/  HMMA.1688.F32.TF32 R208, R80.reuse, R166, R208 ;  /* 0x000000a650d0723c */ /* 0x050ff000000810d0 */
[C---:B------:R-:W-:Y:S08]  /*36970*/  HMMA.1688.F32.TF32 R220, R80.reuse, R178, R220 ;  /* 0x000000b250dc723c */ /* 0x040ff000000810dc */
[C---:B------:R-:W-:Y:S08]  /*36980*/  HMMA.1688.F32.TF32 R84, R80.reuse, R194, R128 ;  /* 0x000000c25054723c */ /* 0x040ff00000081080 */
[C---:B------:R-:W-:Y:S08]  /*36990*/  HMMA.1688.F32.TF32 R232, R80.reuse, R190, R232 ;  /* 0x000000be50e8723c */ /* 0x040ff000000810e8 */
[C---:B------:R-:W-:Y:S07]  /*369a0*/  HMMA.1688.F32.TF32 R128, R80.reuse, R186, R228 ;  /* 0x000000ba5080723c */ /* 0x040fee00000810e4 */
[----:B------:R-:W-:Y:S04]  /*369b0*/  STL.64 [R1+0x1c30], R84 ;  /* 0x001c305401007387 */ /* 0x000fe80000100a00 */
[----:B------:R1:W-:Y:S02]  /*369c0*/  STL.64 [R1+0x1c38], R86 ;  /* 0x001c385601007387 */ /* 0x0003e40000100a00 */
[C---:B-1----:R-:W-:Y:S02]  /*369d0*/  HMMA.1688.F32.TF32 R84, R80.reuse, R182, R224 ;  /* 0x000000b65054723c */ /* 0x042fe400000810e0 */
[----:B------:R-:W-:Y:S04]  /*369e0*/  STL.64 [R1+0x1c20], R232 ;  /* 0x001c20e801007387 */ /* 0x000fe80000100a00 */
[----:B------:R-:W-:Y:S04]  /*369f0*/  STL.64 [R1+0x1c28], R234 ;  /* 0x001c28ea01007387 */ /* 0x000fe80000100a00 */
[----:B------:R-:W-:Y:S04]  /*36a00*/  STL.64 [R1+0x1c10], R128 ;  /* 0x001c108001007387 */ /* 0x000fe80000100a00 */
[----:B------:R1:W-:Y:S09]  /*36a10*/  STL.64 [R1+0x1c18], R130 ;  /* 0x001c188201007387 */ /* 0x0003f20000100a00 */
[----:B------:R-:W-:Y:S01]  /*36a20*/  STL.64 [R1+0x1c00], R84 ;  /* 0x001c005401007387 */ /* 0x000fe20000100a00 */
[C---:B-1----:R-:W-:Y:S03]  /*36a30*/  HMMA.1688.F32.TF32 R128, R80.reuse, R174, R216 ;  /* 0x000000ae5080723c */ /* 0x042fe600000810d8 */
[----:B------:R1:W-:Y:S05]  /*36a40*/  STL.64 [R1+0x1c08], R86 ;  /* 0x001c085601007387 */ /* 0x0003ea0000100a00 */
[C---:B-1----:R-:W-:Y:S01]  /*36a50*/  HMMA.1688.F32.TF32 R84, R80.reuse, R170, R212 ;  /* 0x000000aa5054723c */ /* 0x042fe200000810d4 */
[----:B------:R-:W-:Y:S04]  /*36a60*/  STL.64 [R1+0xad0], R220 ;  /* 0x000ad0dc01007387 */ /* 0x000fe80000100a00 */
[----:B------:R-:W-:Y:S10]  /*36a70*/  STL.64 [R1+0xad8], R222 ;  /* 0x000ad8de01007387 */ /* 0x000ff40000100a00 */
[----:B------:R-:W-:Y:S04]  /*36a80*/  STL.64 [R1+0x1bf0], R128 ;  /* 0x001bf08001007387 */ /* 0x000fe80000100a00 */
[----:B------:R1:W-:Y:S04]  /*36a90*/  STL.64 [R1+0x1bf8], R130 ;  /* 0x001bf88201007387 */ /* 0x0003e80000100a00 */
[----:B------:R-:W-:Y:S01]  /*36aa0*/  STL.64 [R1+0x1be0], R84 ;  /* 0x001be05401007387 */ /* 0x000fe20000100a00 */
[C---:B-1----:R-:W-:Y:S03]  /*36ab0*/  HMMA.1688.F32.TF32 R128, R80.reuse, R162, R204 ;  /* 0x000000a25080723c */ /* 0x042fe600000810cc */
[----:B------:R1:W-:Y:S05]  /*36ac0*/  STL.64 [R1+0x1be8], R86 ;  /* 0x001be85601007387 */ /* 0x0003ea0000100a00 */
[C---:B-1----:R-:W-:Y:S01]  /*36ad0*/  HMMA.1688.F32.TF32 R84, R80.reuse, R158, R200 ;  /* 0x0000009e5054723c */ /* 0x042fe200000810c8 */
[----:B------:R-:W-:Y:S04]  /*36ae0*/  STL.64 [R1+0x1bd0], R208 ;  /* 0x001bd0d001007387 */ /* 0x000fe80000100a00 */
[----:B------:R-:W-:Y:S03]  /*36af0*/  STL.64 [R1+0x1bd8], R210 ;  /* 0x001bd8d201007387 */ /* 0x000fe60000100a00 */
[C---:B------:R-:W-:Y:S07]  /*36b00*/  HMMA.1688.F32.TF32 R196, R80.reuse, R154, R196 ;  /* 0x0000009a50c4723c */ /* 0x040fee00000810c4 */
[----:B------:R-:W-:Y:S04]  /*36b10*/  STL.64 [R1+0x1bc0], R128 ;  /* 0x001bc08001007387 */ /* 0x000fe80000100a00 */
[----:B------:R1:W-:Y:S04]  /*36b20*/  STL.64 [R1+0x1bc8], R130 ;  /* 0x001bc88201007387 */ /* 0x0003e80000100a00 */
[----:B------:R-:W-:Y:S01]  /*36b30*/  STL.64 [R1+0x1bb0], R84 ;  /* 0x001bb05401007387 */ /* 0x000fe20000100a00 */
[C---:B-1----:R-:W-:Y:S03]  /*36b40*/  HMMA.1688.F32.TF32 R128, R80.reuse, R14, R140 ;  /* 0x0000000e5080723c */ /* 0x042fe6000008108c */
[----:B------:R1:W-:Y:S05]  /*36b50*/  STL.64 [R1+0x1bb8], R86 ;  /* 0x001bb85601007387 */ /* 0x0003ea0000100a00 */
[----:B-1----:R-:W-:Y:S08]  /*36b60*/  HMMA.1688.F32.TF32 R84, R80, R10, R136 ;  /* 0x0000000a5054723c */ /* 0x002ff00000081088 */
[C---:B------:R-:W-:Y:S01]  /*36b70*/  HMMA.1688.F32.TF32 R80, R88.reuse, R78, R104 ;  /* 0x0000004e5850723c */ /* 0x040fe20000081068 */
        /* <DEDUP_REMOVED lines=9> */
[----:B------:R-:W-:Y:S04]  /*36c10*/  STL.64 [R1+0x40], R80 ;  /* 0x0000405001007387 */ /* 0x000fe80000100a00 */
[----:B------:R1:W-:Y:S01]  /*36c20*/  STL.64 [R1+0x48], R82 ;  /* 0x0000485201007387 */ /* 0x0003e20000100a00 */
[C---:B---3--:R-:W-:Y:S03]  /*36c30*/  HMMA.1688.F32.TF32 R92, R88.reuse, R150, R92 ;  /* 0x00000096585c723c */ /* 0x048fe6000008105c */
[----:B------:R-:W-:Y:S04]  /*36c40*/  LDS R84, [R3+0x4580] ;  /* 0x0045800003547984 */ /* 0x000fe80000000800 */
[----:B------:R-:W-:Y:S01]  /*36c50*/  LDS R86, [R3+0x6580] ;  /* 0x0065800003567984 */ /* 0x000fe20000000800 */
[----:B-1----:R-:W-:Y:S03]  /*36c60*/  HMMA.1688.F32.TF32 R80, R88, R74, R96 ;  /* 0x0000004a5850723c */ /* 0x002fe60000081060 */
[----:B------:R-:W-:Y:S04]  /*36c70*/  STL.64 [R1+0xf0], R104 ;  /* 0x0000f06801007387 */ /* 0x000fe80000100a00 */
[----:B------:R-:W-:Y:S04]  /*36c80*/  STL.64 [R1+0xf8], R106 ;  /* 0x0000f86a01007387 */ /* 0x000fe80000100a00 */
[----:B------:R-:W-:Y:S04]  /*36c90*/  STL.64 [R1+0xe0], R100 ;  /* 0x0000e06401007387 */ /* 0x000fe80000100a00 */
[----:B------:R-:W-:Y:S04]  /*36ca0*/  STL.64 [R1+0xe8], R102 ;  /* 0x0000e86601007387 */ /* 0x000fe80000100a00 */
[----:B------:R-:W-:Y:S04]  /*36cb0*/  LDS R85, [R240+0x4580] ;  /* 0x00458000f0557984 */ /* 0x000fe80000000800 */
[----:B------:R-:W1:Y:S01]  /*36cc0*/  LDS R87, [R240+0x6580] ;  /* 0x00658000f0577984 */ /* 0x000e620000000800 */
[----:B------:R-:W-:-:S03]  /*36cd0*/  IMAD.MOV.U32 R57, RZ, RZ, R81 ;  /* 0x000000ffff397224 */ /* 0x000fc600078e0051 */
[----:B------:R-:W-:Y:S01]  /*36ce0*/  STL [R1+0x1b0], R80 ;  /* 0x0001b05001007387 */ /* 0x000fe20000100800 */
[----:B------:R-:W-:-:S03]  /*36cf0*/  IMAD.MOV.U32 R56, RZ, RZ, R82 ;  /* 0x000000ffff387224 */ /* 0x000fc600078e0052 */
[----:B------:R2:W-:Y:S02]  /*36d00*/  STL [R1+0x1bc], R83 ;  /* 0x0001bc5301007387 */ /* 0x0005e40000100800 */
[C---:B--2---:R-:W-:Y:S02]  /*36d10*/  HMMA.1688.F32.TF32 R80, R88.reuse, R66, R236 ;  /* 0x000000425850723c */ /* 0x044fe400000810ec */
[----:B------:R-:W-:Y:S04]  /*36d20*/  STL [R1+0x3ed4], R57 ;  /* 0x003ed43901007387 */ /* 0x000fe80000100800 */
[----:B------:R-:W-:Y:S02]  /*36d30*/  STL [R1+0x3ed0], R56 ;  /* 0x003ed03801007387 */ /* 0x000fe40000100800 */
[C---:B------:R-:W-:Y:S02]  /*36d40*/  HMMA.1688.F32.TF32 R96, R88.reuse, R62, R244 ;  /* 0x0000003e5860723c */ /* 0x040fe400000810f4 */
[----:B------:R-:W-:Y:S04]  /*36d50*/  STL.64 [R1+0x1a0], R92 ;  /* 0x0001a05c01007387 */ /* 0x000fe80000100a00 */
[----:B------:R2:W-:Y:S09]  /*36d60*/  STL.64 [R1+0x1a8], R94 ;  /* 0x0001a85e01007387 */ /* 0x0005f20000100a00 */
[----:B------:R-:W-:Y:S01]  /*36d70*/  STL.64 [R1+0x290], R80 ;  /* 0x0002905001007387 */ /* 0x000fe20000100a00 */
[C---:B--2---:R-:W-:Y:S03]  /*36d80*/  HMMA.1688.F32.TF32 R92, R88.reuse, R58, R248 ;  /* 0x0000003a585c723c */ /* 0x044fe600000810f8 */
[----:B------:R2:W-:Y:S05]  /*36d90*/  STL.64 [R1+0x298], R82 ;  /* 0x0002985201007387 */ /* 0x0005ea0000100a00 */
[C---:B--2---:R-:W-:Y:S01]  /*36da0*/  HMMA.1688.F32.TF32 R80, R88.reuse, R54, R108 ;  /* 0x000000365850723c */ /* 0x044fe2000008106c */
[----:B------:R2:W-:Y:S04]  /*36db0*/  STL.64 [R1+0x280], R96 ;  /* 0x0002806001007387 */ /* 0x0005e80000100a00 */
[----:B------:R3:W-:Y:S04]  /*36dc0*/  STL.64 [R1+0x288], R98 ;  /* 0x0002886201007387 */ /* 0x0007e80000100a00 */
[----:B------:R-:W4:Y:S06]  /*36dd0*/  LDL.LU R248, [R1+0xba0] ;  /* 0x000ba00001f87983 */ /* 0x000f2c0000300800 */
[----:B------:R1:W-:Y:S04]  /*36de0*/  STL.64 [R1+0x370], R92 ;  /* 0x0003705c01007387 */ /* 0x0003e80000100a00 */
[----:B------:R1:W-:Y:S04]  /*36df0*/  STL.64 [R1+0x378], R94 ;  /* 0x0003785e01007387 */ /* 0x0003e80000100a00 */
        /* <DEDUP_REMOVED lines=53> */
[----:B-1----:R-:W3:Y:S04]  /*37150*/  LDL.LU R92, [R1+0xbd0] ;  /* 0x000bd000015c7983 */ /* 0x002ee80000300800 */
[----:B------:R-:W3:Y:S04]  /*37160*/  LDL.LU R93, [R1+0xbd4] ;  /* 0x000bd400015d7983 */ /* 0x000ee80000300800 */
[----:B------:R-:W3:Y:S04]  /*37170*/  LDL.LU R94, [R1+0xbd8] ;  /* 0x000bd800015e7983 */ /* 0x000ee80000300800 */
[----:B------:R-:W3:Y:S04]  /*37180*/  LDL.LU R95, [R1+0xbdc] ;  /* 0x000bdc00015f7983 */ /* 0x000ee80000300800 */
[----:B------:R-:W2:Y:S04]  /*37190*/  LDL.LU R108, [R1+0xb90] ;  /* 0x000b9000016c7983 */ /* 0x000ea80000300800 */
[----:B------:R-:W2:Y:S04]  /*371a0*/  LDL.LU R109, [R1+0xb94] ;  /* 0x000b9400016d7983 */ /* 0x000ea80000300800 */
[----:B------:R-:W2:Y:S04]  /*371b0*/  LDL.LU R110, [R1+0xb98] ;  /* 0x000b9800016e7983 */ /* 0x000ea80000300800 */
[----:B------:R-:W2:Y:S01]  /*371c0*/  LDL.LU R111, [R1+0xb9c] ;  /* 0x000b9c00016f7983 */ /* 0x000ea20000300800 */
[C---:B----4-:R-:W-:Y:S08]  /*371d0*/  HMMA.1688.F32.TF32 R80, R88.reuse, R50, R208 ;  /* 0x000000325850723c */ /* 0x050ff000000810d0 */
[C---:B------:R-:W-:Y:S11]  /*371e0*/  HMMA.1688.F32.TF32 R124, R88.reuse, R46, R204 ;  /* 0x0000002e587c723c */ /* 0x040ff600000810cc */
[----:B------:R-:W-:Y:S04]  /*371f0*/  @!UPT UIADD3 URZ, URZ, URZ, URZ ;  /* 0x0000003f3f3ff290 */ /* 0x000fe8000fffe03f */
[----:B------:R1:W-:Y:S01]  /*37200*/  STL.64 [R1+0x430], R80 ;  /* 0x0004305001007387 */ /* 0x0003e20000100a00 */
[----:B------:R-:W-:Y:S02]  /*37210*/  IMAD.MOV.U32 R29, RZ, RZ, R82 ;  /* 0x000000ffff1d7224 */ /* 0x000fe400078e0052 */
[----:B------:R-:W-:Y:S02]  /*37220*/  IMAD.MOV.U32 R33, RZ, RZ, R83 ;  /* 0x000000ffff217224 */ /* 0x000fe400078e0053 */
[C---:B-1----:R-:W-:Y:S01]  /*37230*/  HMMA.1688.F32.TF32 R80, R88.reuse, R42, R200 ;  /* 0x0000002a5850723c */ /* 0x042fe200000810c8 */
[----:B------:R-:W-:Y:S04]  /*37240*/  STL [R1+0x3dd4], R29 ;  /* 0x003dd41d01007387 */ /* 0x000fe80000100800 */
[----:B------:R-:W-:Y:S04]  /*37250*/  STL [R1+0x3dd0], R33 ;  /* 0x003dd02101007387 */ /* 0x000fe80000100800 */
[----:B------:R-:W-:Y:S01]  /*37260*/  STL.64 [R1+0x420], R124 ;  /* 0x0004207c01007387 */ /* 0x000fe20000100a00 */
[C---:B------:R-:W-:Y:S03]  /*37270*/  HMMA.1688.F32.TF32 R128, R88.reuse, R34, R140 ;  /* 0x000000225880723c */ /* 0x040fe6000008108c */
[----:B------:R1:W-:Y:S10]  /*37280*/  STL.64 [R1+0x428], R126 ;  /* 0x0004287e01007387 */ /* 0x0003f40000100a00 */
[----:B------:R-:W-:Y:S01]  /*37290*/  STL [R1+0x530], R80 ;  /* 0x0005305001007387 */ /* 0x000fe20000100800 */
[----:B-1----:R-:W-:Y:S01]  /*372a0*/  HMMA.1688.F32.TF32 R124, R88, R38, R196 ;  /* 0x00000026587c723c */ /* 0x002fe200000810c4 */
[----:B------:R-:W-:-:S02]  /*372b0*/  IMAD.MOV.U32 R25, RZ, RZ, R81 ;  /* 0x000000ffff197224 */ /* 0x000fc400078e0051 */
[----:B------:R1:W-:Y:S01]  /*372c0*/  STL [R1+0x53c], R83 ;  /* 0x00053c5301007387 */ /* 0x0003e20000100800 */
[----:B------:R-:W-:-:S04]  /*372d0*/  IMAD.MOV.U32 R24, RZ, RZ, R82 ;  /* 0x000000ffff187224 */ /* 0x000fc800078e0052 */
[C---:B-1----:R-:W-:Y:S01]  /*372e0*/  HMMA.1688.F32.TF32 R80, R88.reuse, R30, R136 ;  /* 0x0000001e5850723c */ /* 0x042fe20000081088 */
[----:B------:R-:W-:Y:S04]  /*372f0*/  STL [R1+0x3d74], R25 ;  /* 0x003d741901007387 */ /* 0x000fe80000100800 */
[----:B------:R-:W-:Y:S10]  /*37300*/  STL [R1+0x3d70], R24 ;  /* 0x003d701801007387 */ /* 0x000ff40000100800 */
[----:B------:R-:W-:Y:S04]  /*37310*/  STL.64 [R1+0x4e0], R124 ;  /* 0x0004e07c01007387 */ /* 0x000fe80000100a00 */
[----:B------:R-:W-:Y:S04]  /*37320*/  STL.64 [R1+0x4e8], R126 ;  /* 0x0004e87e01007387 */ /* 0x000fe80000100a00 */
[----:B------:R-:W-:Y:S04]  /*37330*/  STL.64 [R1+0x5d0], R128 ;  /* 0x0005d08001007387 */ /* 0x000fe80000100a00 */
[----:B------:R-:W-:Y:S04]  /*37340*/  STL.64 [R1+0x5d8], R130 ;  /* 0x0005d88201007387 */ /* 0x000fe80000100a00 */
[----:B------:R-:W-:Y:S04]  /*37350*/  STL.64 [R1+0x5c0], R80 ;  /* 0x0005c05001007387 */ /* 0x000fe80000100a00 */
[----:B------:R1:W-:Y:S02]  /*37360*/  STL.64 [R1+0x5c8], R82 ;  /* 0x0005c85201007387 */ /* 0x0003e40000100a00 */
[C---:B-1----:R-:W-:Y:S08]  /*37370*/  HMMA.1688.F32.TF32 R80, R88.reuse, R18, R100 ;  /* 0x000000125850723c */ /* 0x042ff00000081064 */
[C---:B------:R-:W-:Y:S08]  /*37380*/  HMMA.1688.F32.TF32 R124, R88.reuse, R26, R104 ;  /* 0x0000001a587c723c */ /* 0x040ff00000081068 */
[C---:B------:R-:W-:Y:S08]  /*37390*/  HMMA.1688.F32.TF32 R104, R88.reuse, R22, R132 ;  /* 0x000000165868723c */ /* 0x040ff00000081084 */
[----:B--2---:R-:W-:Y:S01]  /*373a0*/  HMMA.1688.F32.TF32 R96, R88, R194, R96 ;  /* 0x000000c25860723c */ /* 0x004fe20000081060 */
[----:B------:R-:W-:-:S02]  /*373b0*/  IMAD.MOV.U32 R176, RZ, RZ, R80 ;  /* 0x000000ffffb07224 */ /* 0x000fc400078e0050 */
[----:B------:R-:W-:Y:S02]  /*373c0*/  IMAD.MOV.U32 R177, RZ, RZ, R81 ;  /* 0x000000ffffb17224 */ /* 0x000fe400078e0051 */
[----:B------:R-:W-:Y:S02]  /*373d0*/  IMAD.MOV.U32 R168, RZ, RZ, R82 ;  /* 0x000000ffffa87224 */ /* 0x000fe400078e0052 */
[----:B------:R-:W-:Y:S01]  /*373e0*/  IMAD.MOV.U32 R169, RZ, RZ, R83 ;  /* 0x000000ffffa97224 */ /* 0x000fe200078e0053 */
[C---:B---3--:R-:W-:Y:S08]  /*373f0*/  HMMA.1688.F32.TF32 R92, R88.reuse, R190, R92 ;  /* 0x000000be585c723c */ /* 0x048ff0000008105c */
        /* <DEDUP_REMOVED lines=17> */
[C---:B-1----:R-:W-:Y:S07]  /*37510*/  HMMA.1688.F32.TF32 R80, R88.reuse, R174, R108 ;  /* 0x000000ae5850723c */ /* 0x042fee000008106c */
[----:B------:R1:W-:Y:S04]  /*37520*/  STL.64 [R1+0x1b40], R96 ;  /* 0x001b406001007387 */ /* 0x0003e80000100a00 */
[----:B------:R2:W-:Y:S04]  /*37530*/  STL.64 [R1+0x1b48], R98 ;  /* 0x001b486201007387 */ /* 0x0005e80000100a00 */
        /* <DEDUP_REMOVED lines=42> */
[----:B--2---:R-:W2:Y:S04]  /*377e0*/  LDL.LU R98, [R1+0x2bd8] ;  /* 0x002bd80001627983 */ /* 0x004ea80000300800 */
[----:B------:R-:W2:Y:S04]  /*377f0*/  LDL.LU R99, [R1+0x2bdc] ;  /* 0x002bdc0001637983 */ /* 0x000ea80000300800 */
[----:B----4-:R-:W4:Y:S04]  /*37800*/  LDL.LU R92, [R1+0x2b80] ;  /* 0x002b8000015c7983 */ /* 0x010f280000300800 */
[----:B------:R-:W4:Y:S04]  /*37810*/  LDL.LU R93, [R1+0x2b84] ;  /* 0x002b8400015d7983 */ /* 0x000f280000300800 */
[----:B------:R-:W4:Y:S04]  /*37820*/  LDL.LU R94, [R1+0x2b88] ;  /* 0x002b8800015e7983 */ /* 0x000f280000300800 */
[----:B------:R-:W4:Y:S04]  /*37830*/  LDL.LU R95, [R1+0x2b8c] ;  /* 0x002b8c00015f7983 */ /* 0x000f280000300800 */
        /* <DEDUP_REMOVED lines=13> */
[C---:B------:R-:W-:Y:S08]  /*37910*/  HMMA.1688.F32.TF32 R128, R88.reuse, R170, R204 ;  /* 0x000000aa5880723c */ /* 0x040ff000000810cc */
[C---:B------:R-:W-:Y:S11]  /*37920*/  HMMA.1688.F32.TF32 R80, R88.reuse, R162, R196 ;  /* 0x000000a25850723c */ /* 0x040ff600000810c4 */
[----:B------:R-:W-:Y:S04]  /*37930*/  @!UPT UIADD3 URZ, URZ, URZ, URZ ;  /* 0x0000003f3f3ff290 */ /* 0x000fe8000fffe03f */
        /* <DEDUP_REMOVED lines=8> */
[C---:B-1----:R-:W-:Y:S08]  /*379c0*/  HMMA.1688.F32.TF32 R80, R88.reuse, R14, R104 ;  /* 0x0000000e5850723c */ /* 0x042ff00000081068 */
[C---:B------:R-:W-:Y:S08]  /*379d0*/  HMMA.1688.F32.TF32 R104, R88.reuse, R10, R132 ;  /* 0x0000000a5868723c */ /* 0x040ff00000081084 */
[----:B------:R-:W-:Y:S01]  /*379e0*/  HMMA.1688.F32.TF32 R88, R88, R6, R120 ;  /* 0x000000065858723c */ /* 0x000fe20000081078 */
[----:B------:R-:W-:Y:S04]  /*379f0*/  STL.64 [R1+0x1b00], R128 ;  /* 0x001b008001007387 */ /* 0x000fe80000100a00 */
[----:B------:R-:W-:Y:S04]  /*37a00*/  STL.64 [R1+0x1b08], R130 ;  /* 0x001b088201007387 */ /* 0x000fe80000100a00 */
[----:B------:R-:W-:Y:S04]  /*37a10*/  STL.64 [R1+0x1ae0], R124 ;  /* 0x001ae07c01007387 */ /* 0x000fe80000100a00 */
[----:B------:R-:W-:Y:S04]  /*37a20*/  STL.64 [R1+0x1ae8], R126 ;  /* 0x001ae87e01007387 */ /* 0x000fe80000100a00 */
[----:B------:R-:W-:Y:S04]  /*37a30*/  STL.64 [R1+0x1ad0], R80 ;  /* 0x001ad05001007387 */ /* 0x000fe80000100a00 */
[----:B------:R1:W-:Y:S01]  /*37a40*/  STL.64 [R1+0x1ad8], R82 ;  /* 0x001ad85201007387 */ /* 0x0003e20000100a00 */
[C---:B--2---:R-:W-:Y:S03]  /*37a50*/  HMMA.1688.F32.TF32 R96, R84.reuse, R70, R96 ;  /* 0x000000465460723c */ /* 0x044fe60000081060 */
[----:B------:R-:W-:Y:S05]  /*37a60*/  STL.64 [R1+0x1ac0], R104 ;  /* 0x001ac06801007387 */ /* 0x000fea0000100a00 */
[C---:B-1----:R-:W-:Y:S01]  /*37a70*/  HMMA.1688.F32.TF32 R80, R84.reuse, R78, R100 ;  /* 0x0000004e5450723c */ /* 0x042fe20000081064 */
[----:B------:R-:W-:Y:S04]  /*37a80*/  STL.64 [R1+0x1ac8], R106 ;  /* 0x001ac86a01007387 */ /* 0x000fe80000100a00 */
[----:B------:R-:W-:Y:S03]  /*37a90*/  STL.64 [R1+0x1aa0], R88 ;  /* 0x001aa05801007387 */ /* 0x000fe60000100a00 */
[C---:B----4-:R-:W-:Y:S01]  /*37aa0*/  HMMA.1688.F32.TF32 R92, R84.reuse, R146, R92 ;  /* 0x00000092545c723c */ /* 0x050fe2000008105c */
[----:B------:R1:W-:Y:S07]  /*37ab0*/  STL.64 [R1+0x1aa8], R90 ;  /* 0x001aa85a01007387 */ /* 0x0003ee0000100a00 */
[----:B-1----:R-:W-:Y:S08]  /*37ac0*/  HMMA.1688.F32.TF32 R88, R84, R74, R236 ;  /* 0x0000004a5458723c */ /* 0x002ff000000810ec */
[----:B------:R-:W-:-:S02]  /*37ad0*/  IMAD.MOV.U32 R60, RZ, RZ, R82 ;  /* 0x000000ffff3c7224 */ /* 0x000fc400078e0052 */
[----:B------:R-:W-:Y:S01]  /*37ae0*/  IMAD.MOV.U32 R61, RZ, RZ, R81 ;  /* 0x000000ffff3d7224 */ /* 0x000fe200078e0051 */
[----:B------:R-:W-:Y:S04]  /*37af0*/  STL [R1+0x30], R80 ;  /* 0x0000305001007387 */ /* 0x000fe80000100800 */
[----:B------:R-:W-:Y:S04]  /*37b00*/  STL [R1+0x3c], R83 ;  /* 0x00003c5301007387 */ /* 0x000fe80000100800 */
[----:B------:R-:W-:Y:S04]  /*37b10*/  STL [R1+0x3f7c], R60 ;  /* 0x003f7c3c01007387 */ /* 0x000fe80000100800 */
[----:B------:R-:W-:Y:S04]  /*37b20*/  STL [R1+0x3f78], R61 ;  /* 0x003f783d01007387 */ /* 0x000fe80000100800 */
[----:B------:R-:W-:Y:S04]  /*37b30*/  STL.64 [R1+0xd0], R96 ;  /* 0x0000d06001007387 */ /* 0x000fe80000100a00 */
[----:B------:R-:W-:Y:S01]  /*37b40*/  STL.64 [R1+0xd8], R98 ;  /* 0x0000d86201007387 */ /* 0x000fe20000100a00 */
[----:B------:R-:W-:-:S03]  /*37b50*/  IMAD.MOV.U32 R56, RZ, RZ, R88 ;  /* 0x000000ffff387224 */ /* 0x000fc600078e0058 */
[----:B------:R-:W-:Y:S01]  /*37b60*/  STL.64 [R1+0xc0], R92 ;  /* 0x0000c05c01007387 */ /* 0x000fe20000100a00 */
[----:B------:R-:W-:Y:S02]  /*37b70*/  IMAD.MOV.U32 R53, RZ, RZ, R90 ;  /* 0x000000ffff357224 */ /* 0x000fe400078e005a */
[----:B------:R-:W-:Y:S01]  /*37b80*/  IMAD.MOV.U32 R52, RZ, RZ, R91 ;  /* 0x000000ffff347224 */ /* 0x000fe200078e005b */
[----:B------:R1:W-:Y:S04]  /*37b90*/  STL.64 [R1+0xc8], R94 ;  /* 0x0000c85e01007387 */ /* 0x0003e80000100a00 */
[----:B------:R2:W-:Y:S04]  /*37ba0*/  STL [R1+0x194], R89 ;  /* 0x0001945901007387 */ /* 0x0005e80000100800 */
[----:B------:R-:W-:Y:S01]  /*37bb0*/  LDS R80, [R3+0x4600] ;  /* 0x0046000003507984 */ /* 0x000fe20000000800 */
[C---:B-1----:R-:W-:Y:S03]  /*37bc0*/  HMMA.1688.F32.TF32 R92, R84.reuse, R150, R244 ;  /* 0x00000096545c723c */ /* 0x042fe600000810f4 */
[----:B------:R-:W-:Y:S04]  /*37bd0*/  LDS R82, [R3+0x6600] ;  /* 0x0066000003527984 */ /* 0x000fe80000000800 */
[----:B------:R-:W-:Y:S01]  /*37be0*/  LDS R81, [R240+0x4600] ;  /* 0x00460000f0517984 */ /* 0x000fe20000000800 */
[----:B--2---:R-:W-:Y:S03]  /*37bf0*/  HMMA.1688.F32.TF32 R88, R84, R66, R248 ;  /* 0x000000425458723c */ /* 0x004fe600000810f8 */
[----:B------:R-:W-:Y:S04]  /*37c00*/  STL [R1+0x3ee4], R56 ;  /* 0x003ee43801007387 */ /* 0x000fe80000100800 */
[----:B------:R-:W-:Y:S04]  /*37c10*/  STL [R1+0x3edc], R53 ;  /* 0x003edc3501007387 */ /* 0x000fe80000100800 */
[----:B------:R-:W-:Y:S04]  /*37c20*/  STL [R1+0x3ed8], R52 ;  /* 0x003ed83401007387 */ /* 0x000fe80000100800 */
[----:B------:R-:W1:Y:S08]  /*37c30*/  LDS R83, [R240+0x6600] ;  /* 0x00660000f0537984 */ /* 0x000e700000000800 */
[----:B------:R-:W-:Y:S01]  /*37c40*/  STL [R1+0x254], R89 ;  /* 0x0002545901007387 */ /* 0x000fe20000100800 */
[----:B------:R-:W-:-:S03]  /*37c50*/  IMAD.MOV.U32 R48, RZ, RZ, R88 ;  /* 0x000000ffff307224 */ /* 0x000fc600078e0058 */
[----:B------:R-:W-:Y:S04]  /*37c60*/  STL.64 [R1+0x180], R92 ;  /* 0x0001805c01007387 */ /* 0x000fe80000100a00 */
[----:B------:R-:W-:Y:S04]  /*37c70*/  STL.64 [R1+0x188], R94 ;  /* 0x0001885e01007387 */ /* 0x000fe80000100a00 */
[----:B------:R2:W-:Y:S02]  /*37c80*/  STL.64 [R1+0x258], R90 ;  /* 0x0002585a01007387 */ /* 0x0005e40000100a00 */
[----:B--2---:R-:W-:Y:S02]  /*37c90*/  HMMA.1688.F32.TF32 R88, R84, R62, R108 ;  /* 0x0000003e5458723c */ /* 0x004fe4000008106c */
[----:B------:R-:W-:Y:S11]  /*37ca0*/  STL [R1+0x3ea0], R48 ;  /* 0x003ea03001007387 */ /* 0x000ff60000100800 */
[----:B------:R-:W-:Y:S10]  /*37cb0*/  @!UPT UIADD3 URZ, URZ, URZ, URZ ;  /* 0x0000003f3f3ff290 */ /* 0x000ff4000fffe03f */
[----:B------:R2:W-:Y:S04]  /*37cc0*/  STL.64 [R1+0x240], R88 ;  /* 0x0002405801007387 */ /* 0x0005e80000100a00 */
        /* <DEDUP_REMOVED lines=46> */
[----:B------:R-:W-:Y:S04]  /*37fb0*/  STL [R1+0x3e5c], R243 ;  /* 0x003e5cf301007387 */ /* 0x000fe80000100800 */
[----:B------:R-:W-:Y:S01]  /*37fc0*/  STL [R1+0x3e58], R242 ;  /* 0x003e58f201007387 */ /* 0x000fe20000100800 */
[----:B--2---:R-:W-:Y:S11]  /*37fd0*/  HMMA.1688.F32.TF32 R88, R84, R58, R140 ;  /* 0x0000003a5458723c */ /* 0x004ff6000008108c */
[----:B------:R-:W-:Y:S11]  /*37fe0*/  @!UPT UIADD3 URZ, URZ, URZ, URZ ;  /* 0x0000003f3f3ff290 */ /* 0x000ff6000fffe03f */
[----:B------:R-:W-:Y:S01]  /*37ff0*/  @!UPT UIADD3 URZ, URZ, URZ, URZ ;  /* 0x0000003f3f3ff290 */ /* 0x000fe2000fffe03f */
[----:B------:R-:W-:Y:S01]  /*38000*/  STL [R1+0x334], R89 ;  /* 0x0003345901007387 */ /* 0x000fe20000100800 */
[----:B------:R-:W-:-:S03]  /*38010*/  IMAD.MOV.U32 R36, RZ, RZ, R88 ;  /* 0x000000ffff247224 */ /* 0x000fc600078e0058 */
[----:B------:R2:W-:Y:S02]  /*38020*/  STL.64 [R1+0x338], R90 ;  /* 0x0003385a01007387 */ /* 0x0005e40000100a00 */
[C---:B--2---:R-:W-:Y:S02]  /*38030*/  HMMA.1688.F32.TF32 R88, R84.reuse, R54, R136 ;  /* 0x000000365458723c */ /* 0x044fe40000081088 */
[----:B------:R-:W-:Y:S06]  /*38040*/  STL [R1+0x3e48], R36 ;  /* 0x003e482401007387 */ /* 0x000fec0000100800 */
[C---:B---3--:R-:W-:Y:S08]  /*38050*/  HMMA.1688.F32.TF32 R120, R84.reuse, R50, R104 ;  /* 0x000000325478723c */ /* 0x048ff00000081068 */
[C---:B----4-:R-:W-:Y:S07]  /*38060*/  HMMA.1688.F32.TF32 R104, R84.reuse, R46, R132 ;  /* 0x0000002e5468723c */ /* 0x050fee0000081084 */
[----:B------:R-:W-:Y:S04]  /*38070*/  STL.64 [R1+0x320], R88 ;  /* 0x0003205801007387 */ /* 0x000fe80000100a00 */
[----:B------:R2:W-:Y:S02]  /*38080*/  STL.64 [R1+0x328], R90 ;  /* 0x0003285a01007387 */ /* 0x0005e40000100a00 */
[----:B--2---:R-:W-:Y:S02]  /*38090*/  HMMA.1688.F32.TF32 R88, R84, R42, R100 ;  /* 0x0000002a5458723c */ /* 0x004fe40000081064 */
[----:B------:R-:W-:Y:S04]  /*380a0*/  STL.64 [R1+0x410], R120 ;  /* 0x0004107801007387 */ /* 0x000fe80000100a00 */
[----:B------:R-:W-:Y:S11]  /*380b0*/  STL.64 [R1+0x418], R122 ;  /* 0x0004187a01007387 */ /* 0x000ff60000100a00 */
[----:B------:R-:W-:Y:S06]  /*380c0*/  @!UPT UIADD3 URZ, URZ, URZ, URZ ;  /* 0x0000003f3f3ff290 */ /* 0x000fec000fffe03f */
[----:B------:R-:W-:Y:S01]  /*380d0*/  STL [R1+0x4d4], R89 ;  /* 0x0004d45901007387 */ /* 0x000fe20000100800 */
[----:B------:R-:W-:-:S03]  /*380e0*/  IMAD.MOV.U32 R24, RZ, RZ, R88 ;  /* 0x000000ffff187224 */ /* 0x000fc600078e0058 */
[----:B------:R-:W-:Y:S04]  /*380f0*/  STL.64 [R1+0x400], R104 ;  /* 0x0004006801007387 */ /* 0x000fe80000100a00 */
[----:B------:R-:W-:Y:S04]  /*38100*/  STL.64 [R1+0x408], R106 ;  /* 0x0004086a01007387 */ /* 0x000fe80000100a00 */
[----:B------:R2:W-:Y:S02]  /*38110*/  STL.64 [R1+0x4d8], R90 ;  /* 0x0004d85a01007387 */ /* 0x0005e40000100a00 */
[C---:B--2---:R-:W-:Y:S08]  /*38120*/  HMMA.1688.F32.TF32 R88, R84.reuse, R38, R96 ;  /* 0x000000265458723c */ /* 0x044ff00000081060 */
[C---:B------:R-:W-:Y:S08]  /*38130*/  HMMA.1688.F32.TF32 R96, R84.reuse, R34, R92 ;  /* 0x000000225460723c */ /* 0x040ff0000008105c */
[----:B------:R-:W-:Y:S08]  /*38140*/  HMMA.1688.F32.TF32 R92, R84, R30, R236 ;  /* 0x0000001e545c723c */ /* 0x000ff000000810ec */
[----:B------:R-:W-:-:S02]  /*38150*/  IMAD.MOV.U32 R2, RZ, RZ, R88 ;  /* 0x000000ffff027224 */ /* 0x000fc400078e0058 */
[----:B------:R-:W-:Y:S02]  /*38160*/  IMAD.MOV.U32 R252, RZ, RZ, R89 ;  /* 0x000000fffffc7224 */ /* 0x000fe400078e0059 */
[----:B------:R-:W-:Y:S02]  /*38170*/  IMAD.MOV.U32 R17, RZ, RZ, R90 ;  /* 0x000000ffff117224 */ /* 0x000fe400078e005a */
[----:B------:R-:W-:Y:S02]  /*38180*/  IMAD.MOV.U32 R16, RZ, RZ, R91 ;  /* 0x000000ffff107224 */ /* 0x000fe400078e005b */
[----:B------:R-:W-:Y:S01]  /*38190*/  HMMA.1688.F32.TF32 R88, R84, R26, R244 ;  /* 0x0000001a5458723c */ /* 0x000fe200000810f4 */
[----:B------:R-:W-:Y:S04]  /*381a0*/  STL [R1+0x3d7c], R24 ;  /* 0x003d7c1801007387 */ /* 0x000fe80000100800 */
        /* <DEDUP_REMOVED lines=8> */
[----:B------:R-:W-:-:S03]  /*38230*/  IMAD.MOV.U32 R4, RZ, RZ, R91 ;  /* 0x000000ffff047224 */ /* 0x000fc600078e005b */
[----:B------:R-:W-:Y:S04]  /*38240*/  STL.64 [R1+0x568], R94 ;  /* 0x0005685e01007387 */ /* 0x000fe80000100a00 */
[----:B------:R-:W-:Y:S04]  /*38250*/  STL [R1+0x5e4], R89 ;  /* 0x0005e45901007387 */ /* 0x000fe80000100800 */
[----:B------:R2:W-:Y:S02]  /*38260*/  STL [R1+0x5e8], R90 ;  /* 0x0005e85a01007387 */ /* 0x0005e40000100800 */
[C---:B--2---:R-:W-:Y:S02]  /*38270*/  HMMA.1688.F32.TF32 R88, R84.reuse, R22, R248 ;  /* 0x000000165458723c */ /* 0x044fe400000810f8 */
[----:B------:R-:W-:Y:S04]  /*38280*/  STL [R1+0x3cb0], R8 ;  /* 0x003cb00801007387 */ /* 0x000fe80000100800 */
[----:B------:R-:W-:Y:S11]  /*38290*/  STL [R1+0x3cac], R4 ;  /* 0x003cac0401007387 */ /* 0x000ff60000100800 */
[----:B------:R-:W-:Y:S07]  /*382a0*/  @!UPT UIADD3 URZ, URZ, URZ, URZ ;  /* 0x0000003f3f3ff290 */ /* 0x000fee000fffe03f */
[----:B------:R-:W-:Y:S02]  /*382b0*/  IMAD.MOV.U32 R168, RZ, RZ, R91 ;  /* 0x000000ffffa87224 */ /* 0x000fe400078e005b */
[----:B------:R-:W-:Y:S01]  /*382c0*/  IMAD.MOV.U32 R169, RZ, RZ, R90 ;  /* 0x000000ffffa97224 */ /* 0x000fe200078e005a */
[----:B------:R2:W-:Y:S04]  /*382d0*/  STL.64 [R1+0x700], R88 ;  /* 0x0007005801007387 */ /* 0x0005e80000100a00 */
[----:B------:R-:W-:Y:S04]  /*382e0*/  STL [R1+0x3c4c], R168 ;  /* 0x003c4ca801007387 */ /* 0x000fe80000100800 */
[----:B------:R-:W-:Y:S04]  /*382f0*/  STL [R1+0x3c48], R169 ;  /* 0x003c48a901007387 */ /* 0x000fe80000100800 */
        /* <DEDUP_REMOVED lines=68> */
[----:B--2---:R-:W-:Y:S03]  /*38740*/  HMMA.1688.F32.TF32 R88, R84, R18, R108 ;  /* 0x000000125458723c */ /* 0x004fe6000008106c */
[----:B------:R-:W2:Y:S04]  /*38750*/  LDL.LU R108, [R1+0x2b90] ;  /* 0x002b9000016c7983 */ /* 0x000ea80000300800 */
[----:B------:R-:W2:Y:S04]  /*38760*/  LDL.LU R109, [R1+0x2b94] ;  /* 0x002b9400016d7983 */ /* 0x000ea80000300800 */
[----:B------:R-:W2:Y:S04]  /*38770*/  LDL.LU R110, [R1+0x2b98] ;  /* 0x002b9800016e7983 */ /* 0x000ea80000300800 */
[----:B------:R-:W2:Y:S09]  /*38780*/  LDL.LU R111, [R1+0x2b9c] ;  /* 0x002b9c00016f7983 */ /* 0x000eb20000300800 */
[----:B------:R-:W-:-:S02]  /*38790*/  IMAD.MOV.U32 R180, RZ, RZ, R88 ;  /* 0x000000ffffb47224 */ /* 0x000fc400078e0058 */
[----:B------:R-:W-:Y:S02]  /*387a0*/  IMAD.MOV.U32 R181, RZ, RZ, R89 ;  /* 0x000000ffffb57224 */ /* 0x000fe400078e0059 */
[----:B------:R-:W-:Y:S02]  /*387b0*/  IMAD.MOV.U32 R172, RZ, RZ, R90 ;  /* 0x000000ffffac7224 */ /* 0x000fe400078e005a */
[----:B------:R-:W-:-:S05]  /*387c0*/  IMAD.MOV.U32 R173, RZ, RZ, R91 ;  /* 0x000000ffffad7224 */ /* 0x000fca00078e005b */
[----:B------:R-:W-:Y:S04]  /*387d0*/  STL [R1+0x3c5c], R173 ;  /* 0x003c5cad01007387 */ /* 0x000fe80000100800 */
[----:B------:R-:W-:Y:S04]  /*387e0*/  STL [R1+0x3c58], R172 ;  /* 0x003c58ac01007387 */ /* 0x000fe80000100800 */
[----:B------:R-:W-:Y:S04]  /*387f0*/  STL [R1+0x3c54], R181 ;  /* 0x003c54b501007387 */ /* 0x000fe80000100800 */
[----:B------:R-:W-:Y:S01]  /*38800*/  STL [R1+0x3c50], R180 ;  /* 0x003c50b401007387 */ /* 0x000fe20000100800 */
[C---:B----4-:R-:W-:Y:S08]  /*38810*/  HMMA.1688.F32.TF32 R96, R84.reuse, R10, R96 ;  /* 0x0000000a5460723c */ /* 0x050ff00000081060 */
        /* <DEDUP_REMOVED lines=8> */
[C---:B---3--:R-:W-:Y:S03]  /*388a0*/  HMMA.1688.F32.TF32 R120, R84.reuse, R182, R208 ;  /* 0x000000b65478723c */ /* 0x048fe600000810d0 */
[----:B------:R-:W-:Y:S04]  /*388b0*/  STL.64 [R1+0x1a70], R88 ;  /* 0x001a705801007387 */ /* 0x000fe80000100a00 */
[----:B------:R3:W-:Y:S01]  /*388c0*/  STL.64 [R1+0x1a78], R90 ;  /* 0x001a785a01007387 */ /* 0x0007e20000100a00 */
[C---:B----4-:R-:W-:Y:S08]  /*388d0*/  HMMA.1688.F32.TF32 R124, R84.reuse, R178, R204 ;  /* 0x000000b2547c723c */ /* 0x050ff000000810cc */
[C---:B---3--:R-:W-:Y:S07]  /*388e0*/  HMMA.1688.F32.TF32 R88, R84.reuse, R174, R200 ;  /* 0x000000ae5458723c */ /* 0x048fee00000810c8 */
        /* <DEDUP_REMOVED lines=12> */
[----:B------:R-:W-:Y:S01]  /*389b0*/  STL.64 [R1+0x1a28], R126 ;  /* 0x001a287e01007387 */ /* 0x000fe20000100a00 */
[C---:B---3--:R-:W-:Y:S03]  /*389c0*/  HMMA.1688.F32.TF32 R120, R84.reuse, R158, R104 ;  /* 0x0000009e5478723c */ /* 0x048fe60000081068 */
[----:B------:R-:W-:Y:S04]  /*389d0*/  STL.64 [R1+0xf30], R88 ;  /* 0x000f305801007387 */ /* 0x000fe80000100a00 */
[----:B------:R3:W-:Y:S01]  /*389e0*/  STL.64 [R1+0xf38], R90 ;  /* 0x000f385a01007387 */ /* 0x0007e20000100a00 */
[C---:B------:R-:W-:Y:S08]  /*389f0*/  HMMA.1688.F32.TF32 R104, R84.reuse, R154, R132 ;  /* 0x0000009a5468723c */ /* 0x040ff00000081084 */
[C---:B---3--:R-:W-:Y:S07]  /*38a00*/  HMMA.1688.F32.TF32 R88, R84.reuse, R14, R100 ;  /* 0x0000000e5458723c */ /* 0x048fee0000081064 */
[----:B------:R-:W-:Y:S04]  /*38a10*/  STL.64 [R1+0xf20], R120 ;  /* 0x000f207801007387 */ /* 0x000fe80000100a00 */
[----:B------:R-:W-:Y:S01]  /*38a20*/  STL.64 [R1+0xf28], R122 ;  /* 0x000f287a01007387 */ /* 0x000fe20000100a00 */
[----:B------:R-:W-:Y:S03]  /*38a30*/  HMMA.1688.F32.TF32 R84, R84, R6, R116 ;  /* 0x000000065454723c */ /* 0x000fe60000081074 */
[----:B------:R-:W-:Y:S04]  /*38a40*/  STL.64 [R1+0xf10], R104 ;  /* 0x000f106801007387 */ /* 0x000fe80000100a00 */
[----:B------:R-:W-:Y:S04]  /*38a50*/  STL.64 [R1+0xf18], R106 ;  /* 0x000f186a01007387 */ /* 0x000fe80000100a00 */
[----:B------:R-:W-:Y:S04]  /*38a60*/  STL.64 [R1+0x1a10], R88 ;  /* 0x001a105801007387 */ /* 0x000fe80000100a00 */
[----:B------:R1:W-:Y:S02]  /*38a70*/  STL.64 [R1+0x1a18], R90 ;  /* 0x001a185a01007387 */ /* 0x0003e40000100a00 */
[C---:B-1----:R-:W-:Y:S02]  /*38a80*/  HMMA.1688.F32.TF32 R88, R80.reuse, R78, R92 ;  /* 0x0000004e5058723c */ /* 0x042fe4000008105c */
[----:B------:R-:W-:Y:S04]  /*38a90*/  STL.64 [R1+0x1a00], R96 ;  /* 0x001a006001007387 */ /* 0x000fe80000100a00 */
[----:B------:R1:W-:Y:S04]  /*38aa0*/  STL.64 [R1+0x1a08], R98 ;  /* 0x001a086201007387 */ /* 0x0003e80000100a00 */
[----:B------:R-:W-:Y:S01]  /*38ab0*/  STL.64 [R1+0x19f0], R84 ;  /* 0x0019f05401007387 */ /* 0x000fe20000100a00 */
[C---:B------:R-:W-:Y:S03]  /*38ac0*/  HMMA.1688.F32.TF32 R92, R80.reuse, R146, R244 ;  /* 0x00000092505c723c */ /* 0x040fe600000810f4 */
[----:B------:R-:W-:Y:S04]  /*38ad0*/  STL.64 [R1+0x19f8], R86 ;  /* 0x0019f85601007387 */ /* 0x000fe80000100a00 */
[----:B------:R-:W-:Y:S01]  /*38ae0*/  LDS R84, [R3+0x4680] ;  /* 0x0046800003547984 */ /* 0x000fe20000000800 */
[----:B-1----:R-:W-:Y:S03]  /*38af0*/  HMMA.1688.F32.TF32 R96, R80, R70, R236 ;  /* 0x000000465060723c */ /* 0x002fe600000810ec */
[----:B------:R-:W-:Y:S02]  /*38b00*/  LDS R86, [R3+0x6680] ;  /* 0x0066800003567984 */ /* 0x000fe40000000800 */
[----:B------:R-:W-:-:S02]  /*38b10*/  IMAD.MOV.U32 R60, RZ, RZ, R90 ;  /* 0x000000ffff3c7224 */ /* 0x000fc400078e005a */
[----:B------:R1:W-:Y:S01]  /*38b20*/  STL.64 [R1+0x20], R88 ;  /* 0x0000205801007387 */ /* 0x0003e20000100a00 */
[----:B------:R-:W-:-:S03]  /*38b30*/  IMAD.MOV.U32 R61, RZ, RZ, R91 ;  /* 0x000000ffff3d7224 */ /* 0x000fc600078e005b */
[----:B------:R-:W-:Y:S04]  /*38b40*/  LDS R85, [R240+0x4680] ;  /* 0x00468000f0557984 */ /* 0x000fe80000000800 */
[----:B------:R-:W2:Y:S01]  /*38b50*/  LDS R87, [R240+0x6680] ;  /* 0x00668000f0577984 */ /* 0x000ea20000000800 */
[----:B-1----:R-:W-:Y:S03]  /*38b60*/  HMMA.1688.F32.TF32 R88, R80, R74, R248 ;  /* 0x0000004a5058723c */ /* 0x002fe600000810f8 */
[----:B------:R-:W-:Y:S04]  /*38b70*/  STL [R1+0x3f84], R60 ;  /* 0x003f843c01007387 */ /* 0x000fe80000100800 */
[----:B------:R-:W-:Y:S04]  /*38b80*/  STL [R1+0x3f80], R61 ;  /* 0x003f803d01007387 */ /* 0x000fe80000100800 */
[----:B------:R-:W-:Y:S04]  /*38b90*/  STL.64 [R1+0xb0], R96 ;  /* 0x0000b06001007387 */ /* 0x000fe80000100a00 */
[----:B------:R-:W-:Y:S04]  /*38ba0*/  STL.64 [R1+0xb8], R98 ;  /* 0x0000b86201007387 */ /* 0x000fe80000100a00 */
[----:B------:R-:W-:Y:S04]  /*38bb0*/  STL.64 [R1+0xa0], R92 ;  /* 0x0000a05c01007387 */ /* 0x000fe80000100a00 */
[----:B------:R-:W-:Y:S01]  /*38bc0*/  STL.64 [R1+0xa8], R94 ;  /* 0x0000a85e01007387 */ /* 0x000fe20000100a00 */
[----:B------:R-:W-:-:S03]  /*38bd0*/  IMAD.MOV.U32 R53, RZ, RZ, R88 ;  /* 0x000000ffff357224 */ /* 0x000fc600078e0058 */
[----:B------:R2:W-:Y:S01]  /*38be0*/  STL [R1+0x178], R90 ;  /* 0x0001785a01007387 */ /* 0x0005e20000100800 */
[----:B------:R-:W-:Y:S02]  /*38bf0*/  IMAD.MOV.U32 R52, RZ, RZ, R89 ;  /* 0x000000ffff347224 */ /* 0x000fe400078e0059 */
[----:B------:R-:W-:Y:S02]  /*38c00*/  IMAD.MOV.U32 R57, RZ, RZ, R91 ;  /* 0x000000ffff397224 */ /* 0x000fe400078e005b */
[----:B--2---:R-:W-:Y:S03]  /*38c10*/  HMMA.1688.F32.TF32 R88, R80, R150, R108 ;  /* 0x000000965058723c */ /* 0x004fe6000008106c */
[----:B------:R-:W-:Y:S11]  /*38c20*/  STL [R1+0x3ee8], R57 ;  /* 0x003ee83901007387 */ /* 0x000ff60000100800 */
[----:B------:R-:W-:Y:S09]  /*38c30*/  @!UPT UIADD3 URZ, URZ, URZ, URZ ;  /* 0x0000003f3f3ff290 */ /* 0x000ff2000fffe03f */
[----:B------:R1:W-:Y:S04]  /*38c40*/  STL.64 [R1+0x160], R88 ;  /* 0x0001605801007387 */ /* 0x0003e80000100a00 */
[----:B------:R-:W1:Y:S04]  /*38c50*/  LDL.LU R108, [R1+0x2b30] ;  /* 0x002b3000016c7983 */ /* 0x000e680000300800 */
[----:B------:R-:W1:Y:S04]  /*38c60*/  LDL.LU R109, [R1+0x2b34] ;  /* 0x002b3400016d7983 */ /* 0x000e680000300800 */
[----:B------:R-:W1:Y:S04]  /*38c70*/  LDL.LU R110, [R1+0x2b38] ;  /* 0x002b3800016e7983 */ /* 0x000e680000300800 */
[----:B------:R-:W1:Y:S04]  /*38c80*/  LDL.LU R111, [R1+0x2b3c] ;  /* 0x002b3c00016f7983 */ /* 0x000e680000300800 */
        /* <DEDUP_REMOVED lines=20> */
[----:B------:R-:W-:-:S02]  /*38dd0*/  IMAD.MOV.U32 R45, RZ, RZ, R90 ;  /* 0x000000ffff2d7224 */ /* 0x000fc400078e005a */
[----:B------:R-:W-:Y:S01]  /*38de0*/  IMAD.MOV.U32 R44, RZ, RZ, R91 ;  /* 0x000000ffff2c7224 */ /* 0x000fe200078e005b */
        /* <DEDUP_REMOVED lines=8> */
[----:B------:R-:W-:Y:S04]  /*38e70*/  STL [R1+0x3e84], R44 ;  /* 0x003e842c01007387 */ /* 0x000fe80000100800 */
[----:B------:R-:W-:Y:S01]  /*38e80*/  STL [R1+0x3e80], R45 ;  /* 0x003e802d01007387 */ /* 0x000fe20000100800 */
[----:B-1----:R-:W-:Y:S11]  /*38e90*/  HMMA.1688.F32.TF32 R88, R80, R66, R108 ;  /* 0x000000425058723c */ /* 0x002ff6000008106c */
[----:B------:R-:W-:Y:S11]  /*38ea0*/  @!UPT UIADD3 URZ, URZ, URZ, URZ ;  /* 0x0000003f3f3ff290 */ /* 0x000ff6000fffe03f */
[----:B------:R-:W-:Y:S01]  /*38eb0*/  @!UPT UIADD3 URZ, URZ, URZ, URZ ;  /* 0x0000003f3f3ff290 */ /* 0x000fe2000fffe03f */
[----:B------:R-:W-:Y:S04]  /*38ec0*/  STL.64 [R1+0x230], R88 ;  /* 0x0002305801007387 */ /* 0x000fe80000100a00 */
[----:B------:R4:W-:Y:S04]  /*38ed0*/  STL [R1+0x238], R90 ;  /* 0x0002385a01007387 */ /* 0x0009e80000100800 */
        /* <DEDUP_REMOVED lines=9> */
[C---:B----4-:R-:W-:Y:S03]  /*38f70*/  HMMA.1688.F32.TF32 R88, R80.reuse, R62, R104 ;  /* 0x0000003e5058723c */ /* 0x050fe60000081068 */
[----:B------:R-:W-:Y:S11]  /*38f80*/  STL [R1+0x3ea4], R49 ;  /* 0x003ea43101007387 */ /* 0x000ff60000100800 */
[----:B------:R-:W-:Y:S09]  /*38f90*/  @!UPT UIADD3 URZ, URZ, URZ, URZ ;  /* 0x0000003f3f3ff290 */ /* 0x000ff2000fffe03f */
[----:B------:R2:W-:Y:S01]  /*38fa0*/  STL.64 [R1+0x220], R88 ;  /* 0x0002205801007387 */ /* 0x0005e20000100a00 */
[----:B------:R-:W-:Y:S02]  /*38fb0*/  IMAD.MOV.U32 R243, RZ, RZ, R90 ;  /* 0x000000fffff37224 */ /* 0x000fe400078e005a */
[----:B------:R-:W-:Y:S02]  /*38fc0*/  IMAD.MOV.U32 R242, RZ, RZ, R91 ;  /* 0x000000fffff27224 */ /* 0x000fe400078e005b */
[----:B--2---:R-:W-:Y:S01]  /*38fd0*/  HMMA.1688.F32.TF32 R88, R80, R58, R132 ;  /* 0x0000003a5058723c */ /* 0x004fe20000081084 */
[----:B------:R-:W-:Y:S04]  /*38fe0*/  STL [R1+0x3e64], R243 ;  /* 0x003e64f301007387 */ /* 0x000fe80000100800 */
[----:B------:R-:W-:Y:S11]  /*38ff0*/  STL [R1+0x3e60], R242 ;  /* 0x003e60f201007387 */ /* 0x000ff60000100800 */
[----:B------:R-:W-:Y:S07]  /*39000*/  @!UPT UIADD3 URZ, URZ, URZ, URZ ;  /* 0x0000003f3f3ff290 */ /* 0x000fee000fffe03f */
[----:B------:R-:W-:Y:S01]  /*39010*/  STL.64 [R1+0x310], R88 ;  /* 0x0003105801007387 */ /* 0x000fe20000100a00 */
[----:B------:R-:W-:-:S03]  /*39020*/  IMAD.MOV.U32 R37, RZ, RZ, R91 ;  /* 0x000000ffff257224 */ /* 0x000fc600078e005b */
[----:B------:R1:W-:Y:S02]  /*39030*/  STL [R1+0x318], R90 ;  /* 0x0003185a01007387 */ /* 0x0003e40000100800 */
[C---:B-1----:R-:W-:Y:S08]  /*39040*/  HMMA.1688.F32.TF32 R88, R80.reuse, R50, R96 ;  /* 0x000000325058723c */ /* 0x042ff00000081060 */
[C---:B------:R-:W-:Y:S08]  /*39050*/  HMMA.1688.F32.TF32 R100, R80.reuse, R54, R100 ;  /* 0x000000365064723c */ /* 0x040ff00000081064 */
[C---:B------:R-:W-:Y:S08]  /*39060*/  HMMA.1688.F32.TF32 R96, R80.reuse, R46, R92 ;  /* 0x0000002e5060723c */ /* 0x040ff0000008105c */
[----:B------:R-:W-:Y:S01]  /*39070*/  HMMA.1688.F32.TF32 R92, R80, R42, R236 ;  /* 0x0000002a505c723c */ /* 0x000fe200000810ec */
[----:B------:R-:W-:-:S02]  /*39080*/  IMAD.MOV.U32 R29, RZ, RZ, R88 ;  /* 0x000000ffff1d7224 */ /* 0x000fc400078e0058 */
[----:B------:R-:W-:Y:S02]  /*39090*/  IMAD.MOV.U32 R33, RZ, RZ, R89 ;  /* 0x000000ffff217224 */ /* 0x000fe400078e0059 */
[----:B------:R-:W-:Y:S02]  /*390a0*/  IMAD.MOV.U32 R32, RZ, RZ, R90 ;  /* 0x000000ffff207224 */ /* 0x000fe400078e005a */
[----:B------:R-:W-:Y:S02]  /*390b0*/  IMAD.MOV.U32 R28, RZ, RZ, R91 ;  /* 0x000000ffff1c7224 */ /* 0x000fe400078e005b */
[----:B------:R-:W-:Y:S01]  /*390c0*/  HMMA.1688.F32.TF32 R88, R80, R38, R244 ;  /* 0x000000265058723c */ /* 0x000fe200000810f4 */
[----:B------:R-:W-:Y:S04]  /*390d0*/  STL [R1+0x3e4c], R37 ;  /* 0x003e4c2501007387 */ /* 0x000fe80000100800 */
[----:B------:R-:W-:Y:S04]  /*390e0*/  STL.64 [R1+0x300], R100 ;  /* 0x0003006401007387 */ /* 0x000fe80000100a00 */
[----:B------:R-:W-:Y:S04]  /*390f0*/  STL.64 [R1+0x308], R102 ;  /* 0x0003086601007387 */ /* 0x000fe80000100a00 */
        /* <DEDUP_REMOVED lines=9> */
[----:B------:R1:W-:Y:S01]  /*39190*/  STL.64 [R1+0x488], R94 ;  /* 0x0004885e01007387 */ /* 0x0003e20000100a00 */
[----:B------:R-:W-:Y:S02]  /*391a0*/  IMAD.MOV.U32 R2, RZ, RZ, R90 ;  /* 0x000000ffff027224 */ /* 0x000fe400078e005a */
[----:B------:R-:W-:Y:S01]  /*391b0*/  IMAD.MOV.U32 R0, RZ, RZ, R91 ;  /* 0x000000ffff007224 */ /* 0x000fe200078e005b */
[----:B------:R-:W-:Y:S04]  /*391c0*/  STL [R1+0x3d18], R17 ;  /* 0x003d181101007387 */ /* 0x000fe80000100800 */
[----:B------:R-:W-:Y:S04]  /*391d0*/  STL [R1+0x3d14], R252 ;  /* 0x003d14fc01007387 */ /* 0x000fe80000100800 */
[----:B------:R-:W-:Y:S04]  /*391e0*/  STL [R1+0x3d10], R2 ;  /* 0x003d100201007387 */ /* 0x000fe80000100800 */
[----:B------:R-:W-:Y:S01]  /*391f0*/  STL [R1+0x3d0c], R0 ;  /* 0x003d0c0001007387 */ /* 0x000fe20000100800 */
[C---:B---3--:R-:W-:Y:S08]  /*39200*/  HMMA.1688.F32.TF32 R88, R80.reuse, R30, R108 ;  /* 0x0000001e5058723c */ /* 0x048ff0000008106c */
[----:B-1----:R-:W-:Y:S11]  /*39210*/  HMMA.1688.F32.TF32 R92, R80, R34, R248 ;  /* 0x00000022505c723c */ /* 0x002ff600000810f8 */
[----:B------:R-:W-:Y:S11]  /*39220*/  @!UPT UIADD3 URZ, URZ, URZ, URZ ;  /* 0x0000003f3f3ff290 */ /* 0x000ff6000fffe03f */
[----:B------:R-:W-:Y:S01]  /*39230*/  @!UPT UIADD3 URZ, URZ, URZ, URZ ;  /* 0x0000003f3f3ff290 */ /* 0x000fe2000fffe03f */
[----:B------:R1:W-:Y:S04]  /*39240*/  STL.64 [R1+0x520], R92 ;  /* 0x0005205c01007387 */ /* 0x0003e80000100a00 */
[----:B------:R2:W-:Y:S04]  /*39250*/  STL.64 [R1+0x528], R94 ;  /* 0x0005285e01007387 */ /* 0x0005e80000100a00 */
        /* <DEDUP_REMOVED lines=27> */
[----:B--2---:R-:W2:Y:S04]  /*39410*/  LDL.LU R94, [R1+0x1018] ;  /* 0x00101800015e7983 */ /* 0x004ea80000300800 */
[----:B------:R-:W2:Y:S04]  /*39420*/  LDL.LU R95, [R1+0x101c] ;  /* 0x00101c00015f7983 */ /* 0x000ea80000300800 */
[----:B------:R-:W2:Y:S04]  /*39430*/  LDL.LU R248, [R1+0xfe0] ;  /* 0x000fe00001f87983 */ /* 0x000ea80000300800 */
[----:B------:R-:W2:Y:S04]  /*39440*/  LDL.LU R249, [R1+0xfe4] ;  /* 0x000fe40001f97983 */ /* 0x000ea80000300800 */
[----:B------:R-:W2:Y:S04]  /*39450*/  LDL.LU R250, [R1+0xfe8] ;  /* 0x000fe80001fa7983 */ /* 0x000ea80000300800 */
[----:B------:R-:W2:Y:S01]  /*39460*/  LDL.LU R251, [R1+0xfec] ;  /* 0x000fec0001fb7983 */ /* 0x000ea20000300800 */
[----:B------:R-:W-:-:S02]  /*39470*/  IMAD.MOV.U32 R13, RZ, RZ, R90 ;  /* 0x000000ffff0d7224 */ /* 0x000fc400078e005a */
[----:B------:R-:W-:-:S05]  /*39480*/  IMAD.MOV.U32 R12, RZ, RZ, R91 ;  /* 0x000000ffff0c7224 */ /* 0x000fca00078e005b */
[----:B------:R-:W-:Y:S04]  /*39490*/  STL [R1+0x3cc0], R12 ;  /* 0x003cc00c01007387 */ /* 0x000fe80000100800 */
[----:B------:R-:W-:Y:S01]  /*394a0*/  STL [R1+0x3cbc], R13 ;  /* 0x003cbc0d01007387 */ /* 0x000fe20000100800 */
[C---:B---3--:R-:W-:Y:S11]  /*394b0*/  HMMA.1688.F32.TF32 R88, R80.reuse, R26, R132 ;  /* 0x0000001a5058723c */ /* 0x048ff60000081084 */
[----:B------:R-:W-:Y:S11]  /*394c0*/  @!UPT UIADD3 URZ, URZ, URZ, URZ ;  /* 0x0000003f3f3ff290 */ /* 0x000ff6000fffe03f */
[----:B------:R-:W-:Y:S01]  /*394d0*/  @!UPT UIADD3 URZ, URZ, URZ, URZ ;  /* 0x0000003f3f3ff290 */ /* 0x000fe2000fffe03f */
[----:B------:R4:W-:Y:S01]  /*394e0*/  STL [R1+0x5b0], R88 ;  /* 0x0005b05801007387 */ /* 0x0009e20000100800 */
[----:B------:R-:W-:Y:S02]  /*394f0*/  IMAD.MOV.U32 R4, RZ, RZ, R89 ;  /* 0x000000ffff047224 */ /* 0x000fe400078e0059 */
[----:B------:R-:W-:Y:S02]  /*39500*/  IMAD.MOV.U32 R5, RZ, RZ, R90 ;  /* 0x000000ffff057224 */ /* 0x000fe400078e005a */
[----:B------:R-:W-:Y:S02]  /*39510*/  IMAD.MOV.U32 R9, RZ, RZ, R91 ;  /* 0x000000ffff097224 */ /* 0x000fe400078e005b */
[C---:B----4-:R-:W-:Y:S11]  /*39520*/  HMMA.1688.F32.TF32 R88, R80.reuse, R22, R100 ;  /* 0x000000165058723c */ /* 0x050ff60000081064 */
[----:B------:R-:W-:Y:S11]  /*39530*/  @!UPT UIADD3 URZ, URZ, URZ, URZ ;  /* 0x0000003f3f3ff290 */ /* 0x000ff6000fffe03f */
[----:B------:R-:W-:Y:S02]  /*39540*/  @!UPT UIADD3 URZ, URZ, URZ, URZ ;  /* 0x0000003f3f3ff290 */ /* 0x000fe4000fffe03f */
[----:B------:R-:W-:Y:S02]  /*39550*/  IMAD.MOV.U32 R181, RZ, RZ, R88 ;  /* 0x000000ffffb57224 */ /* 0x000fe400078e0058 */
[----:B------:R-:W-:Y:S02]  /*39560*/  IMAD.MOV.U32 R180, RZ, RZ, R89 ;  /* 0x000000ffffb47224 */ /* 0x000fe400078e0059 */
[----:B------:R-:W-:Y:S02]  /*39570*/  IMAD.MOV.U32 R168, RZ, RZ, R90 ;  /* 0x000000ffffa87224 */ /* 0x000fe400078e005a */
[----:B------:R-:W-:Y:S02]  /*39580*/  IMAD.MOV.U32 R169, RZ, RZ, R91 ;  /* 0x000000ffffa97224 */ /* 0x000fe400078e005b */
[C---:B------:R-:W-:Y:S01]  /*39590*/  HMMA.1688.F32.TF32 R88, R80.reuse, R18, R96 ;  /* 0x000000125058723c */ /* 0x040fe20000081060 */
[----:B------:R-:W-:Y:S04]  /*395a0*/  STL [R1+0x3cc4], R4 ;  /* 0x003cc40401007387 */ /* 0x000fe80000100800 */
[----:B------:R-:W-:Y:S04]  /*395b0*/  STL [R1+0x3cb8], R5 ;  /* 0x003cb80501007387 */ /* 0x000fe80000100800 */
[----:B------:R-:W-:Y:S11]  /*395c0*/  STL [R1+0x3cb4], R9 ;  /* 0x003cb40901007387 */ /* 0x000ff60000100800 */
[----:B------:R-:W-:Y:S04]  /*395d0*/  @!UPT UIADD3 URZ, URZ, URZ, URZ ;  /* 0x0000003f3f3ff290 */ /* 0x000fe8000fffe03f */
[----:B------:R-:W-:Y:S02]  /*395e0*/  IMAD.MOV.U32 R184, RZ, RZ, R88 ;  /* 0x000000ffffb87224 */ /* 0x000fe400078e0058 */
[----:B------:R-:W-:Y:S02]  /*395f0*/  IMAD.MOV.U32 R185, RZ, RZ, R89 ;  /* 0x000000ffffb97224 */ /* 0x000fe400078e0059 */
[----:B------:R-:W-:Y:S02]  /*39600*/  IMAD.MOV.U32 R160, RZ, RZ, R90 ;  /* 0x000000ffffa07224 */ /* 0x000fe400078e005a */
[----:B------:R-:W-:Y:S01]  /*39610*/  IMAD.MOV.U32 R161, RZ, RZ, R91 ;  /* 0x000000ffffa17224 */ /* 0x000fe200078e005b */
[C---:B--2---:R-:W-:Y:S08]  /*39620*/  HMMA.1688.F32.TF32 R92, R80.reuse, R194, R92 ;  /* 0x000000c2505c723c */ /* 0x044ff0000008105c */
[C---:B------:R-:W-:Y:S01]  /*39630*/  HMMA.1688.F32.TF32 R88, R80.reuse, R190, R236 ;  /* 0x000000be5058723c */ /* 0x040fe200000810ec */
[----:B------:R-:W-:Y:S04]  /*39640*/  STL [R1+0x3c6c], R181 ;  /* 0x003c6cb501007387 */ /* 0x000fe80000100800 */
[----:B------:R-:W-:Y:S04]  /*39650*/  STL [R1+0x3c68], R180 ;  /* 0x003c68b401007387 */ /* 0x000fe80000100800 */
[----:B------:R-:W-:Y:S04]  /*39660*/  STL [R1+0x3c64], R168 ;  /* 0x003c64a801007387 */ /* 0x000fe80000100800 */
[----:B------:R-:W-:Y:S01]  /*39670*/  STL [R1+0x3c60], R169 ;  /* 0x003c60a901007387 */ /* 0x000fe20000100800 */
[C---:B------:R-:W-:Y:S03]  /*39680*/  HMMA.1688.F32.TF32 R96, R80.reuse, R186, R244 ;  /* 0x000000ba5060723c */ /* 0x040fe600000810f4 */
        /* <DEDUP_REMOVED lines=8> */
[C---:B-1----:R-:W-:Y:S08]  /*39710*/  HMMA.1688.F32.TF32 R92, R80.reuse, R182, R248 ;  /* 0x000000b6505c723c */ /* 0x042ff000000810f8 */
[C---:B--2---:R-:W-:Y:S01]  /*39720*/  HMMA.1688.F32.TF32 R88, R80.reuse, R178, R108 ;  /* 0x000000b25058723c */ /* 0x044fe2000008106c */
[----:B------:R-:W-:Y:S04]  /*39730*/  STL.64 [R1+0x19c0], R96 ;  /* 0x0019c06001007387 */ /* 0x000fe80000100a00 */
[----:B------:R-:W-:Y:S04]  /*39740*/  STL.64 [R1+0x19c8], R98 ;  /* 0x0019c86201007387 */ /* 0x000fe80000100a00 */
[----:B------:R-:W2:Y:S06]  /*39750*/  LDL.LU R244, [R1+0xf70] ;  /* 0x000f700001f47983 */ /* 0x000eac0000300800 */
        /* <DEDUP_REMOVED lines=51> */
[C---:B----4-:R-:W-:Y:S03]  /*39a90*/  HMMA.1688.F32.TF32 R88, R80.reuse, R174, R236 ;  /* 0x000000ae5058723c */ /* 0x050fe600000810ec */
[----:B------:R-:W4:Y:S05]  /*39aa0*/  LDL.LU R236, [R1+0x2c40] ;  /* 0x002c400001ec7983 */ /* 0x000f2a0000300800 */
[C---:B--2---:R-:W-:Y:S11]  /*39ab0*/  HMMA.1688.F32.TF32 R120, R80.reuse, R170, R196 ;  /* 0x000000aa5078723c */ /* 0x044ff600000810c4 */
[----:B------:R-:W-:Y:S04]  /*39ac0*/  @!UPT UIADD3 URZ, URZ, URZ, URZ ;  /* 0x0000003f3f3ff290 */ /* 0x000fe8000fffe03f */
[----:B------:R-:W-:Y:S04]  /*39ad0*/  STL.64 [R1+0x1990], R88 ;  /* 0x0019905801007387 */ /* 0x000fe80000100a00 */
[----:B------:R1:W-:Y:S01]  /*39ae0*/  STL.64 [R1+0x1998], R90 ;  /* 0x0019985a01007387 */ /* 0x0003e20000100a00 */
[C---:B------:R-:W-:Y:S03]  /*39af0*/  HMMA.1688.F32.TF32 R116, R80.reuse, R162, R136 ;  /* 0x000000a25074723c */ /* 0x040fe60000081088 */
[----:B------:R-:W4:Y:S04]  /*39b00*/  LDL.LU R237, [R1+0x2c44] ;  /* 0x002c440001ed7983 */ /* 0x000f280000300800 */
[----:B------:R-:W4:Y:S01]  /*39b10*/  LDL.LU R238, [R1+0x2c48] ;  /* 0x002c480001ee7983 */ /* 0x000f220000300800 */
[C---:B-1----:R-:W-:Y:S03]  /*39b20*/  HMMA.1688.F32.TF32 R88, R80.reuse, R166, R140 ;  /* 0x000000a65058723c */ /* 0x042fe6000008108c */
[----:B------:R-:W4:Y:S04]  /*39b30*/  LDL.LU R239, [R1+0x2c4c] ;  /* 0x002c4c0001ef7983 */ /* 0x000f280000300800 */
[----:B------:R-:W-:Y:S01]  /*39b40*/  STL.64 [R1+0x1980], R120 ;  /* 0x0019807801007387 */ /* 0x000fe20000100a00 */
[C---:B------:R-:W-:Y:S03]  /*39b50*/  HMMA.1688.F32.TF32 R104, R80.reuse, R158, R104 ;  /* 0x0000009e5068723c */ /* 0x040fe60000081068 */
[----:B------:R-:W-:Y:S11]  /*39b60*/  STL.64 [R1+0x1988], R122 ;  /* 0x0019887a01007387 */ /* 0x000ff60000100a00 */
[----:B------:R-:W-:Y:S01]  /*39b70*/  @!UPT UIADD3 URZ, URZ, URZ, URZ ;  /* 0x0000003f3f3ff290 */ /* 0x000fe2000fffe03f */
[----:B------:R-:W-:Y:S04]  /*39b80*/  STL.64 [R1+0x1970], R88 ;  /* 0x0019705801007387 */ /* 0x000fe80000100a00 */
[----:B------:R1:W-:Y:S02]  /*39b90*/  STL.64 [R1+0x1978], R90 ;  /* 0x0019785a01007387 */ /* 0x0003e40000100a00 */
[C---:B-1----:R-:W-:Y:S02]  /*39ba0*/  HMMA.1688.F32.TF32 R88, R80.reuse, R154, R244 ;  /* 0x0000009a5058723c */ /* 0x042fe400000810f4 */
[----:B------:R-:W-:Y:S04]  /*39bb0*/  STL.64 [R1+0x1960], R116 ;  /* 0x0019607401007387 */ /* 0x000fe80000100a00 */
[----:B------:R-:W-:Y:S04]  /*39bc0*/  STL.64 [R1+0x1968], R118 ;  /* 0x0019687601007387 */ /* 0x000fe80000100a00 */
[----:B------:R-:W2:Y:S04]  /*39bd0*/  LDL.LU R244, [R1+0x2bf0] ;  /* 0x002bf00001f47983 */ /* 0x000ea80000300800 */
[----:B------:R-:W-:Y:S04]  /*39be0*/  STL.64 [R1+0x1950], R104 ;  /* 0x0019506801007387 */ /* 0x000fe80000100a00 */
[----:B------:R-:W-:Y:S05]  /*39bf0*/  STL.64 [R1+0x1958], R106 ;  /* 0x0019586a01007387 */ /* 0x000fea0000100a00 */
[----:B------:R-:W-:Y:S04]  /*39c00*/  STL.64 [R1+0x1940], R88 ;  /* 0x0019405801007387 */ /* 0x000fe80000100a00 */
[----:B------:R1:W-:Y:S04]  /*39c10*/  STL.64 [R1+0x1948], R90 ;  /* 0x0019485a01007387 */ /* 0x0003e80000100a00 */
[----:B------:R-:W2:Y:S04]  /*39c20*/  LDL.LU R245, [R1+0x2bf4] ;  /* 0x002bf40001f57983 */ /* 0x000ea80000300800 */
[----:B------:R-:W2:Y:S01]  /*39c30*/  LDL.LU R246, [R1+0x2bf8] ;  /* 0x002bf80001f67983 */ /* 0x000ea20000300800 */
[C---:B-1----:R-:W-:Y:S03]  /*39c40*/  HMMA.1688.F32.TF32 R88, R80.reuse, R14, R248 ;  /* 0x0000000e5058723c */ /* 0x042fe600000810f8 */
[----:B------:R-:W2:Y:S04]  /*39c50*/  LDL.LU R247, [R1+0x2bfc] ;  /* 0x002bfc0001f77983 */ /* 0x000ea80000300800 */
[----:B------:R-:W2:Y:S11]  /*39c60*/  LDL.LU R248, [R1+0x2ba0] ;  /* 0x002ba00001f87983 */ /* 0x000eb60000300800 */
[----:B------:R-:W-:Y:S05]  /*39c70*/  @!UPT UIADD3 URZ, URZ, URZ, URZ ;  /* 0x0000003f3f3ff290 */ /* 0x000fea000fffe03f */
[----:B------:R-:W-:Y:S04]  /*39c80*/  STL.64 [R1+0x1930], R88 ;  /* 0x0019305801007387 */ /* 0x000fe80000100a00 */
[----:B------:R1:W-:Y:S04]  /*39c90*/  STL.64 [R1+0x1938], R90 ;  /* 0x0019385a01007387 */ /* 0x0003e80000100a00 */
[----:B------:R-:W2:Y:S04]  /*39ca0*/  LDL.LU R249, [R1+0x2ba4] ;  /* 0x002ba40001f97983 */ /* 0x000ea80000300800 */
[----:B------:R-:W2:Y:S04]  /*39cb0*/  LDL.LU R250, [R1+0x2ba8] ;  /* 0x002ba80001fa7983 */ /* 0x000ea80000300800 */
[----:B------:R-:W2:Y:S01]  /*39cc0*/  LDL.LU R251, [R1+0x2bac] ;  /* 0x002bac0001fb7983 */ /* 0x000ea20000300800 */
[C---:B------:R-:W-:Y:S08]  /*39cd0*/  HMMA.1688.F32.TF32 R104, R80.reuse, R10, R132 ;  /* 0x0000000a5068723c */ /* 0x040ff00000081084 */
[----:B------:R-:W-:Y:S08]  /*39ce0*/  HMMA.1688.F32.TF32 R80, R80, R6, R112 ;  /* 0x000000065050723c */ /* 0x000ff00000081070 */
[C---:B-1----:R-:W-:Y:S07]  /*39cf0*/  HMMA.1688.F32.TF32 R88, R84.reuse, R78, R100 ;  /* 0x0000004e5458723c */ /* 0x042fee0000081064 */
[----:B------:R-:W-:Y:S01]  /*39d00*/  STL.64 [R1+0x1920], R104 ;  /* 0x0019206801007387 */ /* 0x000fe20000100a00 */
[C---:B---3--:R-:W-:Y:S03]  /*39d10*/  HMMA.1688.F32.TF32 R96, R84.reuse, R70, R96 ;  /* 0x000000465460723c */ /* 0x048fe60000081060 */
[----:B------:R-:W-:Y:S04]  /*39d20*/  STL.64 [R1+0x1928], R106 ;  /* 0x0019286a01007387 */ /* 0x000fe80000100a00 */
[----:B------:R-:W-:Y:S01]  /*39d30*/  STL.64 [R1+0x1910], R80 ;  /* 0x0019105001007387 */ /* 0x000fe20000100a00 */
[----:B------:R-:W-:Y:S03]  /*39d40*/  HMMA.1688.F32.TF32 R92, R84, R146, R92 ;  /* 0x00000092545c723c */ /* 0x000fe6000008105c */
[----:B------:R-:W-:Y:S04]  /*39d50*/  STL.64 [R1+0x1918], R82 ;  /* 0x0019185201007387 */ /* 0x000fe80000100a00 */
[----:B------:R1:W-:Y:S01]  /*39d60*/  STL.64 [R1+0x18], R90 ;  /* 0x0000185a01007387 */ /* 0x0003e20000100a00 */
[----:B------:R-:W-:-:S02]  /*39d70*/  IMAD.MOV.U32 R60, RZ, RZ, R88 ;  /* 0x000000ffff3c7224 */ /* 0x000fc400078e0058 */
[----:B------:R-:W-:Y:S01]  /*39d80*/  IMAD.MOV.U32 R61, RZ, RZ, R89 ;  /* 0x000000ffff3d7224 */ /* 0x000fe200078e0059 */
[----:B------:R-:W-:Y:S01]  /*39d90*/  LDS R80, [R3+0x4700] ;  /* 0x0047000003507984 */ /* 0x000fe20000000800 */
[----:B------:R-:W-:Y:S02]  /*39da0*/  IMAD.MOV.U32 R134, RZ, RZ, R40 ;  /* 0x000000ffff867224 */ /* 0x000fe400078e0028 */
[----:B------:R-:W-:Y:S01]  /*39db0*/  IMAD.MOV.U32 R135, RZ, RZ, R41 ;  /* 0x000000ffff877224 */ /* 0x000fe200078e0029 */
[----:B------:R-:W-:Y:S01]  /*39dc0*/  LDS R82, [R3+0x6700] ;  /* 0x0067000003527984 */ /* 0x000fe20000000800 */
[C---:B-1----:R-:W-:Y:S03]  /*39dd0*/  HMMA.1688.F32.TF32 R88, R84.reuse, R74, R108 ;  /* 0x0000004a5458723c */ /* 0x042fe6000008106c */
[----:B------:R-:W-:Y:S04]  /*39de0*/  STL.64 [R1+0x90], R96 ;  /* 0x0000906001007387 */ /* 0x000fe80000100a00 */
[----:B------:R-:W-:Y:S04]  /*39df0*/  STL.64 [R1+0x98], R98 ;  /* 0x0000986201007387 */ /* 0x000fe80000100a00 */
[----:B------:R-:W3:Y:S04]  /*39e00*/  LDL.LU R108, [R1+0x2b40] ;  /* 0x002b4000016c7983 */ /* 0x000ee80000300800 */
[----:B------:R-:W-:Y:S04]  /*39e10*/  STL.64 [R1+0x80], R92 ;  /* 0x0000805c01007387 */ /* 0x000fe80000100a00 */
[----:B------:R-:W-:Y:S04]  /*39e20*/  STL.64 [R1+0x88], R94 ;  /* 0x0000885e01007387 */ /* 0x000fe80000100a00 */
[----:B------:R-:W-:Y:S04]  /*39e30*/  LDS R81, [R240+0x4700] ;  /* 0x00470000f0517984 */ /* 0x000fe80000000800 */
[----:B------:R-:W-:Y:S04]  /*39e40*/  STL.64 [R1+0x150], R88 ;  /* 0x0001505801007387 */ /* 0x000fe80000100a00 */
[----:B------:R4:W-:Y:S04]  /*39e50*/  STL.64 [R1+0x158], R90 ;  /* 0x0001585a01007387 */ /* 0x0009e80000100a00 */
[----:B------:R-:W3:Y:S04]  /*39e60*/  LDL.LU R109, [R1+0x2b44] ;  /* 0x002b4400016d7983 */ /* 0x000ee80000300800 */
[----:B------:R-:W3:Y:S04]  /*39e70*/  LDL.LU R110, [R1+0x2b48] ;  /* 0x002b4800016e7983 */ /* 0x000ee80000300800 */
[----:B------:R-:W3:Y:S04]  /*39e80*/  LDL.LU R111, [R1+0x2b4c] ;  /* 0x002b4c00016f7983 */ /* 0x000ee80000300800 */
[----:B------:R-:W1:Y:S01]  /*39e90*/  LDS R83, [R240+0x6700] ;  /* 0x00670000f0537984 */ /* 0x000e620000000800 */
[C---:B----4-:R-:W-:Y:S11]  /*39ea0*/  HMMA.1688.F32.TF32 R88, R84.reuse, R150, R236 ;  /* 0x000000965458723c */ /* 0x050ff600000810ec */
[----:B------:R-:W-:Y:S11]  /*39eb0*/  @!UPT UIADD3 URZ, URZ, URZ, URZ ;  /* 0x0000003f3f3ff290 */ /* 0x000ff6000fffe03f */
[----:B------:R-:W-:Y:S01]  /*39ec0*/  @!UPT UIADD3 URZ, URZ, URZ, URZ ;  /* 0x0000003f3f3ff290 */ /* 0x000fe2000fffe03f */
[----:B------:R2:W-:Y:S01]  /*39ed0*/  STL.64 [R1+0x140], R88 ;  /* 0x0001405801007387 */ /* 0x0005e20000100a00 */
[----:B------:R-:W-:Y:S02]  /*39ee0*/  IMAD.MOV.U32 R44, RZ, RZ, R90 ;  /* 0x000000ffff2c7224 */ /* 0x000fe400078e005a */
[----:B------:R-:W-:Y:S01]  /*39ef0*/  IMAD.MOV.U32 R45, RZ, RZ, R91 ;  /* 0x000000ffff2d7224 */ /* 0x000fe200078e005b */
[----:B------:R-:W4:Y:S04]  /*39f00*/  LDL.LU R92, [R1+0x2ae0] ;  /* 0x002ae000015c7983 */ /* 0x000f280000300800 */
[----:B------:R-:W4:Y:S04]  /*39f10*/  LDL.LU R93, [R1+0x2ae4] ;  /* 0x002ae400015d7983 */ /* 0x000f280000300800 */
[----:B------:R-:W4:Y:S04]  /*39f20*/  LDL.LU R94, [R1+0x2ae8] ;  /* 0x002ae800015e7983 */ /* 0x000f280000300800 */
[----:B------:R-:W4:Y:S04]  /*39f30*/  LDL.LU R95, [R1+0x2aec] ;  /* 0x002aec00015f7983 */ /* 0x000f280000300800 */
[----:B------:R-:W-:Y:S04]  /*39f40*/  STL [R1+0x3e8c], R44 ;  /* 0x003e8c2c01007387 */ /* 0x000fe80000100800 */
[----:B------:R-:W-:Y:S01]  /*39f50*/  STL [R1+0x3e88], R45 ;  /* 0x003e882d01007387 */ /* 0x000fe20000100800 */
[C---:B--2---:R-:W-:Y:S11]  /*39f60*/  HMMA.1688.F32.TF32 R88, R84.reuse, R66, R244 ;  /* 0x000000425458723c */ /* 0x044ff600000810f4 */
[----:B------:R-:W-:Y:S11]  /*39f70*/  @!UPT UIADD3 URZ, URZ, URZ, URZ ;  /* 0x0000003f3f3ff290 */ /* 0x000ff6000fffe03f */
[----:B------:R-:W-:Y:S01]  /*39f80*/  @!UPT UIADD3 URZ, URZ, URZ, URZ ;  /* 0x0000003f3f3ff290 */ /* 0x000fe2000fffe03f */
[----:B------:R-:W-:Y:S01]  /*39f90*/  STL [R1+0x210], R88 ;  /* 0x0002105801007387 */ /* 0x000fe20000100800 */
[----:B------:R-:W-:Y:S02]  /*39fa0*/  IMAD.MOV.U32 R49, RZ, RZ, R89 ;  /* 0x000000ffff317224 */ /* 0x000fe400078e0059 */
[----:B------:R-:W-:Y:S01]  /*39fb0*/  IMAD.MOV.U32 R48, RZ, RZ, R90 ;  /* 0x000000ffff307224 */ /* 0x000fe200078e005a */
[----:B------:R2:W-:Y:S02]  /*39fc0*/  STL [R1+0x21c], R91 ;  /* 0x00021c5b01007387 */ /* 0x0005e40000100800 */
[----:B--2---:R-:W-:Y:S02]  /*39fd0*/  HMMA.1688.F32.TF32 R88, R84, R62, R248 ;  /* 0x0000003e5458723c */ /* 0x004fe400000810f8 */
[----:B------:R-:W-:Y:S04]  /*39fe0*/  STL [R1+0x3eec], R48 ;  /* 0x003eec3001007387 */ /* 0x000fe80000100800 */
[----:B------:R-:W-:Y:S11]  /*39ff0*/  STL [R1+0x3ee0], R49 ;  /* 0x003ee03101007387 */ /* 0x000ff60000100800 */
[----:B------:R-:W-:Y:S06]  /*3a000*/  @!UPT UIADD3 URZ, URZ, URZ, URZ ;  /* 0x0000003f3f3ff290 */ /* 0x000fec000fffe03f */
        /* <DEDUP_REMOVED lines=14> */
[----:B------:R-:W2:Y:S01]  /*3a0f0*/  LDL.LU R251, [R1+0x298c] ;  /* 0x00298c0001fb7983 */ /* 0x000ea20000300800 */
[----:B---3--:R-:W-:Y:S03]  /*3a100*/  HMMA.1688.F32.TF32 R88, R84, R58, R108 ;  /* 0x0000003a5458723c */ /* 0x008fe6000008106c */
[----:B------:R-:W-:Y:S04]  /*3a110*/  STL [R1+0x3e74], R242 ;  /* 0x003e74f201007387 */ /* 0x000fe80000100800 */
[----:B------:R-:W-:Y:S11]  /*3a120*/  STL [R1+0x3e70], R243 ;  /* 0x003e70f301007387 */ /* 0x000ff60000100800 */
[----:B------:R-:W-:Y:S05]  /*3a130*/  @!UPT UIADD3 URZ, URZ, URZ, URZ ;  /* 0x0000003f3f3ff290 */ /* 0x000fea000fffe03f */
[----:B------:R-:W-:Y:S04]  /*3a140*/  STL [R1+0x2d0], R88 ;  /* 0x0002d05801007387 */ /* 0x000fe80000100800 */
[----:B------:R4:W-:Y:S04]  /*3a150*/  STL [R1+0x2dc], R91 ;  /* 0x0002dc5b01007387 */ /* 0x0009e80000100800 */
[----:B------:R-:W3:Y:S04]  /*3a160*/  LDL.LU R108, [R1+0x2820] ;  /* 0x00282000016c7983 */ /* 0x000ee80000300800 */
[----:B------:R-:W3:Y:S04]  /*3a170*/  LDL.LU R109, [R1+0x2824] ;  /* 0x00282400016d7983 */ /* 0x000ee80000300800 */
[----:B------:R-:W3:Y:S04]  /*3a180*/  LDL.LU R110, [R1+0x2828] ;  /* 0x00282800016e7983 */ /* 0x000ee80000300800 */
[----:B------:R-:W3:Y:S01]  /*3a190*/  LDL.LU R111, [R1+0x282c] ;  /* 0x00282c00016f7983 */ /* 0x000ee20000300800 */
[----:B------:R-:W-:-:S02]  /*3a1a0*/  IMAD.MOV.U32 R37, RZ, RZ, R89 ;  /* 0x000000ffff257224 */ /* 0x000fc400078e0059 */
[----:B------:R-:W-:-:S05]  /*3a1b0*/  IMAD.MOV.U32 R36, RZ, RZ, R90 ;  /* 0x000000ffff247224 */ /* 0x000fca00078e005a */
[----:B------:R-:W-:Y:S04]  /*3a1c0*/  STL [R1+0x3e6c], R36 ;  /* 0x003e6c2401007387 */ /* 0x000fe80000100800 */
[----:B------:R-:W-:Y:S01]  /*3a1d0*/  STL [R1+0x3e68], R37 ;  /* 0x003e682501007387 */ /* 0x000fe20000100800 */
[C---:B----4-:R-:W-:Y:S03]  /*3a1e0*/  HMMA.1688.F32.TF32 R88, R84.reuse, R54, R92 ;  /* 0x000000365458723c */ /* 0x050fe6000008105c */
[----:B------:R-:W4:Y:S11]  /*3a1f0*/  LDL.LU R92, [R1+0x25a0] ;  /* 0x0025a000015c7983 */ /* 0x000f360000300800 */
[----:B------:R-:W-:Y:S09]  /*3a200*/  @!UPT UIADD3 URZ, URZ, URZ, URZ ;  /* 0x0000003f3f3ff290 */ /* 0x000ff2000fffe03f */
        /* <DEDUP_REMOVED lines=16> */
[----:B------:R2:W-:Y:S01]  /*3a310*/  STL.64 [R1+0x368], R90 ;  /* 0x0003685a01007387 */ /* 0x0005e20000100a00 */
[----:B------:R-:W-:Y:S02]  /*3a320*/  IMAD.MOV.U32 R32, RZ, RZ, R88 ;  /* 0x000000ffff207224 */ /* 0x000fe400078e0058 */
[----:B------:R-:W-:Y:S01]  /*3a330*/  IMAD.MOV.U32 R28, RZ, RZ, R89 ;  /* 0x000000ffff1c7224 */ /* 0x000fe200078e0059 */
[----:B------:R-:W4:Y:S01]  /*3a340*/  LDL.LU R236, [R1+0x2510] ;  /* 0x0025100001ec7983 */ /* 0x000f220000300800 */
[C---:B--2---:R-:W-:Y:S11]  /*3a350*/  HMMA.1688.F32.TF32 R88, R84.reuse, R46, R244 ;  /* 0x0000002e5458723c */ /* 0x044ff600000810f4 */
[----:B------:R-:W-:Y:S11]  /*3a360*/  @!UPT UIADD3 URZ, URZ, URZ, URZ ;  /* 0x0000003f3f3ff290 */ /* 0x000ff6000fffe03f */
[----:B------:R-:W-:Y:S01]  /*3a370*/  @!UPT UIADD3 URZ, URZ, URZ, URZ ;  /* 0x0000003f3f3ff290 */ /* 0x000fe2000fffe03f */
[----:B------:R-:W-:Y:S04]  /*3a380*/  STL.64 [R1+0x350], R88 ;  /* 0x0003505801007387 */ /* 0x000fe80000100a00 */
[----:B------:R2:W-:Y:S04]  /*3a390*/  STL.64 [R1+0x358], R90 ;  /* 0x0003585a01007387 */ /* 0x0005e80000100a00 */
[----:B------:R-:W4:Y:S04]  /*3a3a0*/  LDL.LU R237, [R1+0x2514] ;  /* 0x0025140001ed7983 */ /* 0x000f280000300800 */
[----:B------:R-:W4:Y:S01]  /*3a3b0*/  LDL.LU R238, [R1+0x2518] ;  /* 0x0025180001ee7983 */ /* 0x000f220000300800 */
[----:B--2---:R-:W-:Y:S03]  /*3a3c0*/  HMMA.1688.F32.TF32 R88, R84, R42, R248 ;  /* 0x0000002a5458723c */ /* 0x004fe600000810f8 */
[----:B------:R-:W2:Y:S11]  /*3a3d0*/  LDL.LU R239, [R1+0x251c] ;  /* 0x00251c0001ef7983 */ /* 0x000eb60000300800 */
[----:B------:R-:W-:Y:S09]  /*3a3e0*/  @!UPT UIADD3 URZ, URZ, URZ, URZ ;  /* 0x0000003f3f3ff290 */ /* 0x000ff2000fffe03f */
[----:B------:R-:W-:Y:S01]  /*3a3f0*/  STL.64 [R1+0x3f0], R88 ;  /* 0x0003f05801007387 */ /* 0x000fe20000100a00 */
[----:B------:R-:W-:-:S03]  /*3a400*/  IMAD.MOV.U32 R25, RZ, RZ, R91 ;  /* 0x000000ffff197224 */ /* 0x000fc600078e005b */
[----:B------:R3:W-:Y:S04]  /*3a410*/  STL [R1+0x3f8], R90 ;  /* 0x0003f85a01007387 */ /* 0x0007e80000100800 */
[----:B------:R-:W2:Y:S04]  /*3a420*/  LDL.LU R244, [R1+0x2450] ;  /* 0x0024500001f47983 */ /* 0x000ea80000300800 */
[----:B------:R-:W2:Y:S01]  /*3a430*/  LDL.LU R245, [R1+0x2454] ;  /* 0x0024540001f57983 */ /* 0x000ea20000300800 */
[----:B---3--:R-:W-:Y:S03]  /*3a440*/  HMMA.1688.F32.TF32 R88, R84, R38, R108 ;  /* 0x000000265458723c */ /* 0x008fe6000008106c */
[----:B------:R-:W3:Y:S04]  /*3a450*/  LDL.LU R246, [R1+0x2458] ;  /* 0x0024580001f67983 */ /* 0x000ee80000300800 */
[----:B------:R-:W3:Y:S04]  /*3a460*/  LDL.LU R247, [R1+0x245c] ;  /* 0x00245c0001f77983 */ /* 0x000ee80000300800 */
[----:B------:R-:W-:Y:S11]  /*3a470*/  STL [R1+0x3d80], R25 ;  /* 0x003d801901007387 */ /* 0x000ff60000100800 */
[----:B------:R-:W-:Y:S01]  /*3a480*/  @!UPT UIADD3 URZ, URZ, URZ, URZ ;  /* 0x0000003f3f3ff290 */ /* 0x000fe2000fffe03f */
        /* <DEDUP_REMOVED lines=10> */
[----:B------:R-:W-:Y:S02]  /*3a530*/  IMAD.MOV.U32 R0, RZ, RZ, R89 ;  /* 0x000000ffff007224 */ /* 0x000fe400078e0059 */
[----:B------:R-:W-:-:S03]  /*3a540*/  IMAD.MOV.U32 R16, RZ, RZ, R91 ;  /* 0x000000ffff107224 */ /* 0x000fc600078e005b */
[----:B------:R-:W-:Y:S04]  /*3a550*/  STL [R1+0x3d64], R0 ;  /* 0x003d640001007387 */ /* 0x000fe80000100800 */
[----:B------:R-:W-:Y:S04]  /*3a560*/  STL [R1+0x3d58], R2 ;  /* 0x003d580201007387 */ /* 0x000fe80000100800 */
[----:B------:R-:W-:Y:S01]  /*3a570*/  STL [R1+0x3d1c], R16 ;  /* 0x003d1c1001007387 */ /* 0x000fe20000100800 */
[C---:B----4-:R-:W-:Y:S08]  /*3a580*/  HMMA.1688.F32.TF32 R88, R84.reuse, R26, R92 ;  /* 0x0000001a5458723c */ /* 0x050ff0000008105c */
[C---:B------:R-:W-:Y:S08]  /*3a590*/  HMMA.1688.F32.TF32 R96, R84.reuse, R30, R96 ;  /* 0x0000001e5460723c */ /* 0x040ff00000081060 */
[----:B------:R-:W-:Y:S08]  /*3a5a0*/  HMMA.1688.F32.TF32 R100, R84, R34, R100 ;  /* 0x000000225464723c */ /* 0x000ff00000081064 */
[----:B------:R-:W-:-:S02]  /*3a5b0*/  IMAD.MOV.U32 R5, RZ, RZ, R88 ;  /* 0x000000ffff057224 */ /* 0x000fc400078e0058 */
[----:B------:R-:W-:Y:S02]  /*3a5c0*/  IMAD.MOV.U32 R9, RZ, RZ, R89 ;  /* 0x000000ffff097224 */ /* 0x000fe400078e0059 */
[----:B------:R-:W-:-:S11]  /*3a5d0*/  IMAD.MOV.U32 R8, RZ, RZ, R90 ;  /* 0x000000ffff087224 */ /* 0x000fd600078e005a */
[----:B------:R-:W-:Y:S04]  /*3a5e0*/  STL.64 [R1+0x4b0], R100 ;  /* 0x0004b06401007387 */ /* 0x000fe80000100a00 */
[----:B------:R-:W-:Y:S04]  /*3a5f0*/  STL.64 [R1+0x4b8], R102 ;  /* 0x0004b86601007387 */ /* 0x000fe80000100a00 */
[----:B------:R-:W-:Y:S04]  /*3a600*/  STL.64 [R1+0x4a0], R96 ;  /* 0x0004a06001007387 */ /* 0x000fe80000100a00 */
[----:B------:R-:W-:Y:S04]  /*3a610*/  STL.64 [R1+0x4a8], R98 ;  /* 0x0004a86201007387 */ /* 0x000fe80000100a00 */
[----:B------:R2:W-:Y:S04]  /*3a620*/  STL [R1+0x55c], R91 ;  /* 0x00055c5b01007387 */ /* 0x0005e80000100800 */
[----:B------:R-:W-:Y:S04]  /*3a630*/  STL [R1+0x3cd0], R8 ;  /* 0x003cd00801007387 */ /* 0x000fe80000100800 */
[----:B------:R-:W-:Y:S04]  /*3a640*/  STL [R1+0x3ccc], R9 ;  /* 0x003ccc0901007387 */ /* 0x000fe80000100800 */
[----:B------:R-:W-:Y:S01]  /*3a650*/  STL [R1+0x3cc8], R5 ;  /* 0x003cc80501007387 */ /* 0x000fe20000100800 */
[C---:B--2---:R-:W-:Y:S11]  /*3a660*/  HMMA.1688.F32.TF32 R88, R84.reuse, R22, R236 ;  /* 0x000000165458723c */ /* 0x044ff600000810ec */
[----:B------:R-:W-:Y:S11]  /*3a670*/  @!UPT UIADD3 URZ, URZ, URZ, URZ ;  /* 0x0000003f3f3ff290 */ /* 0x000ff6000fffe03f */
[----:B------:R-:W-:Y:S02]  /*3a680*/  @!UPT UIADD3 URZ, URZ, URZ, URZ ;  /* 0x0000003f3f3ff290 */ /* 0x000fe4000fffe03f */
[----:B------:R-:W-:Y:S02]  /*3a690*/  IMAD.MOV.U32 R168, RZ, RZ, R88 ;  /* 0x000000ffffa87224 */ /* 0x000fe400078e0058 */
[----:B------:R-:W-:Y:S02]  /*3a6a0*/  IMAD.MOV.U32 R169, RZ, RZ, R89 ;  /* 0x000000ffffa97224 */ /* 0x000fe400078e0059 */
[----:B------:R-:W-:Y:S02]  /*3a6b0*/  IMAD.MOV.U32 R173, RZ, RZ, R90 ;  /* 0x000000ffffad7224 */ /* 0x000fe400078e005a */
[----:B------:R-:W-:Y:S02]  /*3a6c0*/  IMAD.MOV.U32 R172, RZ, RZ, R91 ;  /* 0x000000ffffac7224 */ /* 0x000fe400078e005b */
[C---:B---3--:R-:W-:Y:S03]  /*3a6d0*/  HMMA.1688.F32.TF32 R88, R84.reuse, R18, R244 ;  /* 0x000000125458723c */ /* 0x048fe600000810f4 */
[----:B------:R-:W-:Y:S04]  /*3a6e0*/  STL [R1+0x3cd8], R172 ;  /* 0x003cd8ac01007387 */ /* 0x000fe80000100800 */
[----:B------:R-:W-:Y:S04]  /*3a6f0*/  STL [R1+0x3cd4], R173 ;  /* 0x003cd4ad01007387 */ /* 0x000fe80000100800 */
[----:B------:R-:W-:Y:S11]  /*3a700*/  STL [R1+0x3c84], R169 ;  /* 0x003c84a901007387 */ /* 0x000ff60000100800 */
[----:B------:R-:W-:Y:S02]  /*3a710*/  @!UPT UIADD3 URZ, URZ, URZ, URZ ;  /* 0x0000003f3f3ff290 */ /* 0x000fe4000fffe03f */
[----:B------:R-:W-:Y:S02]  /*3a720*/  IMAD.MOV.U32 R188, RZ, RZ, R88 ;  /* 0x000000ffffbc7224 */ /* 0x000fe400078e0058 */
[----:B------:R-:W-:Y:S02]  /*3a730*/  IMAD.MOV.U32 R189, RZ, RZ, R89 ;  /* 0x000000ffffbd7224 */ /* 0x000fe400078e0059 */
[----:B------:R-:W-:Y:S02]  /*3a740*/  IMAD.MOV.U32 R177, RZ, RZ, R90 ;  /* 0x000000ffffb17224 */ /* 0x000fe400078e005a */
[----:B------:R-:W-:Y:S02]  /*3a750*/  IMAD.MOV.U32 R176, RZ, RZ, R91 ;  /* 0x000000ffffb07224 */ /* 0x000fe400078e005b */
[C---:B------:R-:W-:Y:S08]  /*3a760*/  HMMA.1688.F32.TF32 R88, R84.reuse, R190, R108 ;  /* 0x000000be5458723c */ /* 0x040ff0000008106c */
[C---:B------:R-:W-:Y:S01]  /*3a770*/  HMMA.1688.F32.TF32 R92, R84.reuse, R194, R248 ;  /* 0x000000c2545c723c */ /* 0x040fe200000810f8 */
[----:B------:R-:W-:Y:S04]  /*3a780*/  STL [R1+0x3c80], R168 ;  /* 0x003c80a801007387 */ /* 0x000fe80000100800 */
[----:B------:R-:W-:Y:S04]  /*3a790*/  STL [R1+0x3de8], R176 ;  /* 0x003de8b001007387 */ /* 0x000fe80000100800 */
[----:B------:R-:W-:Y:S04]  /*3a7a0*/  STL [R1+0x3d84], R177 ;  /* 0x003d84b101007387 */ /* 0x000fe80000100800 */
[----:B------:R-:W-:Y:S04]  /*3a7b0*/  STL [R1+0x3d78], R189 ;  /* 0x003d78bd01007387 */ /* 0x000fe80000100800 */
[----:B------:R-:W-:Y:S04]  /*3a7c0*/  STL [R1+0x3d20], R188 ;  /* 0x003d20bc01007387 */ /* 0x000fe80000100800 */
[----:B------:R-:W1:Y:S04]  /*3a7d0*/  LDL.LU R96, [R1+0x2d70] ;  /* 0x002d700001607983 */ /* 0x000e680000300800 */
[----:B------:R2:W-:Y:S04]  /*3a7e0*/  STL.64 [R1+0x1900], R92 ;  /* 0x0019005c01007387 */ /* 0x0005e80000100a00 */
[----:B------:R3:W-:Y:S04]  /*3a7f0*/  STL.64 [R1+0x1908], R94 ;  /* 0x0019085e01007387 */ /* 0x0007e80000100a00 */
[----:B------:R-:W-:Y:S04]  /*3a800*/  STL.64 [R1+0x18f0], R88 ;  /* 0x0018f05801007387 */ /* 0x000fe80000100a00 */
        /* <DEDUP_REMOVED lines=60> */
[C---:B----4-:R-:W-:Y:S08]  /*3abd0*/  HMMA.1688.F32.TF32 R88, R84.reuse, R182, R204 ;  /* 0x000000b65458723c */ /* 0x050ff000000810cc */
[C---:B------:R-:W-:Y:S08]  /*3abe0*/  HMMA.1688.F32.TF32 R112, R84.reuse, R186, R208 ;  /* 0x000000ba5470723c */ /* 0x040ff000000810d0 */
[C---:B--2---:R-:W-:Y:S11]  /*3abf0*/  HMMA.1688.F32.TF32 R92, R84.reuse, R178, R92 ;  /* 0x000000b2545c723c */ /* 0x044ff6000008105c */
[----:B------:R-:W-:Y:S04]  /*3ac00*/  @!UPT UIADD3 URZ, URZ, URZ, URZ ;  /* 0x0000003f3f3ff290 */ /* 0x000fe8000fffe03f */
[----:B------:R-:W-:Y:S04]  /*3ac10*/  STL.64 [R1+0x18e0], R112 ;  /* 0x0018e07001007387 */ /* 0x000fe80000100a00 */
[----:B------:R2:W-:Y:S04]  /*3ac20*/  STL.64 [R1+0x18e8], R114 ;  /* 0x0018e87201007387 */ /* 0x0005e80000100a00 */
[----:B------:R-:W-:Y:S04]  /*3ac30*/  STL.64 [R1+0x18d0], R88 ;  /* 0x0018d05801007387 */ /* 0x000fe80000100a00 */
[----:B------:R4:W-:Y:S01]  /*3ac40*/  STL.64 [R1+0x18d8], R90 ;  /* 0x0018d85a01007387 */ /* 0x0009e20000100a00 */
[C---:B--2---:R-:W-:Y:S08]  /*3ac50*/  HMMA.1688.F32.TF32 R112, R84.reuse, R174, R236 ;  /* 0x000000ae5470723c */ /* 0x044ff000000810ec */
[C---:B----4-:R-:W-:Y:S01]  /*3ac60*/  HMMA.1688.F32.TF32 R88, R84.reuse, R170, R244 ;  /* 0x000000aa5458723c */ /* 0x050fe200000810f4 */
[----:B------:R2:W-:Y:S04]  /*3ac70*/  STL.64 [R1+0x18c0], R92 ;  /* 0x0018c05c01007387 */ /* 0x0005e80000100a00 */
[----:B------:R4:W-:Y:S04]  /*3ac80*/  STL.64 [R1+0x18c8], R94 ;  /* 0x0018c85e01007387 */ /* 0x0009e80000100a00 */
[----:B--2---:R-:W2:Y:S06]  /*3ac90*/  LDL.LU R92, [R1+0x2d00] ;  /* 0x002d0000015c7983 */ /* 0x004eac0000300800 */
[----:B------:R-:W-:Y:S04]  /*3aca0*/  STL.64 [R1+0x18b0], R112 ;  /* 0x0018b07001007387 */ /* 0x000fe80000100a00 */
[----:B------:R-:W-:Y:S04]  /*3acb0*/  STL.64 [R1+0x18b8], R114 ;  /* 0x0018b87201007387 */ /* 0x000fe80000100a00 */
[----:B------:R-:W-:Y:S04]  /*3acc0*/  STL.64 [R1+0x1890], R88 ;  /* 0x0018905801007387 */ /* 0x000fe80000100a00 */
[----:B------:R3:W-:Y:S04]  /*3acd0*/  STL.64 [R1+0x1898], R90 ;  /* 0x0018985a01007387 */ /* 0x0007e80000100a00 */
[----:B------:R-:W2:Y:S04]  /*3ace0*/  LDL.LU R93, [R1+0x2d04] ;  /* 0x002d0400015d7983 */ /* 0x000ea80000300800 */
[----:B----4-:R-:W2:Y:S04]  /*3acf0*/  LDL.LU R94, [R1+0x2d08] ;  /* 0x002d0800015e7983 */ /* 0x010ea80000300800 */
[----:B------:R-:W2:Y:S04]  /*3ad00*/  LDL.LU R95, [R1+0x2d0c] ;  /* 0x002d0c00015f7983 */ /* 0x000ea80000300800 */
[----:B------:R-:W4:Y:S04]  /*3ad10*/  LDL.LU R236, [R1+0x2cd0] ;  /* 0x002cd00001ec7983 */ /* 0x000f280000300800 */
[----:B------:R-:W4:Y:S04]  /*3ad20*/  LDL.LU R237, [R1+0x2cd4] ;  /* 0x002cd40001ed7983 */ /* 0x000f280000300800 */
[----:B------:R-:W4:Y:S04]  /*3ad30*/  LDL.LU R238, [R1+0x2cd8] ;  /* 0x002cd80001ee7983 */ /* 0x000f280000300800 */
[----:B------:R-:W4:Y:S01]  /*3ad40*/  LDL.LU R239, [R1+0x2cdc] ;  /* 0x002cdc0001ef7983 */ /* 0x000f220000300800 */
[C---:B---3--:R-:W-:Y:S03]  /*3ad50*/  HMMA.1688.F32.TF32 R88, R84.reuse, R166, R200 ;  /* 0x000000a65458723c */ /* 0x048fe600000810c8 */
[----:B------:R-:W3:Y:S04]  /*3ad60*/  LDL.LU R244, [R1+0x2c90] ;  /* 0x002c900001f47983 */ /* 0x000ee80000300800 */
[----:B------:R-:W3:Y:S04]  /*3ad70*/  LDL.LU R245, [R1+0x2c94] ;  /* 0x002c940001f57983 */ /* 0x000ee80000300800 */
[----:B------:R-:W3:Y:S04]  /*3ad80*/  LDL.LU R246, [R1+0x2c98] ;  /* 0x002c980001f67983 */ /* 0x000ee80000300800 */
[----:B------:R-:W3:Y:S01]  /*3ad90*/  LDL.LU R247, [R1+0x2c9c] ;  /* 0x002c9c0001f77983 */ /* 0x000ee20000300800 */
[C---:B------:R-:W-:Y:S07]  /*3ada0*/  HMMA.1688.F32.TF32 R112, R84.reuse, R162, R196 ;  /* 0x000000a25470723c */ /* 0x040fee00000810c4 */
[----:B------:R-:W-:Y:S01]  /*3adb0*/  STL.64 [R1+0x1880], R88 ;  /* 0x0018805801007387 */ /* 0x000fe20000100a00 */
[C---:B------:R-:W-:Y:S03]  /*3adc0*/  HMMA.1688.F32.TF32 R116, R84.reuse, R158, R140 ;  /* 0x0000009e5474723c */ /* 0x040fe6000008108c */
[----:B------:R1:W-:Y:S05]  /*3add0*/  STL.64 [R1+0x1888], R90 ;  /* 0x0018885a01007387 */ /* 0x0003ea0000100a00 */
        /* <DEDUP_REMOVED lines=9> */
[----:B-1----:R-:W-:Y:S08]  /*3ae70*/  HMMA.1688.F32.TF32 R88, R84, R6, R100 ;  /* 0x000000065458723c */ /* 0x002ff00000081064 */
[C---:B------:R-:W-:Y:S01]  /*3ae80*/  HMMA.1688.F32.TF32 R84, R80.reuse, R78, R96 ;  /* 0x0000004e5054723c */ /* 0x040fe20000081060 */
[----:B------:R-:W-:Y:S04]  /*3ae90*/  STL.64 [R1+0x1840], R112 ;  /* 0x0018407001007387 */ /* 0x000fe80000100a00 */
[----:B------:R-:W-:Y:S04]  /*3aea0*/  STL.64 [R1+0x1848], R114 ;  /* 0x0018487201007387 */ /* 0x000fe80000100a00 */
[----:B------:R-:W-:Y:S04]  /*3aeb0*/  STL.64 [R1+0x1830], R104 ;  /* 0x0018306801007387 */ /* 0x000fe80000100a00 */
[----:B------:R-:W-:Y:S04]  /*3aec0*/  STL.64 [R1+0x1838], R106 ;  /* 0x0018386a01007387 */ /* 0x000fe80000100a00 */
[----:B------:R-:W-:Y:S04]  /*3aed0*/  STL.64 [R1+0x1810], R88 ;  /* 0x0018105801007387 */ /* 0x000fe80000100a00 */
[----:B------:R1:W-:Y:S04]  /*3aee0*/  STL.64 [R1+0x1818], R90 ;  /* 0x0018185a01007387 */ /* 0x0003e80000100a00 */
[----:B------:R-:W-:Y:S04]  /*3aef0*/  STL.64 [R1], R84 ;  /* 0x0000005401007387 */ /* 0x000fe80000100a00 */
[----:B------:R1:W-:Y:S02]  /*3af00*/  STL.64 [R1+0x8], R86 ;  /* 0x0000085601007387 */ /* 0x0003e40000100a00 */
[C---:B-1----:R-:W-:Y:S02]  /*3af10*/  HMMA.1688.F32.TF32 R88, R80.reuse, R70, R248 ;  /* 0x000000465058723c */ /* 0x042fe400000810f8 */
[----:B------:R-:W3:Y:S04]  /*3af20*/  LDL.LU R248, [R1+0x2c50] ;  /* 0x002c500001f87983 */ /* 0x000ee80000300800 */
[----:B------:R-:W-:Y:S02]  /*3af30*/  LDS R96, [R3+0x4780] ;  /* 0x0047800003607984 */ /* 0x000fe40000000800 */
[C---:B------:R-:W-:Y:S02]  /*3af40*/  HMMA.1688.F32.TF32 R84, R80.reuse, R146, R108 ;  /* 0x000000925054723c */ /* 0x040fe4000008106c */
[----:B------:R-:W-:Y:S04]  /*3af50*/  LDS R98, [R3+0x6780] ;  /* 0x0067800003627984 */ /* 0x000fe80000000800 */
[----:B------:R-:W-:Y:S04]  /*3af60*/  LDS R97, [R240+0x4780] ;  /* 0x00478000f0617984 */ /* 0x000fe80000000800 */
[----:B------:R-:W1:Y:S05]  /*3af70*/  LDS R99, [R240+0x6780] ;  /* 0x00678000f0637984 */ /* 0x000e6a0000000800 */
[----:B------:R-:W-:Y:S04]  /*3af80*/  STL.64 [R1+0x70], R88 ;  /* 0x0000705801007387 */ /* 0x000fe80000100a00 */
[----:B------:R-:W-:Y:S04]  /*3af90*/  STL.64 [R1+0x78], R90 ;  /* 0x0000785a01007387 */ /* 0x000fe80000100a00 */
        /* <DEDUP_REMOVED lines=8> */
[----:B------:R-:W3:Y:S01]  /*3b020*/  LDL.LU R111, [R1+0x2c0c] ;  /* 0x002c0c00016f7983 */ /* 0x000ee20000300800 */
[C---:B--2---:R-:W-:Y:S11]  /*3b030*/  HMMA.1688.F32.TF32 R84, R80.reuse, R74, R92 ;  /* 0x0000004a5054723c */ /* 0x044ff6000008105c */
[----:B------:R-:W-:Y:S11]  /*3b040*/  @!UPT UIADD3 URZ, URZ, URZ, URZ ;  /* 0x0000003f3f3ff290 */ /* 0x000ff6000fffe03f */
[----:B------:R-:W-:Y:S02]  /*3b050*/  @!UPT UIADD3 URZ, URZ, URZ, URZ ;  /* 0x0000003f3f3ff290 */ /* 0x000fe4000fffe03f */
[----:B------:R-:W-:Y:S02]  /*3b060*/  IMAD.MOV.U32 R48, RZ, RZ, R84 ;  /* 0x000000ffff307224 */ /* 0x000fe400078e0054 */
[----:B------:R-:W-:Y:S02]  /*3b070*/  IMAD.MOV.U32 R57, RZ, RZ, R85 ;  /* 0x000000ffff397224 */ /* 0x000fe400078e0055 */
[----:B------:R-:W-:Y:S02]  /*3b080*/  IMAD.MOV.U32 R56, RZ, RZ, R86 ;  /* 0x000000ffff387224 */ /* 0x000fe400078e0056 */
[----:B------:R-:W-:Y:S02]  /*3b090*/  IMAD.MOV.U32 R49, RZ, RZ, R87 ;  /* 0x000000ffff317224 */ /* 0x000fe400078e0057 */
[C---:B----4-:R-:W-:Y:S11]  /*3b0a0*/  HMMA.1688.F32.TF32 R84, R80.reuse, R150, R236 ;  /* 0x000000965054723c */ /* 0x050ff600000810ec */
[----:B------:R-:W-:Y:S11]  /*3b0b0*/  @!UPT UIADD3 URZ, URZ, URZ, URZ ;  /* 0x0000003f3f3ff290 */ /* 0x000ff6000fffe03f */
[----:B------:R-:W-:Y:S01]  /*3b0c0*/  @!UPT UIADD3 URZ, URZ, URZ, URZ ;  /* 0x0000003f3f3ff290 */ /* 0x000fe2000fffe03f */
[----:B------:R3:W-:Y:S01]  /*3b0d0*/  STL.64 [R1+0x128], R86 ;  /* 0x0001285601007387 */ /* 0x0007e20000100a00 */
[----:B------:R-:W-:Y:S02]  /*3b0e0*/  IMAD.MOV.U32 R44, RZ, RZ, R84 ;  /* 0x000000ffff2c7224 */ /* 0x000fe400078e0054 */
[----:B------:R-:W-:Y:S02]  /*3b0f0*/  IMAD.MOV.U32 R45, RZ, RZ, R85 ;  /* 0x000000ffff2d7224 */ /* 0x000fe400078e0055 */
[----:B---3--:R-:W-:Y:S11]  /*3b100*/  HMMA.1688.F32.TF32 R84, R80, R66, R244 ;  /* 0x000000425054723c */ /* 0x008ff600000810f4 */
[----:B------:R-:W-:Y:S11]  /*3b110*/  @!UPT UIADD3 URZ, URZ, URZ, URZ ;  /* 0x0000003f3f3ff290 */ /* 0x000ff6000fffe03f */
[----:B------:R-:W-:Y:S01]  /*3b120*/  @!UPT UIADD3 URZ, URZ, URZ, URZ ;  /* 0x0000003f3f3ff290 */ /* 0x000fe2000fffe03f */
        /* <DEDUP_REMOVED lines=25> */
[----:B------:R-:W4:Y:S04]  /*3b2c0*/  LDL.LU R236, [R1+0x2a10] ;  /* 0x002a100001ec7983 */ /* 0x000f280000300800 */
[----:B------:R-:W4:Y:S01]  /*3b2d0*/  LDL.LU R237, [R1+0x2a14] ;  /* 0x002a140001ed7983 */ /* 0x000f220000300800 */
[----:B--2---:R-:W-:Y:S03]  /*3b2e0*/  HMMA.1688.F32.TF32 R84, R80, R58, R108 ;  /* 0x0000003a5054723c */ /* 0x004fe6000008106c */
[----:B------:R-:W2:Y:S04]  /*3b2f0*/  LDL.LU R238, [R1+0x2a18] ;  /* 0x002a180001ee7983 */ /* 0x000ea80000300800 */
[----:B------:R-:W2:Y:S04]  /*3b300*/  LDL.LU R239, [R1+0x2a1c] ;  /* 0x002a1c0001ef7983 */ /* 0x000ea80000300800 */
[----:B------:R-:W2:Y:S11]  /*3b310*/  LDL.LU R244, [R1+0x2990] ;  /* 0x0029900001f47983 */ /* 0x000eb60000300800 */
[----:B------:R-:W-:Y:S01]  /*3b320*/  @!UPT UIADD3 URZ, URZ, URZ, URZ ;  /* 0x0000003f3f3ff290 */ /* 0x000fe2000fffe03f */
[----:B------:R-:W-:Y:S04]  /*3b330*/  STL.64 [R1+0x270], R84 ;  /* 0x0002705401007387 */ /* 0x000fe80000100a00 */
[----:B------:R3:W-:Y:S04]  /*3b340*/  STL.64 [R1+0x278], R86 ;  /* 0x0002785601007387 */ /* 0x0007e80000100a00 */
[----:B------:R-:W2:Y:S04]  /*3b350*/  LDL.LU R245, [R1+0x2994] ;  /* 0x0029940001f57983 */ /* 0x000ea80000300800 */
[----:B------:R-:W2:Y:S04]  /*3b360*/  LDL.LU R246, [R1+0x2998] ;  /* 0x0029980001f67983 */ /* 0x000ea80000300800 */
[----:B------:R-:W2:Y:S04]  /*3b370*/  LDL.LU R247, [R1+0x299c] ;  /* 0x00299c0001f77983 */ /* 0x000ea80000300800 */
[----:B------:R-:W2:Y:S04]  /*3b380*/  LDL.LU R248, [R1+0x2830] ;  /* 0x0028300001f87983 */ /* 0x000ea80000300800 */
[----:B------:R-:W2:Y:S01]  /*3b390*/  LDL.LU R249, [R1+0x2834] ;  /* 0x0028340001f97983 */ /* 0x000ea20000300800 */
[----:B------:R-:W-:-:S03]  /*3b3a0*/  IMAD.MOV.U32 R110, RZ, RZ, R41 ;  /* 0x000000ffff6e7224 */ /* 0x000fc600078e0029 */
[----:B------:R-:W2:Y:S01]  /*3b3b0*/  LDL.LU R250, [R1+0x2838] ;  /* 0x0028380001fa7983 */ /* 0x000ea20000300800 */
[----:B------:R-:W-:-:S03]  /*3b3c0*/  IMAD.MOV.U32 R111, RZ, RZ, R40 ;  /* 0x000000ffff6f7224 */ /* 0x000fc600078e0028 */
[----:B------:R-:W2:Y:S04]  /*3b3d0*/  LDL.LU R251, [R1+0x283c] ;  /* 0x00283c0001fb7983 */ /* 0x000ea80000300800 */
[----:B------:R-:W2:Y:S04]  /*3b3e0*/  LDL.LU R108, [R1+0x27a0] ;  /* 0x0027a000016c7983 */ /* 0x000ea80000300800 */
[----:B------:R-:W2:Y:S01]  /*3b3f0*/  LDL.LU R109, [R1+0x27a4] ;  /* 0x0027a400016d7983 */ /* 0x000ea20000300800 */
[C---:B---3--:R-:W-:Y:S11]  /*3b400*/  HMMA.1688.F32.TF32 R84, R80.reuse, R54, R104 ;  /* 0x000000365054723c */ /* 0x048ff60000081068 */
[----:B------:R-:W-:Y:S11]  /*3b410*/  @!UPT UIADD3 URZ, URZ, URZ, URZ ;  /* 0x0000003f3f3ff290 */ /* 0x000ff6000fffe03f */
[----:B------:R-:W-:Y:S01]  /*3b420*/  @!UPT UIADD3 URZ, URZ, URZ, URZ ;  /* 0x0000003f3f3ff290 */ /* 0x000fe2000fffe03f */
[----:B------:R4:W-:Y:S01]  /*3b430*/  STL.64 [R1+0x260], R84 ;  /* 0x0002605401007387 */ /* 0x0009e20000100a00 */
[----:B------:R-:W-:Y:S02]  /*3b440*/  IMAD.MOV.U32 R41, RZ, RZ, R86 ;  /* 0x000000ffff297224 */ /* 0x000fe400078e0056 */
[----:B------:R-:W-:Y:S02]  /*3b450*/  IMAD.MOV.U32 R40, RZ, RZ, R87 ;  /* 0x000000ffff287224 */ /* 0x000fe400078e0057 */
[C---:B----4-:R-:W-:Y:S11]  /*3b460*/  HMMA.1688.F32.TF32 R84, R80.reuse, R50, R132 ;  /* 0x000000325054723c */ /* 0x050ff60000081084 */
[----:B------:R-:W-:Y:S11]  /*3b470*/  @!UPT UIADD3 URZ, URZ, URZ, URZ ;  /* 0x0000003f3f3ff290 */ /* 0x000ff6000fffe03f */
[----:B------:R-:W-:Y:S01]  /*3b480*/  @!UPT UIADD3 URZ, URZ, URZ, URZ ;  /* 0x0000003f3f3ff290 */ /* 0x000fe2000fffe03f */
[----:B------:R3:W-:Y:S01]  /*3b490*/  STL [R1+0x2f0], R84 ;  /* 0x0002f05401007387 */ /* 0x0007e20000100800 */
[----:B------:R-:W-:Y:S02]  /*3b4a0*/  IMAD.MOV.U32 R176, RZ, RZ, R85 ;  /* 0x000000ffffb07224 */ /* 0x000fe400078e0055 */
[----:B------:R-:W-:Y:S02]  /*3b4b0*/  IMAD.MOV.U32 R29, RZ, RZ, R86 ;  /* 0x000000ffff1d7224 */ /* 0x000fe400078e0056 */
[----:B------:R-:W-:Y:S02]  /*3b4c0*/  IMAD.MOV.U32 R33, RZ, RZ, R87 ;  /* 0x000000ffff217224 */ /* 0x000fe400078e0057 */
[C---:B---3--:R-:W-:Y:S11]  /*3b4d0*/  HMMA.1688.F32.TF32 R84, R80.reuse, R46, R100 ;  /* 0x0000002e5054723c */ /* 0x048ff60000081064 */
[----:B------:R-:W-:Y:S11]  /*3b4e0*/  @!UPT UIADD3 URZ, URZ, URZ, URZ ;  /* 0x0000003f3f3ff290 */ /* 0x000ff6000fffe03f */
[----:B------:R-:W-:Y:S02]  /*3b4f0*/  @!UPT UIADD3 URZ, URZ, URZ, URZ ;  /* 0x0000003f3f3ff290 */ /* 0x000fe4000fffe03f */
        /* <DEDUP_REMOVED lines=10> */
[----:B------:R-:W-:Y:S02]  /*3b5a0*/  IMAD.MOV.U32 R189, RZ, RZ, R87 ;  /* 0x000000ffffbd7224 */ /* 0x000fe400078e0057 */
[----:B--2---:R-:W-:Y:S07]  /*3b5b0*/  HMMA.1688.F32.TF32 R84, R80, R38, R236 ;  /* 0x000000265054723c */ /* 0x004fee00000810ec */
[----:B------:R-:W-:-:S02]  /*3b5c0*/  IMAD.MOV.U32 R236, RZ, RZ, R76 ;  /* 0x000000ffffec7224 */ /* 0x000fc400078e004c */
[----:B------:R-:W-:Y:S02]  /*3b5d0*/  IMAD.MOV.U32 R237, RZ, RZ, R77 ;  /* 0x000000ffffed7224 */ /* 0x000fe400078e004d */
[----:B------:R-:W-:Y:S02]  /*3b5e0*/  IMAD.MOV.U32 R238, RZ, RZ, R149 ;  /* 0x000000ffffee7224 */ /* 0x000fe400078e0095 */
[----:B------:R-:W-:-:S11]  /*3b5f0*/  IMAD.MOV.U32 R239, RZ, RZ, R148 ;  /* 0x000000ffffef7224 */ /* 0x000fd600078e0094 */
[----:B------:R-:W-:Y:S02]  /*3b600*/  IMAD.MOV.U32 R188, RZ, RZ, R84 ;  /* 0x000000ffffbc7224 */ /* 0x000fe400078e0054 */
[----:B------:R-:W-:Y:S02]  /*3b610*/  IMAD.MOV.U32 R16, RZ, RZ, R85 ;  /* 0x000000ffff107224 */ /* 0x000fe400078e0055 */
[----:B------:R-:W-:Y:S02]  /*3b620*/  IMAD.MOV.U32 R17, RZ, RZ, R86 ;  /* 0x000000ffff117224 */ /* 0x000fe400078e0056 */
[----:B------:R-:W-:Y:S02]  /*3b630*/  IMAD.MOV.U32 R252, RZ, RZ, R87 ;  /* 0x000000fffffc7224 */ /* 0x000fe400078e0057 */
[----:B------:R-:W-:Y:S01]  /*3b640*/  HMMA.1688.F32.TF32 R84, R80, R34, R244 ;  /* 0x000000225054723c */ /* 0x000fe200000810f4 */
[----:B------:R-:W1:Y:S04]  /*3b650*/  LDL.LU R244, [R1+0x2da0] ;  /* 0x002da00001f47983 */ /* 0x000e680000300800 */
[----:B------:R-:W1:Y:S04]  /*3b660*/  LDL.LU R245, [R1+0x2da4] ;  /* 0x002da40001f57983 */ /* 0x000e680000300800 */
[----:B------:R-:W1:Y:S04]  /*3b670*/  LDL.LU R246, [R1+0x2da8] ;  /* 0x002da80001f67983 */ /* 0x000e680000300800 */
[----:B------:R-:W1:Y:S04]  /*3b680*/  LDL.LU R247, [R1+0x2dac] ;  /* 0x002dac0001f77983 */ /* 0x000e680000300800 */
[----:B------:R-:W2:Y:S04]  /*3b690*/  LDL.LU R76, [R1+0x3fc8] ;  /* 0x003fc800014c7983 */ /* 0x000ea80000300800 */
[----:B------:R-:W3:Y:S04]  /*3b6a0*/  LDL.LU R77, [R1+0x3fc4] ;  /* 0x003fc400014d7983 */ /* 0x000ee80000300800 */
        /* <DEDUP_REMOVED lines=61> */
[----:B------:R-:W-:Y:S02]  /*3ba80*/  IMAD.MOV.U32 R12, RZ, RZ, R86 ;  /* 0x000000ffff0c7224 */ /* 0x000fe400078e0056 */
[----:B------:R-:W-:Y:S02]  /*3ba90*/  IMAD.MOV.U32 R13, RZ, RZ, R87 ;  /* 0x000000ffff0d7224 */ /* 0x000fe400078e0057 */
[----:B------:R-:W-:Y:S01]  /*3baa0*/  IMAD.MOV.U32 R93, RZ, RZ, R145 ;  /* 0x000000ffff5d7224 */ /* 0x000fe200078e0091 */
[----:B------:R-:W-:Y:S01]  /*3bab0*/  HMMA.1688.F32.TF32 R84, R80, R30, R248 ;  /* 0x0000001e5054723c */ /* 0x000fe200000810f8 */
[----:B--2---:R-:W-:-:S02]  /*3bac0*/  IMAD.MOV.U32 R139, RZ, RZ, R149 ;  /* 0x000000ffff8b7224 */ /* 0x004fc400078e0095 */
[----:B---3--:R-:W-:Y:S02]  /*3bad0*/  IMAD.MOV.U32 R138, RZ, RZ, R148 ;  /* 0x000000ffff8a7224 */ /* 0x008fe400078e0094 */
[----:B----4-:R-:W-:Y:S02]  /*3bae0*/  IMAD.MOV.U32 R137, RZ, RZ, R77 ;  /* 0x000000ffff897224 */ /* 0x010fe400078e004d */
[----:B------:R-:W-:Y:S02]  /*3baf0*/  IMAD.MOV.U32 R136, RZ, RZ, R76 ;  /* 0x000000ffff887224 */ /* 0x000fe400078e004c */
[----:B------:R-:W2:Y:S04]  /*3bb00*/  LDL.LU R76, [R1+0x3fa8] ;  /* 0x003fa800014c7983 */ /* 0x000ea80000300800 */
[----:B------:R-:W3:Y:S04]  /*3bb10*/  LDL.LU R77, [R1+0x3fa4] ;  /* 0x003fa400014d7983 */ /* 0x000ee80000300800 */
[----:B------:R-:W4:Y:S04]  /*3bb20*/  LDL.LU R148, [R1+0x3fa0] ;  /* 0x003fa00001947983 */ /* 0x000f280000300800 */
        /* <DEDUP_REMOVED lines=11> */
[----:B------:R-:W-:Y:S01]  /*3bbe0*/  HMMA.1688.F32.TF32 R84, R80, R26, R108 ;  /* 0x0000001a5054723c */ /* 0x000fe2000008106c */
[----:B------:R-:W-:Y:S01]  /*3bbf0*/  IMAD.MOV.U32 R94, RZ, RZ, R193 ;  /* 0x000000ffff5e7224 */ /* 0x000fe200078e00c1 */
[----:B------:R-:W2:Y:S01]  /*3bc00*/  LDL.LU R108, [R1+0x2d80] ;  /* 0x002d8000016c7983 */ /* 0x000ea20000300800 */
[----:B------:R-:W-:-:S03]  /*3bc10*/  IMAD.MOV.U32 R95, RZ, RZ, R192 ;  /* 0x000000ffff5f7224 */ /* 0x000fc600078e00c0 */
[----:B------:R-:W2:Y:S11]  /*3bc20*/  LDL.LU R109, [R1+0x2d84] ;  /* 0x002d8400016d7983 */ /* 0x000eb60000300800 */
[----:B------:R-:W-:Y:S07]  /*3bc30*/  @!UPT UIADD3 URZ, URZ, URZ, URZ ;  /* 0x0000003f3f3ff290 */ /* 0x000fee000fffe03f */
        /* <DEDUP_REMOVED lines=27> */
[----:B------:R1:W-:Y:S02]  /*3bdf0*/  STL.64 [R1+0x17f8], R90 ;  /* 0x0017f85a01007387 */ /* 0x0003e40000100a00 */
[C---:B-1----:R-:W-:Y:S07]  /*3be00*/  HMMA.1688.F32.TF32 R112, R80.reuse, R178, R204 ;  /* 0x000000b25070723c */ /* 0x042fee00000810cc */
[----:B------:R-:W-:Y:S01]  /*3be10*/  STL.64 [R1+0x17e0], R84 ;  /* 0x0017e05401007387 */ /* 0x000fe20000100a00 */
[C---:B------:R-:W-:Y:S03]  /*3be20*/  HMMA.1688.F32.TF32 R88, R80.reuse, R174, R200 ;  /* 0x000000ae5058723c */ /* 0x040fe600000810c8 */
[----:B------:R1:W-:Y:S05]  /*3be30*/  STL.64 [R1+0x17e8], R86 ;  /* 0x0017e85601007387 */ /* 0x0003ea0000100a00 */
[C---:B-1----:R-:W-:Y:S07]  /*3be40*/  HMMA.1688.F32.TF32 R84, R80.reuse, R170, R196 ;  /* 0x000000aa5054723c */ /* 0x042fee00000810c4 */
[----:B------:R-:W-:Y:S04]  /*3be50*/  STL.64 [R1+0x17d0], R112 ;  /* 0x0017d07001007387 */ /* 0x000fe80000100a00 */
[----:B------:R1:W-:Y:S04]  /*3be60*/  STL.64 [R1+0x17d8], R114 ;  /* 0x0017d87201007387 */ /* 0x0003e80000100a00 */
[----:B------:R-:W-:Y:S04]  /*3be70*/  STL.64 [R1+0x17c0], R88 ;  /* 0x0017c05801007387 */ /* 0x000fe80000100a00 */
[----:B------:R1:W-:Y:S02]  /*3be80*/  STL.64 [R1+0x17c8], R90 ;  /* 0x0017c85a01007387 */ /* 0x0003e40000100a00 */
[C---:B-1----:R-:W-:Y:S02]  /*3be90*/  HMMA.1688.F32.TF32 R112, R80.reuse, R166, R140 ;  /* 0x000000a65070723c */ /* 0x042fe4000008108c */
[----:B------:R-:W-:Y:S06]  /*3bea0*/  STL.64 [R1+0x17b0], R84 ;  /* 0x0017b05401007387 */ /* 0x000fec0000100a00 */
[C---:B------:R-:W-:Y:S01]  /*3beb0*/  HMMA.1688.F32.TF32 R88, R80.reuse, R162, R136 ;  /* 0x000000a25058723c */ /* 0x040fe20000081088 */
[----:B------:R1:W-:Y:S07]  /*3bec0*/  STL.64 [R1+0x17b8], R86 ;  /* 0x0017b85601007387 */ /* 0x0003ee0000100a00 */
[C---:B-1----:R-:W-:Y:S08]  /*3bed0*/  HMMA.1688.F32.TF32 R84, R80.reuse, R158, R104 ;  /* 0x0000009e5054723c */ /* 0x042ff00000081068 */
[C---:B------:R-:W-:Y:S01]  /*3bee0*/  HMMA.1688.F32.TF32 R104, R80.reuse, R154, R132 ;  /* 0x0000009a5068723c */ /* 0x040fe20000081084 */
        /* <DEDUP_REMOVED lines=10> */
[----:B------:R-:W-:Y:S08]  /*3bf90*/  HMMA.1688.F32.TF32 R80, R80, R6, R236 ;  /* 0x000000065050723c */ /* 0x000ff000000810ec */
[C---:B-1----:R-:W-:Y:S08]  /*3bfa0*/  HMMA.1688.F32.TF32 R104, R96.reuse, R78, R244 ;  /* 0x0000004e6068723c */ /* 0x042ff000000810f4 */
[----:B--2---:R-:W-:Y:S01]  /*3bfb0*/  HMMA.1688.F32.TF32 R248, R96, R70, R248 ;  /* 0x0000004660f8723c */ /* 0x004fe200000810f8 */
        /* <DEDUP_REMOVED lines=8> */
[----:B------:R-:W-:Y:S04]  /*3c040*/  STL.64 [R1+0x3f38], R250 ;  /* 0x003f38fa01007387 */ /* 0x000fe80000100a00 */
[----:B------:R-:W-:Y:S04]  /*3c050*/  STL.64 [R1+0x3f30], R248 ;  /* 0x003f30f801007387 */ /* 0x000fe80000100a00 */
        /* <DEDUP_REMOVED lines=33> */
[----:B------:R-:W-:-:S07]  /*3c270*/  IMAD.MOV.U32 R111, RZ, RZ, R144 ;  /* 0x000000ffff6f7224 */ /* 0x000fce00078e0090 */
[----:B------:R-:W-:Y:S07]  /*3c280*/  HMMA.1688.F32.TF32 R144, R96, R146, R108 ;  /* 0x000000926090723c */ /* 0x000fee000008106c */
[----:B------:R-:W-:Y:S02]  /*3c290*/  IMAD.MOV.U32 R108, RZ, RZ, R149 ;  /* 0x000000ffff6c7224 */ /* 0x000fe400078e0095 */
[----:B----4-:R-:W-:Y:S02]  /*3c2a0*/  IMAD.MOV.U32 R109, RZ, RZ, R148 ;  /* 0x000000ffff6d7224 */ /* 0x010fe400078e0094 */
[----:B------:R-:W-:-:S02]  /*3c2b0*/  IMAD.MOV.U32 R110, RZ, RZ, R77 ;  /* 0x000000ffff6e7224 */ /* 0x000fc400078e004d */
[----:B------:R-:W-:-:S10]  /*3c2c0*/  IMAD.MOV.U32 R111, RZ, RZ, R76 ;  /* 0x000000ffff6f7224 */ /* 0x000fd400078e004c */
[----:B------:R-:W-:Y:S04]  /*3c2d0*/  STL.64 [R1+0x3ef8], R146 ;  /* 0x003ef89201007387 */ /* 0x000fe80000100a00 */
[----:B------:R-:W-:Y:S01]  /*3c2e0*/  STL.64 [R1+0x3ef0], R144 ;  /* 0x003ef09001007387 */ /* 0x000fe20000100a00 */
[C---:B---3--:R-:W-:Y:S08]  /*3c2f0*/  HMMA.1688.F32.TF32 R148, R96.reuse, R150, R196 ;  /* 0x000000966094723c */ /* 0x048ff000000810c4 */
[C---:B--2---:R-:W-:Y:S08]  /*3c300*/  HMMA.1688.F32.TF32 R244, R96.reuse, R74, R244 ;  /* 0x0000004a60f4723c */ /* 0x044ff000000810f4 */
[C---:B------:R-:W-:Y:S08]  /*3c310*/  HMMA.1688.F32.TF32 R212, R96.reuse, R66, R140 ;  /* 0x0000004260d4723c */ /* 0x040ff0000008108c */
[C---:B------:R-:W-:Y:S07]  /*3c320*/  HMMA.1688.F32.TF32 R76, R96.reuse, R62, R136 ;  /* 0x0000003e604c723c */ /* 0x040fee0000081088 */
[----:B------:R-:W-:Y:S01]  /*3c330*/  STL.64 [R1+0x3eb0], R246 ;  /* 0x003eb0f601007387 */ /* 0x000fe20000100a00 */
[C---:B------:R-:W-:Y:S03]  /*3c340*/  HMMA.1688.F32.TF32 R208, R96.reuse, R58, R132 ;  /* 0x0000003a60d0723c */ /* 0x040fe60000081084 */
[----:B------:R-:W-:Y:S05]  /*3c350*/  STL.64 [R1+0x3ea8], R244 ;  /* 0x003ea8f401007387 */ /* 0x000fea0000100a00 */
[C---:B-1----:R-:W-:Y:S01]  /*3c360*/  HMMA.1688.F32.TF32 R80, R96.reuse, R54, R100 ;  /* 0x000000366050723c */ /* 0x042fe20000081064 */
[----:B------:R-:W-:Y:S04]  /*3c370*/  STL.64 [R1+0x3f08], R150 ;  /* 0x003f089601007387 */ /* 0x000fe80000100a00 */
[----:B------:R-:W-:Y:S03]  /*3c380*/  STL.64 [R1+0x3f00], R148 ;  /* 0x003f009401007387 */ /* 0x000fe60000100a00 */
[C---:B------:R-:W-:Y:S01]  /*3c390*/  HMMA.1688.F32.TF32 R204, R96.reuse, R50, R92 ;  /* 0x0000003260cc723c */ /* 0x040fe2000008105c */
[----:B------:R-:W-:Y:S04]  /*3c3a0*/  STL.64 [R1+0x3f18], R214 ;  /* 0x003f18d601007387 */ /* 0x000fe80000100a00 */
[----:B------:R-:W-:Y:S03]  /*3c3b0*/  STL.64 [R1+0x3f10], R212 ;  /* 0x003f10d401007387 */ /* 0x000fe60000100a00 */
[----:B------:R-:W-:Y:S01]  /*3c3c0*/  HMMA.1688.F32.TF32 R84, R96, R46, R236 ;  /* 0x0000002e6054723c */ /* 0x000fe200000810ec */
        /* <DEDUP_REMOVED lines=12> */
[----:B------:R-:W-:Y:S01]  /*3c490*/  STL.64 [R1+0x3d30], R86 ;  /* 0x003d305601007387 */ /* 0x000fe20000100a00 */
[----:B------:R-:W-:-:S03]  /*3c4a0*/  IMAD.MOV.U32 R239, RZ, RZ, R241 ;  /* 0x000000ffffef7224 */ /* 0x000fc600078e00f1 */
[----:B------:R-:W-:Y:S04]  /*3c4b0*/  STL.64 [R1+0x3d28], R84 ;  /* 0x003d285401007387 */ /* 0x000fe80000100a00 */
[----:B------:R-:W2:Y:S04]  /*3c4c0*/  LDL.LU R236, [R1+0x1370] ;  /* 0x0013700001ec7983 */ /* 0x000ea80000300800 */
[----:B------:R-:W2:Y:S04]  /*3c4d0*/  LDL.LU R237, [R1+0x1374] ;  /* 0x0013740001ed7983 */ /* 0x000ea80000300800 */
[----:B------:R-:W2:Y:S04]  /*3c4e0*/  LDL.LU R238, [R1+0x1378] ;  /* 0x0013780001ee7983 */ /* 0x000ea80000300800 */
[----:B------:R-:W3:Y:S04]  /*3c4f0*/  LDL.LU R241, [R1+0x3f90] ;  /* 0x003f900001f17983 */ /* 0x000ee80000300800 */
[----:B------:R-:W4:Y:S04]  /*3c500*/  LDL.LU R136, [R1+0x1390] ;  /* 0x0013900001887983 */ /* 0x000f280000300800 */
[----:B------:R-:W4:Y:S04]  /*3c510*/  LDL.LU R137, [R1+0x1394] ;  /* 0x0013940001897983 */ /* 0x000f280000300800 */
[----:B------:R-:W4:Y:S04]  /*3c520*/  LDL.LU R138, [R1+0x1398] ;  /* 0x00139800018a7983 */ /* 0x000f280000300800 */
[----:B------:R-:W4:Y:S04]  /*3c530*/  LDL.LU R139, [R1+0x139c] ;  /* 0x00139c00018b7983 */ /* 0x000f280000300800 */
[----:B------:R-:W2:Y:S04]  /*3c540*/  LDL.LU R216, [R1+0x13a0] ;  /* 0x0013a00001d87983 */ /* 0x000ea80000300800 */
[----:B------:R-:W2:Y:S04]  /*3c550*/  LDL.LU R217, [R1+0x13a4] ;  /* 0x0013a40001d97983 */ /* 0x000ea80000300800 */
[----:B------:R-:W2:Y:S01]  /*3c560*/  LDL.LU R218, [R1+0x13a8] ;  /* 0x0013a80001da7983 */ /* 0x000ea20000300800 */
[----:B------:R-:W-:Y:S01]  /*3c570*/  HMMA.1688.F32.TF32 R200, R96, R42, R108 ;  /* 0x0000002a60c8723c */ /* 0x000fe2000008106c */
[----:B---3--:R-:W-:-:S02]  /*3c580*/  IMAD.MOV.U32 R219, RZ, RZ, R241 ;  /* 0x000000ffffdb7224 */ /* 0x008fc400078e00f1 */
        /* <DEDUP_REMOVED lines=64> */
[----:B---3--:R-:W-:-:S03]  /*3c990*/  IMAD.MOV.U32 R227, RZ, RZ, R241 ;  /* 0x000000ffffe37224 */ /* 0x008fc600078e00f1 */
[----:B------:R-:W3:Y:S04]  /*3c9a0*/  LDL.LU R241, [R1+0x3f88] ;  /* 0x003f880001f17983 */ /* 0x000ee80000300800 */
[----:B------:R-:W-:Y:S04]  /*3c9b0*/  STL.64 [R1+0x3d40], R202 ;  /* 0x003d40ca01007387 */ /* 0x000fe80000100a00 */
[----:B------:R-:W-:Y:S01]  /*3c9c0*/  STL.64 [R1+0x3d38], R200 ;  /* 0x003d38c801007387 */ /* 0x000fe20000100a00 */
[C---:B--2---:R-:W-:Y:S11]  /*3c9d0*/  HMMA.1688.F32.TF32 R88, R96.reuse, R38, R88 ;  /* 0x000000266058723c */ /* 0x044ff60000081058 */
[----:B------:R-:W-:Y:S11]  /*3c9e0*/  @!UPT UIADD3 URZ, URZ, URZ, URZ ;  /* 0x0000003f3f3ff290 */ /* 0x000ff6000fffe03f */
[----:B------:R-:W-:Y:S01]  /*3c9f0*/  @!UPT UIADD3 URZ, URZ, URZ, URZ ;  /* 0x0000003f3f3ff290 */ /* 0x000fe2000fffe03f */
[----:B------:R-:W-:Y:S04]  /*3ca00*/  STL.64 [R1+0x3d50], R90 ;  /* 0x003d505a01007387 */ /* 0x000fe80000100a00 */
[----:B------:R-:W-:Y:S04]  /*3ca10*/  STL.64 [R1+0x3d48], R88 ;  /* 0x003d485801007387 */ /* 0x000fe80000100a00 */
[----:B------:R-:W3:Y:S01]  /*3ca20*/  LDL R38, [R1+0x35e0] ;  /* 0x0035e00001267983 */ /* 0x000ee20000100800 */
[C---:B------:R-:W-:Y:S08]  /*3ca30*/  HMMA.1688.F32.TF32 R196, R96.reuse, R34, R196 ;  /* 0x0000002260c4723c */ /* 0x040ff000000810c4 */
[C---:B----4-:R-:W-:Y:S01]  /*3ca40*/  HMMA.1688.F32.TF32 R92, R96.reuse, R30, R92 ;  /* 0x0000001e605c723c */ /* 0x050fe2000008105c */
[----:B------:R-:W-:Y:S07]  /*3ca50*/  STL.64 [R1+0x3e10], R32 ;  /* 0x003e102001007387 */ /* 0x000fee0000100a00 */
[C---:B------:R-:W-:Y:S07]  /*3ca60*/  HMMA.1688.F32.TF32 R140, R96.reuse, R26, R140 ;  /* 0x0000001a608c723c */ /* 0x040fee000008108c */
[----:B------:R-:W-:Y:S04]  /*3ca70*/  STL.64 [R1+0x3da0], R198 ;  /* 0x003da0c601007387 */ /* 0x000fe80000100a00 */
[----:B------:R-:W-:Y:S04]  /*3ca80*/  STL.64 [R1+0x3d98], R196 ;  /* 0x003d98c401007387 */ /* 0x000fe80000100a00 */
[----:B------:R-:W-:Y:S04]  /*3ca90*/  STL.64 [R1+0x3e28], R94 ;  /* 0x003e285e01007387 */ /* 0x000fe80000100a00 */
[----:B------:R-:W-:Y:S04]  /*3caa0*/  STL.64 [R1+0x3e20], R92 ;  /* 0x003e205c01007387 */ /* 0x000fe80000100a00 */
[----:B------:R1:W-:Y:S04]  /*3cab0*/  STL.64 [R1+0x3e18], R28 ;  /* 0x003e181c01007387 */ /* 0x0003e80000100a00 */
[----:B------:R2:W-:Y:S01]  /*3cac0*/  STL.64 [R1+0x3e30], R24 ;  /* 0x003e301801007387 */ /* 0x0005e20000100a00 */
[C---:B-1----:R-:W-:Y:S08]  /*3cad0*/  HMMA.1688.F32.TF32 R28, R96.reuse, R194, R104 ;  /* 0x000000c2601c723c */ /* 0x042ff00000081068 */
[C---:B--2---:R-:W-:Y:S08]  /*3cae0*/  HMMA.1688.F32.TF32 R24, R96.reuse, R190, R112 ;  /* 0x000000be6018723c */ /* 0x044ff00000081070 */
[----:B------:R-:W-:Y:S01]  /*3caf0*/  HMMA.1688.F32.TF32 R32, R96, R186, R116 ;  /* 0x000000ba6020723c */ /* 0x000fe20000081074 */
[----:B------:R-:W-:Y:S01]  /*3cb00*/  IMAD.MOV.U32 R104, RZ, RZ, R73 ;  /* 0x000000ffff687224 */ /* 0x000fe200078e0049 */
[----:B------:R-:W-:Y:S01]  /*3cb10*/  LDS R112, [R3+0x8000] ;  /* 0x0080000003707984 */ /* 0x000fe20000000800 */
[----:B------:R-:W-:-:S03]  /*3cb20*/  IMAD.MOV.U32 R105, RZ, RZ, R72 ;  /* 0x000000ffff697224 */ /* 0x000fc600078e0048 */
[----:B------:R-:W-:Y:S04]  /*3cb30*/  LDS R114, [R3+0xa000] ;  /* 0x00a0000003727984 */ /* 0x000fe80000000800 */
[----:B------:R-:W-:Y:S04]  /*3cb40*/  STL.64 [R1+0x1680], R28 ;  /* 0x0016801c01007387 */ /* 0x000fe80000100a00 */
[----:B------:R1:W-:Y:S04]  /*3cb50*/  STL.64 [R1+0x1688], R30 ;  /* 0x0016881e01007387 */ /* 0x0003e80000100a00 */
[----:B------:R-:W-:Y:S04]  /*3cb60*/  STL.64 [R1+0x1620], R24 ;  /* 0x0016201801007387 */ /* 0x000fe80000100a00 */
[----:B------:R2:W-:Y:S01]  /*3cb70*/  STL.64 [R1+0x1628], R26 ;  /* 0x0016281a01007387 */ /* 0x0005e20000100a00 */
[C---:B-1----:R-:W-:Y:S03]  /*3cb80*/  HMMA.1688.F32.TF32 R28, R96.reuse, R182, R120 ;  /* 0x000000b6601c723c */ /* 0x042fe60000081078 */
[----:B------:R-:W-:Y:S04]  /*3cb90*/  LDS R113, [R240+0x8000] ;  /* 0x00800000f0717984 */ /* 0x000fe80000000800 */
[----:B------:R-:W-:Y:S01]  /*3cba0*/  LDS R115, [R240+0xa000] ;  /* 0x00a00000f0737984 */ /* 0x000fe20000000800 */
[----:B--2---:R-:W-:Y:S03]  /*3cbb0*/  HMMA.1688.F32.TF32 R24, R96, R178, R124 ;  /* 0x000000b26018723c */ /* 0x004fe6000008107c */
        /* <DEDUP_REMOVED lines=10> */
[----:B------:R1:W-:Y:S04]  /*3cc60*/  STL.64 [R1+0x15e8], R30 ;  /* 0x0015e81e01007387 */ /* 0x0003e80000100a00 */
[----:B------:R-:W-:Y:S04]  /*3cc70*/  STL.64 [R1+0x15a0], R24 ;  /* 0x0015a01801007387 */ /* 0x000fe80000100a00 */
[----:B------:R2:W-:Y:S01]  /*3cc80*/  STL.64 [R1+0x15a8], R26 ;  /* 0x0015a81a01007387 */ /* 0x0005e20000100a00 */
[----:B-1----:R-:W-:Y:S01]  /*3cc90*/  HMMA.1688.F32.TF32 R28, R96, R170, R232 ;  /* 0x000000aa601c723c */ /* 0x002fe200000810e8 */
[----:B------:R-:W-:-:S02]  /*3cca0*/  IMAD.MOV.U32 R106, RZ, RZ, R69 ;  /* 0x000000ffff6a7224 */ /* 0x000fc400078e0045 */
[----:B------:R-:W-:Y:S01]  /*3ccb0*/  LDS R117, [R240+0x8080] ;  /* 0x00808000f0757984 */ /* 0x000fe20000000800 */
[----:B------:R-:W-:Y:S02]  /*3ccc0*/  IMAD.MOV.U32 R107, RZ, RZ, R68 ;  /* 0x000000ffff6b7224 */ /* 0x000fe400078e0044 */
[----:B------:R-:W-:Y:S01]  /*3ccd0*/  IMAD.MOV.U32 R80, RZ, RZ, R60 ;  /* 0x000000ffff507224 */ /* 0x000fe200078e003c */
[----:B------:R-:W-:Y:S01]  /*3cce0*/  LDS R119, [R240+0xa080] ;  /* 0x00a08000f0777984 */ /* 0x000fe20000000800 */
[----:B--2---:R-:W-:Y:S03]  /*3ccf0*/  HMMA.1688.F32.TF32 R24, R96, R166, R228 ;  /* 0x000000a66018723c */ /* 0x004fe600000810e4 */
[----:B------:R-:W-:Y:S04]  /*3cd00*/  STL.64 [R1+0x1590], R32 ;  /* 0x0015902001007387 */ /* 0x000fe80000100a00 */
[----:B------:R1:W-:Y:S01]  /*3cd10*/  STL.64 [R1+0x1598], R34 ;  /* 0x0015982201007387 */ /* 0x0003e20000100a00 */
[----:B------:R-:W-:-:S03]  /*3cd20*/  IMAD.MOV.U32 R81, RZ, RZ, R61 ;  /* 0x000000ffff517224 */ /* 0x000fc600078e003d */
[----:B------:R-:W-:Y:S04]  /*3cd30*/  LDS R120, [R3+0x8100] ;  /* 0x0081000003787984 */ /* 0x000fe80000000800 */
[----:B------:R-:W-:Y:S01]  /*3cd40*/  LDS R122, [R3+0xa100] ;  /* 0x00a10000037a7984 */ /* 0x000fe20000000800 */
[C---:B-1----:R-:W-:Y:S03]  /*3cd50*/  HMMA.1688.F32.TF32 R32, R96.reuse, R162, R224 ;  /* 0x000000a26020723c */ /* 0x042fe600000810e0 */
[----:B------:R-:W-:Y:S04]  /*3cd60*/  STL.64 [R1+0x1540], R28 ;  /* 0x0015401c01007387 */ /* 0x000fe80000100a00 */
        /* <DEDUP_REMOVED lines=8> */
[----:B------:R1:W-:Y:S04]  /*3cdf0*/  STL.64 [R1+0x1508], R34 ;  /* 0x0015082201007387 */ /* 0x0003e80000100a00 */
        /* <DEDUP_REMOVED lines=12> */
[----:B------:R-:W-:Y:S04]  /*3cec0*/  STL.64 [R1+0x1448], R34 ;  /* 0x0014482201007387 */ /* 0x000fe80000100a00 */
[----:B------:R-:W-:Y:S04]  /*3ced0*/  LDS R128, [R3+0x8200] ;  /* 0x0082000003807984 */ /* 0x000fe80000000800 */
[----:B------:R-:W-:Y:S04]  /*3cee0*/  LDS R130, [R3+0xa200] ;  /* 0x00a2000003827984 */ /* 0x000fe80000000800 */
[----:B------:R-:W-:Y:S04]  /*3cef0*/  STL.64 [R1+0x12e0], R28 ;  /* 0x0012e01c01007387 */ /* 0x000fe80000100a00 */
[----:B------:R-:W-:Y:S04]  /*3cf00*/  STL.64 [R1+0x12e8], R30 ;  /* 0x0012e81e01007387 */ /* 0x000fe80000100a00 */
[----:B------:R-:W-:Y:S01]  /*3cf10*/  STL.64 [R1+0x1290], R24 ;  /* 0x0012901801007387 */ /* 0x000fe20000100a00 */
[----:B---3--:R-:W-:-:S03]  /*3cf20*/  IMAD R241, R241, 0x10000, R38 ;  /* 0x00010000f1f17824 */ /* 0x008fc600078e0226 */
[----:B------:R-:W-:Y:S04]  /*3cf30*/  LDS R129, [R240+0x8200] ;  /* 0x00820000f0817984 */ /* 0x000fe80000000800 */
[----:B------:R-:W1:Y:S04]  /*3cf40*/  LDSM.16.M88.4 R72, [R241+0x20000] ;  /* 0x02000000f148783b */ /* 0x000e680000000200 */
[----:B------:R-:W2:Y:S04]  /*3cf50*/  LDSM.16.M88.4 R68, [R241+0x20800] ;  /* 0x02080000f144783b */ /* 0x000ea80000000200 */
[----:B------:R1:W-:Y:S04]  /*3cf60*/  STL.64 [R1+0x1298], R26 ;  /* 0x0012981a01007387 */ /* 0x0003e80000100a00 */
[----:B------:R-:W3:Y:S04]  /*3cf70*/  LDS R131, [R240+0xa200] ;  /* 0x00a20000f0837984 */ /* 0x000ee80000000800 */
[----:B------:R-:W-:Y:S04]  /*3cf80*/  LDS R132, [R3+0x8280] ;  /* 0x0082800003847984 */ /* 0x000fe80000000800 */
[----:B------:R-:W-:Y:S04]  /*3cf90*/  LDS R134, [R3+0xa280] ;  /* 0x00a2800003867984 */ /* 0x000fe80000000800 */
[----:B------:R-:W-:Y:S04]  /*3cfa0*/  LDS R133, [R240+0x8280] ;  /* 0x00828000f0857984 */ /* 0x000fe80000000800 */
[----:B------:R-:W4:Y:S04]  /*3cfb0*/  LDS R135, [R240+0xa280] ;  /* 0x00a28000f0877984 */ /* 0x000f280000000800 */
[----:B------:R-:W-:Y:S04]  /*3cfc0*/  LDS R136, [R3+0x8300] ;  /* 0x0083000003887984 */ /* 0x000fe80000000800 */
[----:B------:R-:W-:Y:S01]  /*3cfd0*/  LDS R138, [R3+0xa300] ;  /* 0x00a30000038a7984 */ /* 0x000fe20000000800 */
[----:B-1----:R-:W-:Y:S03]  /*3cfe0*/  HMMA.1688.F32.TF32 R24, R112, R72, R104 ;  /* 0x000000487018723c */ /* 0x002fe60000081068 */
[----:B------:R-:W-:Y:S04]  /*3cff0*/  STL [R1+0x3b0c], R74 ;  /* 0x003b0c4a01007387 */ /* 0x000fe80000100800 */
[----:B------:R-:W-:Y:S04]  /*3d000*/  STL [R1+0x3b08], R75 ;  /* 0x003b084b01007387 */ /* 0x000fe80000100800 */
[----:B--2---:R-:W-:Y:S04]  /*3d010*/  STL [R1+0x3b14], R70 ;  /* 0x003b144601007387 */ /* 0x004fe80000100800 */
[----:B------:R-:W-:Y:S04]  /*3d020*/  STL [R1+0x3b10], R71 ;  /* 0x003b104701007387 */ /* 0x000fe80000100800 */
[----:B------:R-:W2:Y:S04]  /*3d030*/  LDL.LU R144, [R1+0x650] ;  /* 0x0006500001907983 */ /* 0x000ea80000300800 */
[----:B------:R-:W-:Y:S04]  /*3d040*/  LDS R137, [R240+0x8300] ;  /* 0x00830000f0897984 */ /* 0x000fe80000000800 */
        /* <DEDUP_REMOVED lines=19> */
[----:B------:R-:W2:Y:S04]  /*3d180*/  LDL.LU R52, [R1] ;  /* 0x0000000001347983 */ /* 0x000ea80000300800 */
[----:B------:R-:W2:Y:S04]  /*3d190*/  LDL.LU R53, [R1+0x4] ;  /* 0x0000040001357983 */ /* 0x000ea80000300800 */
        /* <DEDUP_REMOVED lines=8> */
[----:B------:R-:W1:Y:S01]  /*3d220*/  LDS R139, [R240+0xa300] ;  /* 0x00a30000f08b7984 */ /* 0x000e620000000800 */
[C---:B------:R-:W-:Y:S03]  /*3d230*/  HMMA.1688.F32.TF32 R100, R96.reuse, R22, R100 ;  /* 0x000000166064723c */ /* 0x040fe60000081064 */
[----:B------:R-:W-:Y:S04]  /*3d240*/  LDS R236, [R3+0x8400] ;  /* 0x0084000003ec7984 */ /* 0x000fe80000000800 */
[----:B------:R-:W-:Y:S01]  /*3d250*/  LDS R238, [R3+0xa400] ;  /* 0x00a4000003ee7984 */ /* 0x000fe20000000800 */
[----:B------:R-:W-:Y:S03]  /*3d260*/  HMMA.1688.F32.TF32 R108, R96, R18, R108 ;  /* 0x00000012606c723c */ /* 0x000fe6000008106c */
[----:B------:R-:W-:Y:S04]  /*3d270*/  LDS R96, [R3+0x8380] ;  /* 0x0083800003607984 */ /* 0x000fe80000000800 */
[----:B------:R-:W-:Y:S04]  /*3d280*/  LDS R98, [R3+0xa380] ;  /* 0x00a3800003627984 */ /* 0x000fe80000000800 */
[----:B------:R-:W-:Y:S04]  /*3d290*/  LDS R97, [R240+0x8380] ;  /* 0x00838000f0617984 */ /* 0x000fe80000000800 */
[----:B------:R-:W1:Y:S04]  /*3d2a0*/  LDS R99, [R240+0xa380] ;  /* 0x00a38000f0637984 */ /* 0x000e680000000800 */
        /* <DEDUP_REMOVED lines=29> */
[----:B------:R-:W1:Y:S01]  /*3d480*/  LDS R159, [R240+0xa780] ;  /* 0x00a78000f09f7984 */ /* 0x000e620000000800 */
[----:B--2---:R-:W-:-:S03]  /*3d490*/  IMAD.MOV.U32 R50, RZ, RZ, R60 ;  /* 0x000000ffff327224 */ /* 0x004fc600078e003c */
[----:B------:R-:W2:Y:S01]  /*3d4a0*/  LDL.LU R60, [R1+0x3f7c] ;  /* 0x003f7c00013c7983 */ /* 0x000ea20000300800 */
[----:B---3--:R-:W-:-:S03]  /*3d4b0*/  IMAD.MOV.U32 R51, RZ, RZ, R61 ;  /* 0x000000ffff337224 */ /* 0x008fc600078e003d */
        /* <DEDUP_REMOVED lines=44> */
[----:B------:R-:W2:Y:S04]  /*3d780*/  LDL.LU R61, [R1+0x3f74] ;  /* 0x003f7400013d7983 */ /* 0x000ea80000300800 */
[----:B------:R-:W2:Y:S04]  /*3d790*/  LDL.LU R60, [R1+0x3f70] ;  /* 0x003f7000013c7983 */ /* 0x000ea80000300800 */
        /* <DEDUP_REMOVED lines=19> */
[-C--:B----4-:R-:W-:Y:S08]  /*3d8d0*/  HMMA.1688.F32.TF32 R104, R120, R72.reuse, R104 ;  /* 0x000000487868723c */ /* 0x090ff00000081068 */
[-C--:B------:R-:W-:Y:S11]  /*3d8e0*/  HMMA.1688.F32.TF32 R44, R116, R72.reuse, R44 ;  /* 0x00000048742c723c */ /* 0x080ff6000008102c */
[----:B------:R-:W-:Y:S11]  /*3d8f0*/  @!UPT UIADD3 URZ, URZ, URZ, URZ ;  /* 0x0000003f3f3ff290 */ /* 0x000ff6000fffe03f */
[----:B------:R-:W-:Y:S01]  /*3d900*/  @!UPT UIADD3 URZ, URZ, URZ, URZ ;  /* 0x0000003f3f3ff290 */ /* 0x000fe2000fffe03f */
[----:B------:R1:W-:Y:S04]  /*3d910*/  STL.64 [R1+0x1190], R44 ;  /* 0x0011902c01007387 */ /* 0x0003e80000100a00 */
[----:B------:R-:W-:Y:S04]  /*3d920*/  STL.64 [R1+0x1198], R46 ;  /* 0x0011982e01007387 */ /* 0x000fe80000100a00 */
[----:B-1----:R-:W4:Y:S04]  /*3d930*/  LDL.LU.64 R44, [R1+0x3f68] ;  /* 0x003f6800012c7983 */ /* 0x002f280000300a00 */
[----:B------:R-:W-:Y:S04]  /*3d940*/  STL.64 [R1+0x14b0], R104 ;  /* 0x0014b06801007387 */ /* 0x000fe80000100a00 */
        /* <DEDUP_REMOVED lines=8> */
[-C--:B-1----:R-:W-:Y:S08]  /*3d9d0*/  HMMA.1688.F32.TF32 R24, R128, R72.reuse, R28 ;  /* 0x000000488018723c */ /* 0x082ff0000008101c */
[-C--:B------:R-:W-:Y:S11]  /*3d9e0*/  HMMA.1688.F32.TF32 R28, R132, R72.reuse, R92 ;  /* 0x00000048841c723c */ /* 0x080ff6000008105c */
[----:B------:R-:W-:Y:S04]  /*3d9f0*/  @!UPT UIADD3 URZ, URZ, URZ, URZ ;  /* 0x0000003f3f3ff290 */ /* 0x000fe8000fffe03f */
[----:B------:R-:W-:Y:S04]  /*3da00*/  STL.64 [R1+0x1d60], R24 ;  /* 0x001d601801007387 */ /* 0x000fe80000100a00 */
[----:B------:R1:W-:Y:S02]  /*3da10*/  STL.64 [R1+0x1d68], R26 ;  /* 0x001d681a01007387 */ /* 0x0003e40000100a00 */
[-C--:B-1----:R-:W-:Y:S02]  /*3da20*/  HMMA.1688.F32.TF32 R24, R136, R72.reuse, R196 ;  /* 0x000000488818723c */ /* 0x082fe400000810c4 */
[----:B------:R-:W-:Y:S04]  /*3da30*/  STL.64 [R1+0x2450], R28 ;  /* 0x0024501c01007387 */ /* 0x000fe80000100a00 */
[----:B------:R1:W-:Y:S02]  /*3da40*/  STL.64 [R1+0x2458], R30 ;  /* 0x0024581e01007387 */ /* 0x0003e40000100a00 */
[-C--:B------:R-:W-:Y:S08]  /*3da50*/  HMMA.1688.F32.TF32 R32, R96, R72.reuse, R32 ;  /* 0x000000486020723c */ /* 0x080ff00000081020 */
[-C--:B-1----:R-:W-:Y:S07]  /*3da60*/  HMMA.1688.F32.TF32 R28, R236, R72.reuse, R88 ;  /* 0x00000048ec1c723c */ /* 0x082fee0000081058 */
[----:B------:R-:W-:Y:S04]  /*3da70*/  STL.64 [R1+0x25c0], R24 ;  /* 0x0025c01801007387 */ /* 0x000fe80000100a00 */
[----:B------:R1:W-:Y:S02]  /*3da80*/  STL.64 [R1+0x25c8], R26 ;  /* 0x0025c81a01007387 */ /* 0x0003e40000100a00 */
[-C--:B-1----:R-:W-:Y:S02]  /*3da90*/  HMMA.1688.F32.TF32 R24, R232, R72.reuse, R200 ;  /* 0x00000048e818723c */ /* 0x082fe400000810c8 */
[----:B------:R-:W-:Y:S04]  /*3daa0*/  STL.64 [R1+0x27b0], R32 ;  /* 0x0027b02001007387 */ /* 0x000fe80000100a00 */
[----:B------:R1:W-:Y:S04]  /*3dab0*/  STL.64 [R1+0x27b8], R34 ;  /* 0x0027b82201007387 */ /* 0x0003e80000100a00 */
[----:B------:R-:W-:Y:S04]  /*3dac0*/  STL.64 [R1+0x29b0], R28 ;  /* 0x0029b01c01007387 */ /* 0x000fe80000100a00 */
[----:B------:R3:W-:Y:S01]  /*3dad0*/  STL.64 [R1+0x29b8], R30 ;  /* 0x0029b81e01007387 */ /* 0x0007e20000100a00 */
[-C--:B-1----:R-:W-:Y:S08]  /*3dae0*/  HMMA.1688.F32.TF32 R32, R228, R72.reuse, R84 ;  /* 0x00000048e420723c */ /* 0x082ff00000081054 */
[----:B------:R-:W-:Y:S01]  /*3daf0*/  STL.64 [R1+0x2aa0], R24 ;  /* 0x002aa01801007387 */ /* 0x000fe20000100a00 */
[-C--:B---3--:R-:W-:Y:S03]  /*3db00*/  HMMA.1688.F32.TF32 R28, R224, R72.reuse, R204 ;  /* 0x00000048e01c723c */ /* 0x088fe600000810cc */
[----:B------:R1:W-:Y:S05]  /*3db10*/  STL.64 [R1+0x2aa8], R26 ;  /* 0x002aa81a01007387 */ /* 0x0003ea0000100a00 */
[-C--:B-1----:R-:W-:Y:S06]  /*3db20*/  HMMA.1688.F32.TF32 R24, R220, R72.reuse, R48 ;  /* 0x00000048dc18723c */ /* 0x082fec0000081030 */
[----:B------:R-:W-:Y:S04]  /*3db30*/  STL.64 [R1+0x2b70], R32 ;  /* 0x002b702001007387 */ /* 0x000fe80000100a00 */
[----:B------:R1:W-:Y:S05]  /*3db40*/  STL.64 [R1+0x2b78], R34 ;  /* 0x002b782201007387 */ /* 0x0003ea0000100a00 */
[----:B------:R-:W-:Y:S04]  /*3db50*/  STL.64 [R1+0x2c20], R28 ;  /* 0x002c201c01007387 */ /* 0x000fe80000100a00 */
[----:B------:R3:W-:Y:S01]  /*3db60*/  STL.64 [R1+0x2c28], R30 ;  /* 0x002c281e01007387 */ /* 0x0007e20000100a00 */
[-C--:B-1----:R-:W-:Y:S03]  /*3db70*/  HMMA.1688.F32.TF32 R32, R216, R72.reuse, R80 ;  /* 0x00000048d820723c */ /* 0x082fe60000081050 */
[----:B------:R-:W-:Y:S05]  /*3db80*/  STL.64 [R1+0x2cb0], R24 ;  /* 0x002cb01801007387 */ /* 0x000fea0000100a00 */
[----:B---3--:R-:W-:Y:S01]  /*3db90*/  HMMA.1688.F32.TF32 R28, R152, R72, R52 ;  /* 0x00000048981c723c */ /* 0x008fe20000081034 */
[----:B------:R-:W-:Y:S11]  /*3dba0*/  STL.64 [R1+0x2cb8], R26 ;  /* 0x002cb81a01007387 */ /* 0x000ff60000100a00 */
[----:B------:R-:W-:Y:S03]  /*3dbb0*/  @!UPT UIADD3 URZ, URZ, URZ, URZ ;  /* 0x0000003f3f3ff290 */ /* 0x000fe6000fffe03f */
[----:B------:R-:W-:Y:S04]  /*3dbc0*/  STL.64 [R1+0x2d20], R32 ;  /* 0x002d202001007387 */ /* 0x000fe80000100a00 */
[----:B------:R2:W-:Y:S04]  /*3dbd0*/  STL.64 [R1+0x2d28], R34 ;  /* 0x002d282201007387 */ /* 0x0005e80000100a00 */
[----:B------:R-:W-:Y:S04]  /*3dbe0*/  STL.64 [R1+0x2d70], R28 ;  /* 0x002d701c01007387 */ /* 0x000fe80000100a00 */
[----:B------:R1:W-:Y:S01]  /*3dbf0*/  STL.64 [R1+0x2d78], R30 ;  /* 0x002d781e01007387 */ /* 0x0003e20000100a00 */
[-C--:B--2---:R-:W-:Y:S08]  /*3dc00*/  HMMA.1688.F32.TF32 R32, R112, R68.reuse, R208 ;  /* 0x000000447020723c */ /* 0x084ff000000810d0 */
[----:B-1----:R-:W-:Y:S08]  /*3dc10*/  HMMA.1688.F32.TF32 R28, R116, R68, R56 ;  /* 0x00000044741c723c */ /* 0x002ff00000081038 */
[----:B----4-:R-:W-:Y:S11]  /*3dc20*/  HMMA.1688.F32.TF32 R24, R156, R72, R104 ;  /* 0x000000489c18723c */ /* 0x010ff60000081068 */
[----:B------:R-:W-:Y:S11]  /*3dc30*/  @!UPT UIADD3 URZ, URZ, URZ, URZ ;  /* 0x0000003f3f3ff290 */ /* 0x000ff6000fffe03f */
[----:B------:R-:W-:Y:S01]  /*3dc40*/  @!UPT UIADD3 URZ, URZ, URZ, URZ ;  /* 0x0000003f3f3ff290 */ /* 0x000fe2000fffe03f */
[----:B------:R-:W-:Y:S04]  /*3dc50*/  STL.64 [R1+0x2da0], R24 ;  /* 0x002da01801007387 */ /* 0x000fe80000100a00 */
[----:B------:R1:W-:Y:S02]  /*3dc60*/  STL.64 [R1+0x2da8], R26 ;  /* 0x002da81a01007387 */ /* 0x0003e40000100a00 */
[-C--:B-1----:R-:W-:Y:S02]  /*3dc70*/  HMMA.1688.F32.TF32 R24, R120, R68.reuse, R76 ;  /* 0x000000447818723c */ /* 0x082fe4000008104c */
[----:B------:R-:W-:Y:S04]  /*3dc80*/  STL.64 [R1+0x1170], R32 ;  /* 0x0011702001007387 */ /* 0x000fe80000100a00 */
[----:B------:R-:W-:Y:S04]  /*3dc90*/  STL.64 [R1+0x1178], R34 ;  /* 0x0011782201007387 */ /* 0x000fe80000100a00 */
[----:B------:R-:W-:Y:S04]  /*3dca0*/  STL.64 [R1+0x1270], R28 ;  /* 0x0012701c01007387 */ /* 0x000fe80000100a00 */
[----:B------:R-:W-:Y:S09]  /*3dcb0*/  STL.64 [R1+0x1278], R30 ;  /* 0x0012781e01007387 */ /* 0x000ff20000100a00 */
[----:B------:R-:W-:Y:S04]  /*3dcc0*/  STL.64 [R1+0x12d0], R24 ;  /* 0x0012d01801007387 */ /* 0x000fe80000100a00 */
[----:B------:R1:W-:Y:S02]  /*3dcd0*/  STL.64 [R1+0x12d8], R26 ;  /* 0x0012d81a01007387 */ /* 0x0003e40000100a00 */
[-C--:B-1----:R-:W-:Y:S02]  /*3dce0*/  HMMA.1688.F32.TF32 R24, R132, R68.reuse, R64 ;  /* 0x000000448418723c */ /* 0x082fe40000081040 */
[----:B------:R-:W1:Y:S06]  /*3dcf0*/  LDSM.16.M88.4 R64, [R241+0x21000] ;  /* 0x02100000f140783b */ /* 0x000e6c0000000200 */
[-C--:B------:R-:W-:Y:S01]  /*3dd00*/  HMMA.1688.F32.TF32 R32, R124, R68.reuse, R60 ;  /* 0x000000447c20723c */ /* 0x080fe2000008103c */
[----:B------:R-:W2:Y:S07]  /*3dd10*/  LDSM.16.M88.4 R60, [R241+0x21800] ;  /* 0x02180000f13c783b */ /* 0x000eae0000000200 */
[-C--:B------:R-:W-:Y:S11]  /*3dd20*/  HMMA.1688.F32.TF32 R28, R128, R68.reuse, R212 ;  /* 0x00000044801c723c */ /* 0x080ff600000810d4 */
[----:B------:R-:W-:Y:S04]  /*3dd30*/  @!UPT UIADD3 URZ, URZ, URZ, URZ ;  /* 0x0000003f3f3ff290 */ /* 0x000fe8000fffe03f */
[----:B------:R-:W-:Y:S04]  /*3dd40*/  STL.64 [R1+0x14a0], R32 ;  /* 0x0014a02001007387 */ /* 0x000fe80000100a00 */
[----:B------:R-:W-:Y:S04]  /*3dd50*/  STL.64 [R1+0x14a8], R34 ;  /* 0x0014a82201007387 */ /* 0x000fe80000100a00 */
[----:B------:R-:W-:Y:S04]  /*3dd60*/  STL.64 [R1+0x15f0], R28 ;  /* 0x0015f01c01007387 */ /* 0x000fe80000100a00 */
[----:B------:R-:W-:Y:S04]  /*3dd70*/  STL.64 [R1+0x15f8], R30 ;  /* 0x0015f81e01007387 */ /* 0x000fe80000100a00 */
[----:B-1----:R-:W-:Y:S04]  /*3dd80*/  STL [R1+0x3b1c], R66 ;  /* 0x003b1c4201007387 */ /* 0x002fe80000100800 */
[----:B------:R-:W-:Y:S04]  /*3dd90*/  STL.64 [R1+0x23c0], R24 ;  /* 0x0023c01801007387 */ /* 0x000fe80000100a00 */
[----:B------:R1:W-:Y:S02]  /*3dda0*/  STL.64 [R1+0x23c8], R26 ;  /* 0x0023c81a01007387 */ /* 0x0003e40000100a00 */
[-C--:B-1----:R-:W-:Y:S02]  /*3ddb0*/  HMMA.1688.F32.TF32 R24, R136, R68.reuse, R148 ;  /* 0x000000448818723c */ /* 0x082fe40000081094 */
[----:B------:R-:W-:Y:S04]  /*3ddc0*/  STL [R1+0x3b18], R67 ;  /* 0x003b184301007387 */ /* 0x000fe80000100800 */
[----:B--2---:R-:W-:Y:S02]  /*3ddd0*/  STL [R1+0x3b24], R62 ;  /* 0x003b243e01007387 */ /* 0x004fe40000100800 */
[-C--:B------:R-:W-:Y:S08]  /*3dde0*/  HMMA.1688.F32.TF32 R32, R96, R68.reuse, R244 ;  /* 0x000000446020723c */ /* 0x080ff000000810f4 */
[-C--:B------:R-:W-:Y:S07]  /*3ddf0*/  HMMA.1688.F32.TF32 R28, R236, R68.reuse, R144 ;  /* 0x00000044ec1c723c */ /* 0x080fee0000081090 */
[----:B------:R-:W-:Y:S04]  /*3de00*/  STL.64 [R1+0x2530], R24 ;  /* 0x0025301801007387 */ /* 0x000fe80000100a00 */
[----:B------:R1:W-:Y:S02]  /*3de10*/  STL.64 [R1+0x2538], R26 ;  /* 0x0025381a01007387 */ /* 0x0003e40000100a00 */
[-C--:B-1----:R-:W-:Y:S02]  /*3de20*/  HMMA.1688.F32.TF32 R24, R232, R68.reuse, R248 ;  /* 0x00000044e818723c */ /* 0x082fe400000810f8 */
[----:B------:R-:W-:Y:S04]  /*3de30*/  STL [R1+0x3b20], R63 ;  /* 0x003b203f01007387 */ /* 0x000fe80000100800 */
[----:B------:R-:W-:Y:S04]  /*3de40*/  STL.64 [R1+0x2730], R32 ;  /* 0x0027302001007387 */ /* 0x000fe80000100a00 */
[----:B------:R-:W-:Y:S04]  /*3de50*/  STL.64 [R1+0x2738], R34 ;  /* 0x0027382201007387 */ /* 0x000fe80000100a00 */
[----:B------:R-:W2:Y:S04]  /*3de60*/  LDL.LU R208, [R1+0xee0] ;  /* 0x000ee00001d07983 */ /* 0x000ea80000300800 */
[----:B------:R1:W-:Y:S04]  /*3de70*/  STL.64 [R1+0x2850], R28 ;  /* 0x0028501c01007387 */ /* 0x0003e80000100a00 */
[----:B------:R3:W-:Y:S04]  /*3de80*/  STL.64 [R1+0x2858], R30 ;  /* 0x0028581e01007387 */ /* 0x0007e80000100a00 */
        /* <DEDUP_REMOVED lines=37> */
[----:B----4-:R-:W4:Y:S04]  /*3e0e0*/  LDL.LU R24, [R1+0x640] ;  /* 0x0006400001187983 */ /* 0x010f280000300800 */
        /* <DEDUP_REMOVED lines=51> */
[-C--:B--2---:R-:W-:Y:S08]  /*3e420*/  HMMA.1688.F32.TF32 R248, R216, R68.reuse, R248 ;  /* 0x00000044d8f8723c */ /* 0x084ff000000810f8 */
[-C--:B---3--:R-:W-:Y:S08]  /*3e430*/  HMMA.1688.F32.TF32 R52, R224, R68.reuse, R52 ;  /* 0x00000044e034723c */ /* 0x088ff00000081034 */
[-C--:B----4-:R-:W-:Y:S08]  /*3e440*/  HMMA.1688.F32.TF32 R48, R228, R68.reuse, R48 ;  /* 0x00000044e430723c */ /* 0x090ff00000081030 */
[-C--:B------:R-:W-:Y:S11]  /*3e450*/  HMMA.1688.F32.TF32 R56, R220, R68.reuse, R56 ;  /* 0x00000044dc38723c */ /* 0x080ff60000081038 */
[----:B------:R-:W-:Y:S04]  /*3e460*/  @!UPT UIADD3 URZ, URZ, URZ, URZ ;  /* 0x0000003f3f3ff290 */ /* 0x000fe8000fffe03f */
[----:B------:R1:W-:Y:S04]  /*3e470*/  STL.64 [R1+0x2b10], R48 ;  /* 0x002b103001007387 */ /* 0x0003e80000100a00 */
[----:B------:R-:W-:Y:S04]  /*3e480*/  STL.64 [R1+0x2b18], R50 ;  /* 0x002b183201007387 */ /* 0x000fe80000100a00 */
[----:B-1----:R-:W2:Y:S04]  /*3e490*/  LDL.LU.64 R48, [R1+0x3f50] ;  /* 0x003f500001307983 */ /* 0x002ea80000300a00 */
[----:B------:R1:W-:Y:S04]  /*3e4a0*/  STL.64 [R1+0x2bd0], R52 ;  /* 0x002bd03401007387 */ /* 0x0003e80000100a00 */
[----:B------:R-:W-:Y:S04]  /*3e4b0*/  STL.64 [R1+0x2bd8], R54 ;  /* 0x002bd83601007387 */ /* 0x000fe80000100a00 */
[----:B-1----:R-:W3:Y:S04]  /*3e4c0*/  LDL.LU.64 R52, [R1+0x3f48] ;  /* 0x003f480001347983 */ /* 0x002ee80000300a00 */
[----:B------:R1:W-:Y:S04]  /*3e4d0*/  STL.64 [R1+0x2c70], R56 ;  /* 0x002c703801007387 */ /* 0x0003e80000100a00 */
[----:B------:R-:W-:Y:S04]  /*3e4e0*/  STL.64 [R1+0x2c78], R58 ;  /* 0x002c783a01007387 */ /* 0x000fe80000100a00 */
[----:B-1----:R-:W4:Y:S04]  /*3e4f0*/  LDL.LU.64 R56, [R1+0x3f40] ;  /* 0x003f400001387983 */ /* 0x002f280000300a00 */
[----:B------:R-:W-:Y:S04]  /*3e500*/  STL.64 [R1+0x2cf0], R248 ;  /* 0x002cf0f801007387 */ /* 0x000fe80000100a00 */
[----:B------:R1:W-:Y:S04]  /*3e510*/  STL.64 [R1+0x2cf8], R250 ;  /* 0x002cf8fa01007387 */ /* 0x0003e80000100a00 */
[----:B-1----:R-:W2:Y:S04]  /*3e520*/  LDL.LU.64 R250, [R1+0x3f38] ;  /* 0x003f380001fa7983 */ /* 0x002ea80000300a00 */
[----:B------:R-:W2:Y:S01]  /*3e530*/  LDL.LU.64 R248, [R1+0x3f30] ;  /* 0x003f300001f87983 */ /* 0x000ea20000300a00 */
[----:B------:R-:W-:Y:S11]  /*3e540*/  HMMA.1688.F32.TF32 R72, R152, R68, R72 ;  /* 0x000000449848723c */ /* 0x000ff60000081048 */
[----:B------:R-:W-:Y:S11]  /*3e550*/  @!UPT UIADD3 URZ, URZ, URZ, URZ ;  /* 0x0000003f3f3ff290 */ /* 0x000ff6000fffe03f */
[----:B------:R-:W-:Y:S01]  /*3e560*/  @!UPT UIADD3 URZ, URZ, URZ, URZ ;  /* 0x0000003f3f3ff290 */ /* 0x000fe2000fffe03f */
[----:B------:R1:W-:Y:S04]  /*3e570*/  STL.64 [R1+0x2d50], R72 ;  /* 0x002d504801007387 */ /* 0x0003e80000100a00 */
[----:B------:R-:W-:Y:S01]  /*3e580*/  STL.64 [R1+0x2d58], R74 ;  /* 0x002d584a01007387 */ /* 0x000fe20000100a00 */
[-C--:B------:R-:W-:Y:S08]  /*3e590*/  HMMA.1688.F32.TF32 R76, R112, R64.reuse, R76 ;  /* 0x00000040704c723c */ /* 0x080ff0000008104c */
[-C--:B------:R-:W-:Y:S08]  /*3e5a0*/  HMMA.1688.F32.TF32 R212, R116, R64.reuse, R212 ;  /* 0x0000004074d4723c */ /* 0x080ff000000810d4 */
[-C--:B------:R-:W-:Y:S08]  /*3e5b0*/  HMMA.1688.F32.TF32 R148, R120, R64.reuse, R148 ;  /* 0x000000407894723c */ /* 0x080ff00000081094 */
[----:B------:R-:W-:Y:S08]  /*3e5c0*/  HMMA.1688.F32.TF32 R144, R124, R64, R144 ;  /* 0x000000407c90723c */ /* 0x000ff00000081090 */
[----:B--2---:R-:W-:Y:S11]  /*3e5d0*/  HMMA.1688.F32.TF32 R248, R156, R68, R248 ;  /* 0x000000449cf8723c */ /* 0x004ff600000810f8 */
[----:B------:R-:W-:Y:S11]  /*3e5e0*/  @!UPT UIADD3 URZ, URZ, URZ, URZ ;  /* 0x0000003f3f3ff290 */ /* 0x000ff6000fffe03f */
[----:B------:R-:W-:Y:S01]  /*3e5f0*/  @!UPT UIADD3 URZ, URZ, URZ, URZ ;  /* 0x0000003f3f3ff290 */ /* 0x000fe2000fffe03f */
[----:B------:R2:W-:Y:S01]  /*3e600*/  STL.64 [R1+0x2d90], R248 ;  /* 0x002d90f801007387 */ /* 0x0005e20000100a00 */
[----:B-1----:R-:W-:-:S03]  /*3e610*/  IMAD.MOV.U32 R72, RZ, RZ, R251 ;  /* 0x000000ffff487224 */ /* 0x002fc600078e00fb */
[----:B------:R-:W3:Y:S01]  /*3e620*/  LDL.LU R68, [R1+0xa20] ;  /* 0x000a200001447983 */ /* 0x000ee20000300800 */
[----:B------:R-:W-:-:S03]  /*3e630*/  IMAD.MOV.U32 R73, RZ, RZ, R250 ;  /* 0x000000ffff497224 */ /* 0x000fc600078e00fa */
[----:B------:R-:W3:Y:S04]  /*3e640*/  LDL.LU R69, [R1+0xa24] ;  /* 0x000a240001457983 */ /* 0x000ee80000300800 */
[----:B------:R-:W3:Y:S04]  /*3e650*/  LDL.LU R70, [R1+0xa28] ;  /* 0x000a280001467983 */ /* 0x000ee80000300800 */
[----:B------:R-:W3:Y:S04]  /*3e660*/  LDL.LU R71, [R1+0xa2c] ;  /* 0x000a2c0001477983 */ /* 0x000ee80000300800 */
[----:B--2---:R-:W2:Y:S04]  /*3e670*/  LDL.LU R248, [R1+0x830] ;  /* 0x0008300001f87983 */ /* 0x004ea80000300800 */
[----:B------:R-:W2:Y:S04]  /*3e680*/  LDL.LU R249, [R1+0x834] ;  /* 0x0008340001f97983 */ /* 0x000ea80000300800 */
[----:B------:R-:W2:Y:S04]  /*3e690*/  LDL.LU R250, [R1+0x838] ;  /* 0x0008380001fa7983 */ /* 0x000ea80000300800 */
[----:B------:R-:W2:Y:S04]  /*3e6a0*/  LDL.LU R251, [R1+0x83c] ;  /* 0x00083c0001fb7983 */ /* 0x000ea80000300800 */
[----:B------:R1:W-:Y:S04]  /*3e6b0*/  STL [R1+0x3748], R72 ;  /* 0x0037484801007387 */ /* 0x0003e80000100800 */
[----:B------:R4:W-:Y:S04]  /*3e6c0*/  STL [R1+0x3744], R73 ;  /* 0x0037444901007387 */ /* 0x0009e80000100800 */
[----:B-1----:R-:W2:Y:S04]  /*3e6d0*/  LDL.LU R72, [R1+0xca0] ;  /* 0x000ca00001487983 */ /* 0x002ea80000300800 */
[----:B----4-:R-:W2:Y:S04]  /*3e6e0*/  LDL.LU R73, [R1+0xca4] ;  /* 0x000ca40001497983 */ /* 0x010ea80000300800 */
[----:B------:R-:W2:Y:S04]  /*3e6f0*/  LDL.LU R74, [R1+0xca8] ;  /* 0x000ca800014a7983 */ /* 0x000ea80000300800 */
[----:B------:R-:W2:Y:S04]  /*3e700*/  LDL.LU R75, [R1+0xcac] ;  /* 0x000cac00014b7983 */ /* 0x000ea80000300800 */
        /* <DEDUP_REMOVED lines=15> */
[----:B------:R-:W4:Y:S01]  /*3e800*/  LDL.LU.64 R144, [R1+0x3ef0] ;  /* 0x003ef00001907983 */ /* 0x000f220000300a00 */
[-C--:B------:R-:W-:Y:S08]  /*3e810*/  HMMA.1688.F32.TF32 R24, R236, R64.reuse, R24 ;  /* 0x00000040ec18723c */ /* 0x080ff00000081018 */
[-C--:B------:R-:W-:Y:S08]  /*3e820*/  HMMA.1688.F32.TF32 R32, R220, R64.reuse, R32 ;  /* 0x00000040dc20723c */ /* 0x080ff00000081020 */
[-C--:B--2---:R-:W-:Y:S11]  /*3e830*/  HMMA.1688.F32.TF32 R72, R128, R64.reuse, R72 ;  /* 0x000000408048723c */ /* 0x084ff60000081048 */
[----:B------:R-:W-:Y:S11]  /*3e840*/  @!UPT UIADD3 URZ, URZ, URZ, URZ ;  /* 0x0000003f3f3ff290 */ /* 0x000ff6000fffe03f */
[----:B------:R-:W-:Y:S01]  /*3e850*/  @!UPT UIADD3 URZ, URZ, URZ, URZ ;  /* 0x0000003f3f3ff290 */ /* 0x000fe2000fffe03f */
[----:B------:R-:W-:Y:S04]  /*3e860*/  STL.64 [R1+0x14f0], R72 ;  /* 0x0014f04801007387 */ /* 0x000fe80000100a00 */
[----:B------:R3:W-:Y:S02]  /*3e870*/  STL.64 [R1+0x14f8], R74 ;  /* 0x0014f84a01007387 */ /* 0x0007e40000100a00 */
[-C--:B---3--:R-:W-:Y:S08]  /*3e880*/  HMMA.1688.F32.TF32 R72, R132, R64.reuse, R68 ;  /* 0x000000408448723c */ /* 0x088ff00000081044 */
[-C--:B------:R-:W-:Y:S11]  /*3e890*/  HMMA.1688.F32.TF32 R68, R136, R64.reuse, R248 ;  /* 0x000000408844723c */ /* 0x080ff600000810f8 */
[----:B------:R-:W-:Y:S04]  /*3e8a0*/  @!UPT UIADD3 URZ, URZ, URZ, URZ ;  /* 0x0000003f3f3ff290 */ /* 0x000fe8000fffe03f */
[----:B------:R-:W-:Y:S04]  /*3e8b0*/  STL.64 [R1+0x1610], R72 ;  /* 0x0016104801007387 */ /* 0x000fe80000100a00 */
[----:B------:R1:W-:Y:S02]  /*3e8c0*/  STL.64 [R1+0x1618], R74 ;  /* 0x0016184a01007387 */ /* 0x0003e40000100a00 */
[-C--:B-1----:R-:W-:Y:S02]  /*3e8d0*/  HMMA.1688.F32.TF32 R72, R96, R64.reuse, R104 ;  /* 0x000000406048723c */ /* 0x082fe40000081068 */
[----:B------:R-:W-:Y:S04]  /*3e8e0*/  STL.64 [R1+0x2460], R68 ;  /* 0x0024604401007387 */ /* 0x000fe80000100a00 */
[----:B------:R1:W-:Y:S02]  /*3e8f0*/  STL.64 [R1+0x2468], R70 ;  /* 0x0024684601007387 */ /* 0x0003e40000100a00 */
[-C--:B-1----:R-:W-:Y:S11]  /*3e900*/  HMMA.1688.F32.TF32 R68, R232, R64.reuse, R28 ;  /* 0x00000040e844723c */ /* 0x082ff6000008101c */
[----:B------:R-:W-:Y:S04]  /*3e910*/  @!UPT UIADD3 URZ, URZ, URZ, URZ ;  /* 0x0000003f3f3ff290 */ /* 0x000fe8000fffe03f */
[----:B------:R-:W-:Y:S01]  /*3e920*/  STL.64 [R1+0x25d0], R72 ;  /* 0x0025d04801007387 */ /* 0x000fe20000100a00 */
[-C--:B------:R-:W-:Y:S03]  /*3e930*/  HMMA.1688.F32.TF32 R28, R228, R64.reuse, R92 ;  /* 0x00000040e41c723c */ /* 0x080fe6000008105c */
[----:B------:R-:W-:Y:S04]  /*3e940*/  STL.64 [R1+0x25d8], R74 ;  /* 0x0025d84a01007387 */ /* 0x000fe80000100a00 */
[----:B------:R-:W-:Y:S04]  /*3e950*/  STL.64 [R1+0x27d0], R24 ;  /* 0x0027d01801007387 */ /* 0x000fe80000100a00 */
[----:B------:R1:W-:Y:S02]  /*3e960*/  STL.64 [R1+0x27d8], R26 ;  /* 0x0027d81a01007387 */ /* 0x0003e40000100a00 */
[-C--:B-1----:R-:W-:Y:S02]  /*3e970*/  HMMA.1688.F32.TF32 R24, R224, R64.reuse, R196 ;  /* 0x00000040e018723c */ /* 0x082fe400000810c4 */
[----:B------:R-:W-:Y:S04]  /*3e980*/  STL.64 [R1+0x29c0], R68 ;  /* 0x0029c04401007387 */ /* 0x000fe80000100a00 */
[----:B------:R-:W-:Y:S04]  /*3e990*/  STL.64 [R1+0x29c8], R70 ;  /* 0x0029c84601007387 */ /* 0x000fe80000100a00 */
[----:B------:R-:W-:Y:S04]  /*3e9a0*/  STL.64 [R1+0x2ab0], R28 ;  /* 0x002ab01c01007387 */ /* 0x000fe80000100a00 */
[----:B------:R1:W-:Y:S09]  /*3e9b0*/  STL.64 [R1+0x2ab8], R30 ;  /* 0x002ab81e01007387 */ /* 0x0003f20000100a00 */
[----:B------:R-:W-:Y:S01]  /*3e9c0*/  STL.64 [R1+0x2b80], R24 ;  /* 0x002b801801007387 */ /* 0x000fe20000100a00 */
[-C--:B-1----:R-:W-:Y:S03]  /*3e9d0*/  HMMA.1688.F32.TF32 R28, R216, R64.reuse, R88 ;  /* 0x00000040d81c723c */ /* 0x082fe60000081058 */
[----:B------:R1:W-:Y:S05]  /*3e9e0*/  STL.64 [R1+0x2b88], R26 ;  /* 0x002b881a01007387 */ /* 0x0003ea0000100a00 */
[-C--:B-1----:R-:W-:Y:S01]  /*3e9f0*/  HMMA.1688.F32.TF32 R24, R152, R64.reuse, R200 ;  /* 0x000000409818723c */ /* 0x082fe200000810c8 */
[----:B------:R-:W-:Y:S04]  /*3ea00*/  STL.64 [R1+0x2c30], R32 ;  /* 0x002c302001007387 */ /* 0x000fe80000100a00 */
[----:B------:R4:W-:Y:S10]  /*3ea10*/  STL.64 [R1+0x2c38], R34 ;  /* 0x002c382201007387 */ /* 0x0009f40000100a00 */
[----:B------:R-:W-:Y:S04]  /*3ea20*/  STL.64 [R1+0x2cc0], R28 ;  /* 0x002cc01c01007387 */ /* 0x000fe80000100a00 */
[----:B------:R1:W-:Y:S01]  /*3ea30*/  STL.64 [R1+0x2cc8], R30 ;  /* 0x002cc81e01007387 */ /* 0x0003e20000100a00 */
[----:B----4-:R-:W-:Y:S03]  /*3ea40*/  HMMA.1688.F32.TF32 R32, R156, R64, R144 ;  /* 0x000000409c20723c */ /* 0x010fe60000081090 */
[----:B------:R-:W-:Y:S05]  /*3ea50*/  STL.64 [R1+0x2d30], R24 ;  /* 0x002d301801007387 */ /* 0x000fea0000100a00 */
[-C--:B-1----:R-:W-:Y:S01]  /*3ea60*/  HMMA.1688.F32.TF32 R28, R112, R60.reuse, R84 ;  /* 0x0000003c701c723c */ /* 0x082fe20000081054 */
[----:B------:R1:W-:Y:S07]  /*3ea70*/  STL.64 [R1+0x2d38], R26 ;  /* 0x002d381a01007387 */ /* 0x0003ee0000100a00 */
[-C--:B-1----:R-:W-:Y:S07]  /*3ea80*/  HMMA.1688.F32.TF32 R24, R116, R60.reuse, R204 ;  /* 0x0000003c7418723c */ /* 0x082fee00000810cc */
[----:B------:R-:W-:Y:S04]  /*3ea90*/  STL.64 [R1+0x2d80], R32 ;  /* 0x002d802001007387 */ /* 0x000fe80000100a00 */
[----:B------:R1:W-:Y:S04]  /*3eaa0*/  STL.64 [R1+0x2d88], R34 ;  /* 0x002d882201007387 */ /* 0x0003e80000100a00 */
[----:B------:R-:W-:Y:S04]  /*3eab0*/  STL.64 [R1+0xf60], R28 ;  /* 0x000f601c01007387 */ /* 0x000fe80000100a00 */
[----:B------:R2:W-:Y:S01]  /*3eac0*/  STL.64 [R1+0xf68], R30 ;  /* 0x000f681e01007387 */ /* 0x0005e20000100a00 */
[-C--:B-1----:R-:W-:Y:S03]  /*3ead0*/  HMMA.1688.F32.TF32 R32, R120, R60.reuse, R80 ;  /* 0x0000003c7820723c */ /* 0x082fe60000081050 */
[----:B------:R-:W-:Y:S05]  /*3eae0*/  STL.64 [R1+0xfe0], R24 ;  /* 0x000fe01801007387 */ /* 0x000fea0000100a00 */
[-C--:B--2---:R-:W-:Y:S01]  /*3eaf0*/  HMMA.1688.F32.TF32 R28, R124, R60.reuse, R208 ;  /* 0x0000003c7c1c723c */ /* 0x084fe200000810d0 */
[----:B------:R1:W-:Y:S07]  /*3eb00*/  STL.64 [R1+0xfe8], R26 ;  /* 0x000fe81a01007387 */ /* 0x0003ee0000100a00 */
[----:B-1----:R-:W-:Y:S07]  /*3eb10*/  HMMA.1688.F32.TF32 R24, R128, R60, R244 ;  /* 0x0000003c8018723c */ /* 0x002fee00000810f4 */
[----:B------:R1:W-:Y:S04]  /*3eb20*/  STL.64 [R1+0x1010], R32 ;  /* 0x0010102001007387 */ /* 0x0003e80000100a00 */
[----:B------:R2:W-:Y:S04]  /*3eb30*/  STL.64 [R1+0x1018], R34 ;  /* 0x0010182201007387 */ /* 0x0005e80000100a00 */
        /* <DEDUP_REMOVED lines=22> */
[----:B--2---:R-:W3:Y:S04]  /*3eca0*/  LDL.LU R34, [R1+0xf08] ;  /* 0x000f080001227983 */ /* 0x004ee80000300800 */
[----:B------:R-:W3:Y:S01]  /*3ecb0*/  LDL.LU R35, [R1+0xf0c] ;  /* 0x000f0c0001237983 */ /* 0x000ee20000300800 */
[----:B----4-:R-:W-:-:S03]  /*3ecc0*/  IMAD.MOV.U32 R24, RZ, RZ, R48 ;  /* 0x000000ffff187224 */ /* 0x010fc600078e0030 */
        /* <DEDUP_REMOVED lines=8> */
[----:B------:R-:W4:Y:S01]  /*3ed50*/  LDL.LU R48, [R1+0x3eec] ;  /* 0x003eec0001307983 */ /* 0x000f220000300800 */
[----:B------:R-:W-:-:S03]  /*3ed60*/  IMAD.MOV.U32 R249, RZ, RZ, R52 ;  /* 0x000000fffff97224 */ /* 0x000fc600078e0034 */
[----:B------:R-:W2:Y:S04]  /*3ed70*/  LDL.LU R57, [R1+0x3ee8] ;  /* 0x003ee80001397983 */ /* 0x000ea80000300800 */
[----:B------:R-:W3:Y:S04]  /*3ed80*/  LDL.LU R56, [R1+0x3ee4] ;  /* 0x003ee40001387983 */ /* 0x000ee80000300800 */
[----:B------:R-:W4:Y:S04]  /*3ed90*/  LDL.LU R49, [R1+0x3ee0] ;  /* 0x003ee00001317983 */ /* 0x000f280000300800 */
[----:B------:R-:W4:Y:S04]  /*3eda0*/  LDL.LU R53, [R1+0x3edc] ;  /* 0x003edc0001357983 */ /* 0x000f280000300800 */
[----:B------:R-:W4:Y:S04]  /*3edb0*/  LDL.LU R52, [R1+0x3ed8] ;  /* 0x003ed80001347983 */ /* 0x000f280000300800 */
[----:B------:R-:W4:Y:S01]  /*3edc0*/  LDL.LU R250, [R1+0x178] ;  /* 0x0001780001fa7983 */ /* 0x000f220000300800 */
[----:B--2---:R-:W-:-:S03]  /*3edd0*/  IMAD.MOV.U32 R251, RZ, RZ, R57 ;  /* 0x000000fffffb7224 */ /* 0x004fc600078e0039 */
[----:B------:R-:W2:Y:S01]  /*3ede0*/  LDL.LU R57, [R1+0x3ed4] ;  /* 0x003ed40001397983 */ /* 0x000ea20000300800 */
[----:B---3--:R-:W-:-:S03]  /*3edf0*/  IMAD.MOV.U32 R68, RZ, RZ, R56 ;  /* 0x000000ffff447224 */ /* 0x008fc600078e0038 */
[----:B------:R-:W3:Y:S04]  /*3ee00*/  LDL.LU R56, [R1+0x3ed0] ;  /* 0x003ed00001387983 */ /* 0x000ee80000300800 */
[----:B------:R-:W3:Y:S01]  /*3ee10*/  LDL.LU R69, [R1+0x194] ;  /* 0x0001940001457983 */ /* 0x000ee20000300800 */
[----:B----4-:R-:W-:-:S03]  /*3ee20*/  IMAD.MOV.U32 R70, RZ, RZ, R53 ;  /* 0x000000ffff467224 */ /* 0x010fc600078e0035 */
[----:B------:R-:W4:Y:S01]  /*3ee30*/  LDL.LU R53, [R1+0x3ecc] ;  /* 0x003ecc0001357983 */ /* 0x000f220000300800 */
[----:B------:R-:W-:-:S03]  /*3ee40*/  IMAD.MOV.U32 R71, RZ, RZ, R52 ;  /* 0x000000ffff477224 */ /* 0x000fc600078e0034 */
[----:B------:R-:W4:Y:S04]  /*3ee50*/  LDL.LU R52, [R1+0x3ec8] ;  /* 0x003ec80001347983 */ /* 0x000f280000300800 */
[----:B------:R-:W4:Y:S01]  /*3ee60*/  LDL.LU R72, [R1+0x1b0] ;  /* 0x0001b00001487983 */ /* 0x000f220000300800 */
[----:B--2---:R-:W-:-:S03]  /*3ee70*/  IMAD.MOV.U32 R73, RZ, RZ, R57 ;  /* 0x000000ffff497224 */ /* 0x004fc600078e0039 */
[----:B------:R-:W2:Y:S01]  /*3ee80*/  LDL.LU R57, [R1+0x3ec4] ;  /* 0x003ec40001397983 */ /* 0x000ea20000300800 */
[----:B---3--:R-:W-:-:S03]  /*3ee90*/  IMAD.MOV.U32 R74, RZ, RZ, R56 ;  /* 0x000000ffff4a7224 */ /* 0x008fc600078e0038 */
[----:B------:R-:W2:Y:S04]  /*3eea0*/  LDL.LU R56, [R1+0x3ec0] ;  /* 0x003ec00001387983 */ /* 0x000ea80000300800 */
[----:B------:R-:W3:Y:S01]  /*3eeb0*/  LDL.LU R75, [R1+0x1bc] ;  /* 0x0001bc00014b7983 */ /* 0x000ee20000300800 */
[----:B----4-:R-:W-:-:S03]  /*3eec0*/  IMAD.MOV.U32 R64, RZ, RZ, R53 ;  /* 0x000000ffff407224 */ /* 0x010fc600078e0035 */
[----:B------:R-:W4:Y:S01]  /*3eed0*/  LDL.LU R53, [R1+0x3ebc] ;  /* 0x003ebc0001357983 */ /* 0x000f220000300800 */
[----:B------:R-:W-:-:S03]  /*3eee0*/  IMAD.MOV.U32 R65, RZ, RZ, R52 ;  /* 0x000000ffff417224 */ /* 0x000fc600078e0034 */
[----:B------:R-:W4:Y:S04]  /*3eef0*/  LDL.LU R52, [R1+0x3eb8] ;  /* 0x003eb80001347983 */ /* 0x000f280000300800 */
[----:B------:R-:W2:Y:S04]  /*3ef00*/  LDL.LU R66, [R1+0x678] ;  /* 0x0006780001427983 */ /* 0x000ea80000300800 */
[----:B------:R-:W2:Y:S04]  /*3ef10*/  LDL.LU R67, [R1+0x67c] ;  /* 0x00067c0001437983 */ /* 0x000ea80000300800 */
[----:B------:R-:W2:Y:S04]  /*3ef20*/  LDL.LU R58, [R1+0xa18] ;  /* 0x000a1800013a7983 */ /* 0x000ea80000300800 */
[----:B------:R-:W2:Y:S04]  /*3ef30*/  LDL.LU R59, [R1+0xa1c] ;  /* 0x000a1c00013b7983 */ /* 0x000ea80000300800 */
        /* <DEDUP_REMOVED lines=30> */
[-C--:B--2---:R-:W-:Y:S11]  /*3f120*/  HMMA.1688.F32.TF32 R56, R132, R60.reuse, R56 ;  /* 0x0000003c8438723c */ /* 0x084ff60000081038 */
[----:B------:R-:W-:Y:S11]  /*3f130*/  @!UPT UIADD3 URZ, URZ, URZ, URZ ;  /* 0x0000003f3f3ff290 */ /* 0x000ff6000fffe03f */
[----:B------:R-:W-:Y:S01]  /*3f140*/  @!UPT UIADD3 URZ, URZ, URZ, URZ ;  /* 0x0000003f3f3ff290 */ /* 0x000fe2000fffe03f */
[----:B------:R-:W-:Y:S04]  /*3f150*/  STL.64 [R1+0x1530], R56 ;  /* 0x0015303801007387 */ /* 0x000fe80000100a00 */
[----:B------:R-:W-:Y:S04]  /*3f160*/  STL.64 [R1+0x1538], R58 ;  /* 0x0015383a01007387 */ /* 0x000fe80000100a00 */
[----:B------:R-:W1:Y:S01]  /*3f170*/  LDSM.16.M88.4 R56, [R241+0x22000] ;  /* 0x02200000f138783b */ /* 0x000e620000000200 */
[-C--:B----4-:R-:W-:Y:S08]  /*3f180*/  HMMA.1688.F32.TF32 R52, R136, R60.reuse, R52 ;  /* 0x0000003c8834723c */ /* 0x090ff00000081034 */
[-C--:B---3--:R-:W-:Y:S01]  /*3f190*/  HMMA.1688.F32.TF32 R244, R96, R60.reuse, R244 ;  /* 0x0000003c60f4723c */ /* 0x088fe200000810f4 */
[----:B-1----:R-:W-:Y:S04]  /*3f1a0*/  STL [R1+0x3b2c], R58 ;  /* 0x003b2c3a01007387 */ /* 0x002fe80000100800 */
[----:B------:R-:W-:Y:S10]  /*3f1b0*/  STL [R1+0x3b28], R59 ;  /* 0x003b283b01007387 */ /* 0x000ff40000100800 */
[----:B------:R-:W-:Y:S04]  /*3f1c0*/  STL.64 [R1+0x23d0], R52 ;  /* 0x0023d03401007387 */ /* 0x000fe80000100a00 */
[----:B------:R-:W-:Y:S04]  /*3f1d0*/  STL.64 [R1+0x23d8], R54 ;  /* 0x0023d83601007387 */ /* 0x000fe80000100a00 */
[----:B------:R-:W1:Y:S04]  /*3f1e0*/  LDSM.16.M88.4 R52, [R241+0x22800] ;  /* 0x02280000f134783b */ /* 0x000e680000000200 */
[----:B-1----:R-:W-:Y:S04]  /*3f1f0*/  STL [R1+0x3b34], R54 ;  /* 0x003b343601007387 */ /* 0x002fe80000100800 */
[----:B------:R-:W-:Y:S04]  /*3f200*/  STL [R1+0x3b30], R55 ;  /* 0x003b303701007387 */ /* 0x000fe80000100800 */
[----:B------:R-:W-:Y:S04]  /*3f210*/  STL.64 [R1+0x2540], R244 ;  /* 0x002540f401007387 */ /* 0x000fe80000100a00 */
[----:B------:R1:W-:Y:S04]  /*3f220*/  STL.64 [R1+0x2548], R246 ;  /* 0x002548f601007387 */ /* 0x0003e80000100a00 */
[----:B-1----:R-:W2:Y:S04]  /*3f230*/  LDL.LU.64 R246, [R1+0x3eb0] ;  /* 0x003eb00001f67983 */ /* 0x002ea80000300a00 */
[----:B------:R-:W2:Y:S01]  /*3f240*/  LDL.LU.64 R244, [R1+0x3ea8] ;  /* 0x003ea80001f47983 */ /* 0x000ea20000300a00 */
        /* <DEDUP_REMOVED lines=12> */
[----:B------:R-:W-:Y:S02]  /*3f310*/  STL.64 [R1+0x2a48], R146 ;  /* 0x002a489201007387 */ /* 0x000fe40000100a00 */
[-C--:B------:R-:W-:Y:S08]  /*3f320*/  HMMA.1688.F32.TF32 R72, R220, R60.reuse, R248 ;  /* 0x0000003cdc48723c */ /* 0x080ff000000810f8 */
[-C--:B------:R-:W-:Y:S07]  /*3f330*/  HMMA.1688.F32.TF32 R68, R216, R60.reuse, R104 ;  /* 0x0000003cd844723c */ /* 0x080fee0000081068 */
[----:B------:R-:W-:Y:S04]  /*3f340*/  STL.64 [R1+0x2b20], R64 ;  /* 0x002b204001007387 */ /* 0x000fe80000100a00 */
[----:B------:R1:W-:Y:S02]  /*3f350*/  STL.64 [R1+0x2b28], R66 ;  /* 0x002b284201007387 */ /* 0x0003e40000100a00 */
[----:B-1----:R-:W-:Y:S08]  /*3f360*/  HMMA.1688.F32.TF32 R64, R152, R60, R24 ;  /* 0x0000003c9840723c */ /* 0x002ff00000081018 */
[-C--:B------:R-:W-:Y:S01]  /*3f370*/  HMMA.1688.F32.TF32 R24, R112, R56.reuse, R28 ;  /* 0x000000387018723c */ /* 0x080fe2000008101c */
[----:B------:R-:W-:Y:S04]  /*3f380*/  STL.64 [R1+0x2be0], R72 ;  /* 0x002be04801007387 */ /* 0x000fe80000100a00 */
[----:B------:R-:W-:Y:S04]  /*3f390*/  STL.64 [R1+0x2be8], R74 ;  /* 0x002be84a01007387 */ /* 0x000fe80000100a00 */
[----:B------:R-:W-:Y:S04]  /*3f3a0*/  STL.64 [R1+0x2c80], R68 ;  /* 0x002c804401007387 */ /* 0x000fe80000100a00 */
[----:B------:R-:W-:Y:S04]  /*3f3b0*/  STL.64 [R1+0x2c88], R70 ;  /* 0x002c884601007387 */ /* 0x000fe80000100a00 */
[----:B------:R-:W-:Y:S04]  /*3f3c0*/  STL.64 [R1+0x2d00], R64 ;  /* 0x002d004001007387 */ /* 0x000fe80000100a00 */
[----:B------:R-:W-:Y:S01]  /*3f3d0*/  STL.64 [R1+0x2d08], R66 ;  /* 0x002d084201007387 */ /* 0x000fe20000100a00 */
[----:B------:R-:W-:Y:S02]  /*3f3e0*/  HMMA.1688.F32.TF32 R28, R120, R56, R196 ;  /* 0x00000038781c723c */ /* 0x000fe400000810c4 */
[----:B------:R-:W-:-:S02]  /*3f3f0*/  IMAD.MOV.U32 R54, RZ, RZ, R24 ;  /* 0x000000ffff367224 */ /* 0x000fc400078e0018 */
[----:B------:R-:W-:Y:S02]  /*3f400*/  IMAD.MOV.U32 R55, RZ, RZ, R25 ;  /* 0x000000ffff377224 */ /* 0x000fe400078e0019 */
[----:B------:R-:W-:Y:S02]  /*3f410*/  IMAD.MOV.U32 R58, RZ, RZ, R26 ;  /* 0x000000ffff3a7224 */ /* 0x000fe400078e001a */
[----:B------:R-:W-:Y:S02]  /*3f420*/  IMAD.MOV.U32 R59, RZ, RZ, R27 ;  /* 0x000000ffff3b7224 */ /* 0x000fe400078e001b */
[-C--:B------:R-:W-:Y:S08]  /*3f430*/  HMMA.1688.F32.TF32 R24, R124, R56.reuse, R32 ;  /* 0x000000387c18723c */ /* 0x080ff00000081020 */
[----:B------:R-:W-:Y:S08]  /*3f440*/  HMMA.1688.F32.TF32 R32, R128, R56, R88 ;  /* 0x000000388020723c */ /* 0x000ff00000081058 */
[----:B--2---:R-:W-:Y:S11]  /*3f450*/  HMMA.1688.F32.TF32 R60, R156, R60, R244 ;  /* 0x0000003c9c3c723c */ /* 0x004ff600000810f4 */
[----:B------:R-:W-:Y:S11]  /*3f460*/  @!UPT UIADD3 URZ, URZ, URZ, URZ ;  /* 0x0000003f3f3ff290 */ /* 0x000ff6000fffe03f */
[----:B------:R-:W-:Y:S01]  /*3f470*/  @!UPT UIADD3 URZ, URZ, URZ, URZ ;  /* 0x0000003f3f3ff290 */ /* 0x000fe2000fffe03f */
[----:B------:R-:W-:Y:S04]  /*3f480*/  STL.64 [R1+0x2d60], R60 ;  /* 0x002d603c01007387 */ /* 0x000fe80000100a00 */
[----:B------:R1:W-:Y:S02]  /*3f490*/  STL.64 [R1+0x2d68], R62 ;  /* 0x002d683e01007387 */ /* 0x0003e40000100a00 */
[-C--:B-1----:R-:W-:Y:S11]  /*3f4a0*/  HMMA.1688.F32.TF32 R60, R116, R56.reuse, R92 ;  /* 0x00000038743c723c */ /* 0x082ff6000008105c */
[----:B------:R-:W-:Y:S11]  /*3f4b0*/  @!UPT UIADD3 URZ, URZ, URZ, URZ ;  /* 0x0000003f3f3ff290 */ /* 0x000ff6000fffe03f */
[----:B------:R-:W-:Y:S01]  /*3f4c0*/  @!UPT UIADD3 URZ, URZ, URZ, URZ ;  /* 0x0000003f3f3ff290 */ /* 0x000fe2000fffe03f */
[----:B------:R-:W-:Y:S04]  /*3f4d0*/  STL.64 [R1+0xec0], R60 ;  /* 0x000ec03c01007387 */ /* 0x000fe80000100a00 */
[----:B------:R-:W-:Y:S04]  /*3f4e0*/  STL.64 [R1+0xec8], R62 ;  /* 0x000ec83e01007387 */ /* 0x000fe80000100a00 */
[----:B------:R-:W-:Y:S04]  /*3f4f0*/  STL.64 [R1+0xfa0], R28 ;  /* 0x000fa01c01007387 */ /* 0x000fe80000100a00 */
[----:B------:R1:W-:Y:S04]  /*3f500*/  STL.64 [R1+0xfa8], R30 ;  /* 0x000fa81e01007387 */ /* 0x0003e80000100a00 */
[----:B------:R-:W-:Y:S04]  /*3f510*/  STL.64 [R1+0x1020], R24 ;  /* 0x0010201801007387 */ /* 0x000fe80000100a00 */
[----:B------:R2:W-:Y:S01]  /*3f520*/  STL.64 [R1+0x1028], R26 ;  /* 0x0010281a01007387 */ /* 0x0005e20000100a00 */
[-C--:B-1----:R-:W-:Y:S08]  /*3f530*/  HMMA.1688.F32.TF32 R28, R132, R56.reuse, R200 ;  /* 0x00000038841c723c */ /* 0x082ff000000810c8 */
[-C--:B--2---:R-:W-:Y:S01]  /*3f540*/  HMMA.1688.F32.TF32 R24, R136, R56.reuse, R84 ;  /* 0x000000388818723c */ /* 0x084fe20000081054 */
[----:B------:R-:W-:Y:S04]  /*3f550*/  STL.64 [R1+0x1320], R32 ;  /* 0x0013202001007387 */ /* 0x000fe80000100a00 */
[----:B------:R1:W-:Y:S10]  /*3f560*/  STL.64 [R1+0x1328], R34 ;  /* 0x0013282201007387 */ /* 0x0003f40000100a00 */
[----:B------:R-:W-:Y:S01]  /*3f570*/  STL.64 [R1+0x1420], R28 ;  /* 0x0014201c01007387 */ /* 0x000fe20000100a00 */
[-C--:B-1----:R-:W-:Y:S03]  /*3f580*/  HMMA.1688.F32.TF32 R32, R96, R56.reuse, R204 ;  /* 0x000000386020723c */ /* 0x082fe600000810cc */
[----:B------:R1:W-:Y:S04]  /*3f590*/  STL.64 [R1+0x1428], R30 ;  /* 0x0014281e01007387 */ /* 0x0003e80000100a00 */
[----:B------:R-:W-:Y:S04]  /*3f5a0*/  STL.64 [R1+0x1560], R24 ;  /* 0x0015601801007387 */ /* 0x000fe80000100a00 */
[----:B------:R2:W-:Y:S01]  /*3f5b0*/  STL.64 [R1+0x1568], R26 ;  /* 0x0015681a01007387 */ /* 0x0005e20000100a00 */
[-C--:B-1----:R-:W-:Y:S08]  /*3f5c0*/  HMMA.1688.F32.TF32 R28, R236, R56.reuse, R80 ;  /* 0x00000038ec1c723c */ /* 0x082ff00000081050 */
[----:B--2---:R-:W-:Y:S03]  /*3f5d0*/  HMMA.1688.F32.TF32 R24, R232, R56, R208 ;  /* 0x00000038e818723c */ /* 0x004fe600000810d0 */
[----:B------:R1:W-:Y:S04]  /*3f5e0*/  STL.64 [R1+0x2480], R32 ;  /* 0x0024802001007387 */ /* 0x0003e80000100a00 */
[----:B------:R2:W-:Y:S04]  /*3f5f0*/  STL.64 [R1+0x2488], R34 ;  /* 0x0024882201007387 */ /* 0x0005e80000100a00 */
[----:B------:R-:W3:Y:S01]  /*3f600*/  LDL.LU R80, [R1+0x210] ;  /* 0x0002100001507983 */ /* 0x000ee20000300800 */
[----:B------:R-:W-:-:S03]  /*3f610*/  IMAD.MOV.U32 R81, RZ, RZ, R49 ;  /* 0x000000ffff517224 */ /* 0x000fc600078e0031 */
[----:B------:R4:W-:Y:S01]  /*3f620*/  STL.64 [R1+0x25e0], R28 ;  /* 0x0025e01c01007387 */ /* 0x0009e20000100a00 */
[----:B------:R-:W-:-:S03]  /*3f630*/  IMAD.MOV.U32 R82, RZ, RZ, R48 ;  /* 0x000000ffff527224 */ /* 0x000fc600078e0030 */
[----:B------:R1:W-:Y:S04]  /*3f640*/  STL.64 [R1+0x25e8], R30 ;  /* 0x0025e81e01007387 */ /* 0x0003e80000100a00 */
[----:B------:R1:W-:Y:S04]  /*3f650*/  STL.64 [R1+0x27e0], R24 ;  /* 0x0027e01801007387 */ /* 0x0003e80000100a00 */
[----:B------:R1:W-:Y:S04]  /*3f660*/  STL.64 [R1+0x27e8], R26 ;  /* 0x0027e81a01007387 */ /* 0x0003e80000100a00 */
        /* <DEDUP_REMOVED lines=10> */
[----:B------:R-:W4:Y:S04]  /*3f710*/  LDL.LU R85, [R1+0x254] ;  /* 0x0002540001557983 */ /* 0x000f280000300800 */
[----:B------:R-:W4:Y:S04]  /*3f720*/  LDL.LU R86, [R1+0x258] ;  /* 0x0002580001567983 */ /* 0x000f280000300800 */
[----:B------:R-:W4:Y:S04]  /*3f730*/  LDL.LU R87, [R1+0x25c] ;  /* 0x00025c0001577983 */ /* 0x000f280000300800 */
[----:B------:R-:W4:Y:S01]  /*3f740*/  LDL.LU R88, [R1+0x2b0] ;  /* 0x0002b00001587983 */ /* 0x000f220000300800 */
[----:B------:R-:W-:-:S02]  /*3f750*/  IMAD.MOV.U32 R68, RZ, RZ, R44 ;  /* 0x000000ffff447224 */ /* 0x000fc400078e002c */
[----:B------:R-:W-:Y:S02]  /*3f760*/  IMAD.MOV.U32 R69, RZ, RZ, R45 ;  /* 0x000000ffff457224 */ /* 0x000fe400078e002d */
[----:B--2---:R-:W-:Y:S02]  /*3f770*/  IMAD.MOV.U32 R89, RZ, RZ, R49 ;  /* 0x000000ffff597224 */ /* 0x004fe400078e0031 */
[----:B------:R-:W2:Y:S01]  /*3f780*/  LDL.LU R49, [R1+0x3e94] ;  /* 0x003e940001317983 */ /* 0x000ea20000300800 */
[----:B---3--:R-:W-:-:S03]  /*3f790*/  IMAD.MOV.U32 R90, RZ, RZ, R48 ;  /* 0x000000ffff5a7224 */ /* 0x008fc600078e0030 */
[----:B------:R-:W2:Y:S04]  /*3f7a0*/  LDL.LU R48, [R1+0x3e90] ;  /* 0x003e900001307983 */ /* 0x000ea80000300800 */
[----:B------:R-:W3:Y:S04]  /*3f7b0*/  LDL.LU R91, [R1+0x2bc] ;  /* 0x0002bc00015b7983 */ /* 0x000ee80000300800 */
[----:B-1----:R-:W2:Y:S04]  /*3f7c0*/  LDL.LU R32, [R1+0x690] ;  /* 0x0006900001207983 */ /* 0x002ea80000300800 */
        /* <DEDUP_REMOVED lines=9> */
[----:B----4-:R-:W4:Y:S04]  /*3f860*/  LDL.LU R28, [R1+0xf40] ;  /* 0x000f4000011c7983 */ /* 0x010f280000300800 */
[----:B------:R-:W4:Y:S04]  /*3f870*/  LDL.LU R29, [R1+0xf44] ;  /* 0x000f4400011d7983 */ /* 0x000f280000300800 */
[----:B------:R-:W4:Y:S04]  /*3f880*/  LDL.LU R30, [R1+0xf48] ;  /* 0x000f4800011e7983 */ /* 0x000f280000300800 */
[----:B------:R-:W4:Y:S04]  /*3f890*/  LDL.LU R31, [R1+0xf4c] ;  /* 0x000f4c00011f7983 */ /* 0x000f280000300800 */
        /* <DEDUP_REMOVED lines=24> */
[----:B------:R-:W2:Y:S04]  /*3fa20*/  LDL.LU R45, [R1+0x3e7c] ;  /* 0x003e7c00012d7983 */ /* 0x000ea80000300800 */
        /* <DEDUP_REMOVED lines=28> */
[-C--:B------:R-:W-:Y:S08]  /*3fbf0*/  HMMA.1688.F32.TF32 R60, R224, R56.reuse, R64 ;  /* 0x00000038e03c723c */ /* 0x080ff00000081040 */
[-C--:B------:R-:W-:Y:S07]  /*3fc00*/  HMMA.1688.F32.TF32 R64, R220, R56.reuse, R144 ;  /* 0x00000038dc40723c */ /* 0x080fee0000081090 */
[----:B------:R-:W-:Y:S01]  /*3fc10*/  STL.64 [R1+0x29d0], R244 ;  /* 0x0029d0f401007387 */ /* 0x000fe20000100a00 */
[-C--:B------:R-:W-:Y:S03]  /*3fc20*/  HMMA.1688.F32.TF32 R72, R216, R56.reuse, R72 ;  /* 0x00000038d848723c */ /* 0x080fe60000081048 */
[----:B------:R-:W-:Y:S04]  /*3fc30*/  STL.64 [R1+0x29d8], R246 ;  /* 0x0029d8f601007387 */ /* 0x000fe80000100a00 */
[----:B------:R-:W-:Y:S04]  /*3fc40*/  STL.64 [R1+0x2ac0], R60 ;  /* 0x002ac03c01007387 */ /* 0x000fe80000100a00 */
[----:B------:R1:W-:Y:S04]  /*3fc50*/  STL.64 [R1+0x2ac8], R62 ;  /* 0x002ac83e01007387 */ /* 0x0003e80000100a00 */
[----:B------:R-:W-:Y:S04]  /*3fc60*/  STL.64 [R1+0x2b90], R64 ;  /* 0x002b904001007387 */ /* 0x000fe80000100a00 */
[----:B------:R4:W-:Y:S01]  /*3fc70*/  STL.64 [R1+0x2b98], R66 ;  /* 0x002b984201007387 */ /* 0x0009e20000100a00 */
[-C--:B-1----:R-:W-:Y:S08]  /*3fc80*/  HMMA.1688.F32.TF32 R60, R152, R56.reuse, R68 ;  /* 0x00000038983c723c */ /* 0x082ff00000081044 */
[----:B----4-:R-:W-:Y:S01]  /*3fc90*/  HMMA.1688.F32.TF32 R64, R156, R56, R148 ;  /* 0x000000389c40723c */ /* 0x010fe20000081094 */
[----:B------:R-:W-:Y:S04]  /*3fca0*/  STL.64 [R1+0x2c40], R72 ;  /* 0x002c404801007387 */ /* 0x000fe80000100a00 */
[----:B------:R-:W-:Y:S10]  /*3fcb0*/  STL.64 [R1+0x2c48], R74 ;  /* 0x002c484a01007387 */ /* 0x000ff40000100a00 */
[----:B------:R-:W-:Y:S04]  /*3fcc0*/  STL.64 [R1+0x2cd0], R60 ;  /* 0x002cd03c01007387 */ /* 0x000fe80000100a00 */
[----:B------:R-:W-:Y:S04]  /*3fcd0*/  STL.64 [R1+0x2cd8], R62 ;  /* 0x002cd83e01007387 */ /* 0x000fe80000100a00 */
        /* <DEDUP_REMOVED lines=9> */
[----:B------:R1:W-:Y:S01]  /*3fd70*/  STL.64 [R1+0x3b40], R66 ;  /* 0x003b404201007387 */ /* 0x0003e20000100a00 */
[-C--:B--2---:R-:W-:Y:S03]  /*3fd80*/  HMMA.1688.F32.TF32 R68, R116, R52.reuse, R104 ;  /* 0x000000347444723c */ /* 0x084fe60000081068 */
[----:B------:R2:W-:Y:S05]  /*3fd90*/  STL.64 [R1+0x3b38], R62 ;  /* 0x003b383e01007387 */ /* 0x0005ea0000100a00 */
[-C--:B-1----:R-:W-:Y:S08]  /*3fda0*/  HMMA.1688.F32.TF32 R64, R120, R52.reuse, R24 ;  /* 0x000000347840723c */ /* 0x082ff00000081018 */
[-C--:B--2---:R-:W-:Y:S08]  /*3fdb0*/  HMMA.1688.F32.TF32 R60, R124, R52.reuse, R28 ;  /* 0x000000347c3c723c */ /* 0x084ff0000008101c */
[-C--:B------:R-:W-:Y:S01]  /*3fdc0*/  HMMA.1688.F32.TF32 R24, R128, R52.reuse, R92 ;  /* 0x000000348018723c */ /* 0x080fe2000008105c */
[----:B------:R-:W-:Y:S04]  /*3fdd0*/  STL.64 [R1+0xdc0], R68 ;  /* 0x000dc04401007387 */ /* 0x000fe80000100a00 */
[----:B------:R-:W-:Y:S04]  /*3fde0*/  STL.64 [R1+0xdc8], R70 ;  /* 0x000dc84601007387 */ /* 0x000fe80000100a00 */
[----:B------:R-:W-:Y:S04]  /*3fdf0*/  STL.64 [R1+0xe00], R64 ;  /* 0x000e004001007387 */ /* 0x000fe80000100a00 */
[----:B------:R-:W-:Y:S01]  /*3fe00*/  STL.64 [R1+0xe08], R66 ;  /* 0x000e084201007387 */ /* 0x000fe20000100a00 */
[-C--:B------:R-:W-:Y:S03]  /*3fe10*/  HMMA.1688.F32.TF32 R28, R132, R52.reuse, R48 ;  /* 0x00000034841c723c */ /* 0x080fe60000081030 */
[----:B------:R-:W-:Y:S04]  /*3fe20*/  STL.64 [R1+0xe40], R60 ;  /* 0x000e403c01007387 */ /* 0x000fe80000100a00 */
[----:B------:R-:W-:Y:S04]  /*3fe30*/  STL.64 [R1+0xe48], R62 ;  /* 0x000e483e01007387 */ /* 0x000fe80000100a00 */
[----:B------:R-:W-:Y:S04]  /*3fe40*/  STL.64 [R1+0x1090], R24 ;  /* 0x0010901801007387 */ /* 0x000fe80000100a00 */
[----:B------:R1:W-:Y:S04]  /*3fe50*/  STL.64 [R1+0x1098], R26 ;  /* 0x0010981a01007387 */ /* 0x0003e80000100a00 */
[----:B------:R-:W-:Y:S01]  /*3fe60*/  LDSM.16.M88.4 R48, [R241+0x23000] ;  /* 0x02300000f130783b */ /* 0x000fe20000000200 */
[-C--:B-1----:R-:W-:Y:S03]  /*3fe70*/  HMMA.1688.F32.TF32 R24, R136, R52.reuse, R44 ;  /* 0x000000348818723c */ /* 0x082fe6000008102c */
[----:B------:R-:W1:Y:S04]  /*3fe80*/  LDSM.16.M88.4 R44, [R241+0x23800] ;  /* 0x02380000f12c783b */ /* 0x000e680000000200 */
[----:B------:R-:W-:Y:S01]  /*3fe90*/  STL.64 [R1+0x13c0], R28 ;  /* 0x0013c01c01007387 */ /* 0x000fe20000100a00 */
[-C--:B------:R-:W-:Y:S03]  /*3fea0*/  HMMA.1688.F32.TF32 R60, R96, R52.reuse, R196 ;  /* 0x00000034603c723c */ /* 0x080fe600000810c4 */
[----:B------:R2:W-:Y:S05]  /*3feb0*/  STL.64 [R1+0x13c8], R30 ;  /* 0x0013c81e01007387 */ /* 0x0005ea0000100a00 */
[-C--:B--2---:R-:W-:Y:S08]  /*3fec0*/  HMMA.1688.F32.TF32 R28, R236, R52.reuse, R32 ;  /* 0x00000034ec1c723c */ /* 0x084ff00000081020 */
[-C--:B------:R-:W-:Y:S01]  /*3fed0*/  HMMA.1688.F32.TF32 R32, R228, R52.reuse, R200 ;  /* 0x00000034e420723c */ /* 0x080fe200000810c8 */
[----:B-1----:R-:W-:Y:S04]  /*3fee0*/  STL [R1+0x3a04], R46 ;  /* 0x003a042e01007387 */ /* 0x002fe80000100800 */
[----:B------:R-:W-:Y:S04]  /*3fef0*/  STL.64 [R1+0x1460], R24 ;  /* 0x0014601801007387 */ /* 0x000fe80000100a00 */
[----:B------:R1:W-:Y:S04]  /*3ff00*/  STL.64 [R1+0x1468], R26 ;  /* 0x0014681a01007387 */ /* 0x0003e80000100a00 */
[----:B------:R-:W-:Y:S04]  /*3ff10*/  STL [R1+0x3a00], R47 ;  /* 0x003a002f01007387 */ /* 0x000fe80000100800 */
[----:B------:R-:W-:Y:S01]  /*3ff20*/  STL.64 [R1+0x23e0], R60 ;  /* 0x0023e03c01007387 */ /* 0x000fe20000100a00 */
[-C--:B-1----:R-:W-:Y:S03]  /*3ff30*/  HMMA.1688.F32.TF32 R24, R232, R52.reuse, R88 ;  /* 0x00000034e818723c */ /* 0x082fe60000081058 */
[----:B------:R-:W-:Y:S04]  /*3ff40*/  STL.64 [R1+0x23e8], R62 ;  /* 0x0023e83e01007387 */ /* 0x000fe80000100a00 */
[----:B------:R-:W-:Y:S04]  /*3ff50*/  STL.64 [R1+0x2550], R28 ;  /* 0x0025501c01007387 */ /* 0x000fe80000100a00 */
[----:B------:R1:W-:Y:S02]  /*3ff60*/  STL.64 [R1+0x2558], R30 ;  /* 0x0025581e01007387 */ /* 0x0003e40000100a00 */
[-C--:B-1----:R-:W-:Y:S10]  /*3ff70*/  HMMA.1688.F32.TF32 R28, R224, R52.reuse, R84 ;  /* 0x00000034e01c723c */ /* 0x082ff40000081054 */
        /* <DEDUP_REMOVED lines=9> */
[----:B------:R-:W-:Y:S04]  /*40010*/  STL.64 [R1+0x2b30], R24 ;  /* 0x002b301801007387 */ /* 0x000fe80000100a00 */
[----:B------:R-:W-:Y:S04]  /*40020*/  STL.64 [R1+0x2b38], R26 ;  /* 0x002b381a01007387 */ /* 0x000fe80000100a00 */
[----:B------:R-:W-:Y:S04]  /*40030*/  STL.64 [R1+0x2bf0], R32 ;  /* 0x002bf02001007387 */ /* 0x000fe80000100a00 */
[----:B------:R1:W-:Y:S04]  /*40040*/  STL.64 [R1+0x2bf8], R34 ;  /* 0x002bf82201007387 */ /* 0x0003e80000100a00 */
[----:B------:R2:W-:Y:S04]  /*40050*/  STL.64 [R1+0x2c90], R28 ;  /* 0x002c901c01007387 */ /* 0x0005e80000100a00 */
[----:B------:R3:W-:Y:S04]  /*40060*/  STL.64 [R1+0x2c98], R30 ;  /* 0x002c981e01007387 */ /* 0x0007e80000100a00 */
        /* <DEDUP_REMOVED lines=14> */
[----:B-1----:R-:W-:-:S03]  /*40150*/  IMAD.MOV.U32 R34, RZ, RZ, R36 ;  /* 0x000000ffff227224 */ /* 0x002fc600078e0024 */
        /* <DEDUP_REMOVED lines=14> */
[----:B------:R-:W4:Y:S01]  /*40240*/  LDL.LU R93, [R1+0x224] ;  /* 0x00022400015d7983 */ /* 0x000f220000300800 */
[----:B------:R-:W-:Y:S01]  /*40250*/  HMMA.1688.F32.TF32 R24, R156, R52, R212 ;  /* 0x000000349c18723c */ /* 0x000fe200000810d4 */
[----:B--2---:R-:W-:-:S02]  /*40260*/  IMAD.MOV.U32 R94, RZ, RZ, R243 ;  /* 0x000000ffff5e7224 */ /* 0x004fc400078e00f3 */
[----:B------:R-:W2:Y:S01]  /*40270*/  LDL.LU R243, [R1+0x3e5c] ;  /* 0x003e5c0001f37983 */ /* 0x000ea20000300800 */
[----:B---3--:R-:W-:-:S03]  /*40280*/  IMAD.MOV.U32 R95, RZ, RZ, R242 ;  /* 0x000000ffff5f7224 */ /* 0x008fc600078e00f2 */
[----:B------:R-:W3:Y:S11]  /*40290*/  LDL.LU R242, [R1+0x3e58] ;  /* 0x003e580001f27983 */ /* 0x000ef60000300800 */
[----:B------:R-:W-:Y:S06]  /*402a0*/  @!UPT UIADD3 URZ, URZ, URZ, URZ ;  /* 0x0000003f3f3ff290 */ /* 0x000fec000fffe03f */
[----:B------:R-:W-:Y:S02]  /*402b0*/  IMAD.MOV.U32 R57, RZ, RZ, R24 ;  /* 0x000000ffff397224 */ /* 0x000fe400078e0018 */
[----:B------:R-:W-:Y:S01]  /*402c0*/  IMAD.MOV.U32 R56, RZ, RZ, R25 ;  /* 0x000000ffff387224 */ /* 0x000fe200078e0019 */
[----:B------:R-:W4:Y:S01]  /*402d0*/  LDL.LU R24, [R1+0x280] ;  /* 0x0002800001187983 */ /* 0x000f220000300800 */
[----:B------:R-:W-:Y:S02]  /*402e0*/  IMAD.MOV.U32 R53, RZ, RZ, R26 ;  /* 0x000000ffff357224 */ /* 0x000fe400078e001a */
        /* <DEDUP_REMOVED lines=54> */
[----:B------:R1:W-:Y:S04]  /*40650*/  STL [R1+0x3754], R52 ;  /* 0x0037543401007387 */ /* 0x0003e80000100800 */
[----:B------:R1:W-:Y:S04]  /*40660*/  STL [R1+0x3750], R53 ;  /* 0x0037503501007387 */ /* 0x0003e80000100800 */
[----:B------:R-:W-:Y:S04]  /*40670*/  STL.64 [R1+0x3b48], R54 ;  /* 0x003b483601007387 */ /* 0x000fe80000100a00 */
[----:B-1----:R-:W3:Y:S04]  /*40680*/  LDL.LU R52, [R1+0x15b0] ;  /* 0x0015b00001347983 */ /* 0x002ee80000300800 */
[----:B------:R-:W3:Y:S04]  /*40690*/  LDL.LU R53, [R1+0x15b4] ;  /* 0x0015b40001357983 */ /* 0x000ee80000300800 */
[----:B------:R-:W-:Y:S04]  /*406a0*/  STL [R1+0x374c], R56 ;  /* 0x00374c3801007387 */ /* 0x000fe80000100800 */
[----:B------:R-:W-:Y:S04]  /*406b0*/  STL [R1+0x3740], R57 ;  /* 0x0037403901007387 */ /* 0x000fe80000100800 */
[----:B------:R4:W-:Y:S02]  /*406c0*/  STL.64 [R1+0x3b50], R58 ;  /* 0x003b503a01007387 */ /* 0x0009e40000100a00 */
[----:B----4-:R-:W-:Y:S11]  /*406d0*/  HMMA.1688.F32.TF32 R56, R112, R48, R68 ;  /* 0x000000307038723c */ /* 0x010ff60000081044 */
[----:B------:R-:W-:Y:S11]  /*406e0*/  @!UPT UIADD3 URZ, URZ, URZ, URZ ;  /* 0x0000003f3f3ff290 */ /* 0x000ff6000fffe03f */
[----:B------:R-:W-:Y:S02]  /*406f0*/  @!UPT UIADD3 URZ, URZ, URZ, URZ ;  /* 0x0000003f3f3ff290 */ /* 0x000fe4000fffe03f */
[----:B------:R-:W-:Y:S02]  /*40700*/  IMAD.MOV.U32 R70, RZ, RZ, R56 ;  /* 0x000000ffff467224 */ /* 0x000fe400078e0038 */
[----:B------:R-:W-:Y:S02]  /*40710*/  IMAD.MOV.U32 R71, RZ, RZ, R57 ;  /* 0x000000ffff477224 */ /* 0x000fe400078e0039 */
[----:B------:R-:W-:Y:S02]  /*40720*/  IMAD.MOV.U32 R74, RZ, RZ, R58 ;  /* 0x000000ffff4a7224 */ /* 0x000fe400078e003a */
[----:B------:R-:W-:-:S05]  /*40730*/  IMAD.MOV.U32 R75, RZ, RZ, R59 ;  /* 0x000000ffff4b7224 */ /* 0x000fca00078e003b */
[----:B------:R1:W-:Y:S02]  /*40740*/  STL.64 [R1+0x3b58], R74 ;  /* 0x003b584a01007387 */ /* 0x0003e40000100a00 */
[----:B-1----:R-:W-:Y:S01]  /*40750*/  HMMA.1688.F32.TF32 R72, R120, R48, R212 ;  /* 0x000000307848723c */ /* 0x002fe200000810d4 */
[----:B--2---:R-:W-:Y:S02]  /*40760*/  IMAD.MOV.U32 R55, RZ, RZ, R242 ;  /* 0x000000ffff377224 */ /* 0x004fe400078e00f2 */
[----:B---3--:R-:W-:-:S07]  /*40770*/  IMAD.MOV.U32 R54, RZ, RZ, R243 ;  /* 0x000000ffff367224 */ /* 0x008fce00078e00f3 */
[-C--:B------:R-:W-:Y:S08]  /*40780*/  HMMA.1688.F32.TF32 R56, R116, R48.reuse, R52 ;  /* 0x000000307438723c */ /* 0x080ff00000081034 */
[-C--:B------:R-:W-:Y:S11]  /*40790*/  HMMA.1688.F32.TF32 R52, R124, R48.reuse, R60 ;  /* 0x000000307c34723c */ /* 0x080ff6000008103c */
[----:B------:R-:W-:Y:S04]  /*407a0*/  @!UPT UIADD3 URZ, URZ, URZ, URZ ;  /* 0x0000003f3f3ff290 */ /* 0x000fe8000fffe03f */
[----:B------:R-:W-:Y:S04]  /*407b0*/  STL.64 [R1+0xd80], R56 ;  /* 0x000d803801007387 */ /* 0x000fe80000100a00 */
[----:B------:R1:W-:Y:S02]  /*407c0*/  STL.64 [R1+0xd88], R58 ;  /* 0x000d883a01007387 */ /* 0x0003e40000100a00 */
[-C--:B-1----:R-:W-:Y:S02]  /*407d0*/  HMMA.1688.F32.TF32 R56, R128, R48.reuse, R64 ;  /* 0x000000308038723c */ /* 0x082fe40000081040 */
[----:B------:R-:W-:Y:S04]  /*407e0*/  STL.64 [R1+0xd90], R72 ;  /* 0x000d904801007387 */ /* 0x000fe80000100a00 */
[----:B------:R-:W-:Y:S02]  /*407f0*/  STL.64 [R1+0xd98], R74 ;  /* 0x000d984a01007387 */ /* 0x000fe40000100a00 */
[-C--:B------:R-:W-:Y:S02]  /*40800*/  HMMA.1688.F32.TF32 R60, R132, R48.reuse, R148 ;  /* 0x00000030843c723c */ /* 0x080fe40000081094 */
        /* <DEDUP_REMOVED lines=10> */
[-C--:B-1----:R-:W-:Y:S03]  /*408b0*/  HMMA.1688.F32.TF32 R60, R236, R48.reuse, R248 ;  /* 0x00000030ec3c723c */ /* 0x082fe600000810f8 */
[----:B------:R-:W-:Y:S05]  /*408c0*/  STL.64 [R1+0x1490], R56 ;  /* 0x0014903801007387 */ /* 0x000fea0000100a00 */
[-C--:B--2---:R-:W-:Y:S01]  /*408d0*/  HMMA.1688.F32.TF32 R52, R232, R48.reuse, R104 ;  /* 0x00000030e834723c */ /* 0x084fe20000081068 */
[----:B------:R1:W-:Y:S07]  /*408e0*/  STL.64 [R1+0x1498], R58 ;  /* 0x0014983a01007387 */ /* 0x0003ee0000100a00 */
[-C--:B-1----:R-:W-:Y:S08]  /*408f0*/  HMMA.1688.F32.TF32 R56, R228, R48.reuse, R24 ;  /* 0x00000030e438723c */ /* 0x082ff00000081018 */
[-C--:B------:R-:W-:Y:S01]  /*40900*/  HMMA.1688.F32.TF32 R24, R224, R48.reuse, R28 ;  /* 0x00000030e018723c */ /* 0x080fe2000008101c */
[----:B------:R-:W-:Y:S04]  /*40910*/  STL.64 [R1+0x24d0], R60 ;  /* 0x0024d03c01007387 */ /* 0x000fe80000100a00 */
[----:B------:R-:W-:Y:S04]  /*40920*/  STL.64 [R1+0x24d8], R62 ;  /* 0x0024d83e01007387 */ /* 0x000fe80000100a00 */
[----:B------:R-:W-:Y:S04]  /*40930*/  STL.64 [R1+0x25f0], R52 ;  /* 0x0025f03401007387 */ /* 0x000fe80000100a00 */
[----:B------:R1:W-:Y:S01]  /*40940*/  STL.64 [R1+0x25f8], R54 ;  /* 0x0025f83601007387 */ /* 0x0003e20000100a00 */
[-C--:B------:R-:W-:Y:S03]  /*40950*/  HMMA.1688.F32.TF32 R28, R216, R48.reuse, R196 ;  /* 0x00000030d81c723c */ /* 0x080fe600000810c4 */
[----:B------:R-:W-:Y:S04]  /*40960*/  STL.64 [R1+0x27f0], R56 ;  /* 0x0027f03801007387 */ /* 0x000fe80000100a00 */
[----:B------:R-:W-:Y:S01]  /*40970*/  STL.64 [R1+0x27f8], R58 ;  /* 0x0027f83a01007387 */ /* 0x000fe20000100a00 */
[-C--:B-1----:R-:W-:Y:S03]  /*40980*/  HMMA.1688.F32.TF32 R52, R220, R48.reuse, R92 ;  /* 0x00000030dc34723c */ /* 0x082fe6000008105c */
[----:B------:R-:W-:Y:S04]  /*40990*/  STL.64 [R1+0x29e0], R24 ;  /* 0x0029e01801007387 */ /* 0x000fe80000100a00 */
[----:B------:R1:W-:Y:S02]  /*409a0*/  STL.64 [R1+0x29e8], R26 ;  /* 0x0029e81a01007387 */ /* 0x0003e40000100a00 */
[----:B-1----:R-:W-:Y:S11]  /*409b0*/  HMMA.1688.F32.TF32 R24, R152, R48, R32 ;  /* 0x000000309818723c */ /* 0x002ff60000081020 */
[----:B------:R-:W-:Y:S03]  /*409c0*/  @!UPT UIADD3 URZ, URZ, URZ, URZ ;  /* 0x0000003f3f3ff290 */ /* 0x000fe6000fffe03f */
[----:B------:R-:W-:Y:S04]  /*409d0*/  STL.64 [R1+0x2ad0], R52 ;  /* 0x002ad03401007387 */ /* 0x000fe80000100a00 */
[----:B------:R-:W-:Y:S04]  /*409e0*/  STL.64 [R1+0x2ad8], R54 ;  /* 0x002ad83601007387 */ /* 0x000fe80000100a00 */
[----:B------:R-:W-:Y:S04]  /*409f0*/  STL.64 [R1+0x2ba0], R28 ;  /* 0x002ba01c01007387 */ /* 0x000fe80000100a00 */
[----:B------:R-:W-:Y:S04]  /*40a00*/  STL.64 [R1+0x2ba8], R30 ;  /* 0x002ba81e01007387 */ /* 0x000fe80000100a00 */
[----:B------:R1:W-:Y:S01]  /*40a10*/  STL.64 [R1+0x2c50], R24 ;  /* 0x002c501801007387 */ /* 0x0003e20000100a00 */
[----:B------:R-:W-:-:S02]  /*40a20*/  IMAD.MOV.U32 R242, RZ, RZ, R26 ;  /* 0x000000fffff27224 */ /* 0x000fc400078e001a */
[----:B------:R-:W-:Y:S02]  /*40a30*/  IMAD.MOV.U32 R243, RZ, RZ, R27 ;  /* 0x000000fffff37224 */ /* 0x000fe400078e001b */
[----:B-1----:R-:W-:Y:S03]  /*40a40*/  HMMA.1688.F32.TF32 R24, R156, R48, R76 ;  /* 0x000000309c18723c */ /* 0x002fe6000008104c */
[----:B------:R-:W-:Y:S04]  /*40a50*/  STL [R1+0x37ac], R243 ;  /* 0x0037acf301007387 */ /* 0x000fe80000100800 */
[----:B------:R-:W-:Y:S01]  /*40a60*/  STL [R1+0x37a8], R242 ;  /* 0x0037a8f201007387 */ /* 0x000fe20000100800 */
[-C--:B------:R-:W-:Y:S08]  /*40a70*/  HMMA.1688.F32.TF32 R32, R112, R44.reuse, R88 ;  /* 0x0000002c7020723c */ /* 0x080ff00000081058 */
[-C--:B------:R-:W-:Y:S07]  /*40a80*/  HMMA.1688.F32.TF32 R28, R116, R44.reuse, R200 ;  /* 0x0000002c741c723c */ /* 0x080fee00000810c8 */
        /* <DEDUP_REMOVED lines=9> */
[-C--:B--2---:R-:W-:Y:S03]  /*40b20*/  HMMA.1688.F32.TF32 R28, R128, R44.reuse, R80 ;  /* 0x0000002c801c723c */ /* 0x084fe60000081050 */
[----:B------:R1:W-:Y:S05]  /*40b30*/  STL.64 [R1+0xc58], R26 ;  /* 0x000c581a01007387 */ /* 0x0003ea0000100a00 */
[----:B-1----:R-:W-:Y:S06]  /*40b40*/  HMMA.1688.F32.TF32 R24, R132, R44, R208 ;  /* 0x0000002c8418723c */ /* 0x002fec00000810d0 */
        /* <DEDUP_REMOVED lines=66> */
[----:B-1----:R-:W4:Y:S01]  /*40f70*/  LDL.LU R28, [R1+0x390] ;  /* 0x00039000011c7983 */ /* 0x002f220000300800 */
[----:B--2---:R-:W-:-:S03]  /*40f80*/  IMAD.MOV.U32 R29, RZ, RZ, R37 ;  /* 0x000000ffff1d7224 */ /* 0x004fc600078e0025 */
[----:B------:R-:W2:Y:S01]  /*40f90*/  LDL.LU R37, [R1+0x3e3c] ;  /* 0x003e3c0001257983 */ /* 0x000ea20000300800 */
[----:B---3--:R-:W-:-:S03]  /*40fa0*/  IMAD.MOV.U32 R30, RZ, RZ, R36 ;  /* 0x000000ffff1e7224 */ /* 0x008fc600078e0024 */
        /* <DEDUP_REMOVED lines=12> */
[----:B------:R-:W3:Y:S04]  /*41070*/  LDL.LU R32, [R1+0x370] ;  /* 0x0003700001207983 */ /* 0x000ee80000300800 */
[----:B------:R-:W3:Y:S04]  /*41080*/  LDL.LU R33, [R1+0x374] ;  /* 0x0003740001217983 */ /* 0x000ee80000300800 */
[----:B------:R-:W3:Y:S04]  /*41090*/  LDL.LU R34, [R1+0x378] ;  /* 0x0003780001227983 */ /* 0x000ee80000300800 */
[----:B------:R-:W3:Y:S01]  /*410a0*/  LDL.LU R35, [R1+0x37c] ;  /* 0x00037c0001237983 */ /* 0x000ee20000300800 */
[----:B------:R-:W-:-:S02]  /*410b0*/  IMAD.MOV.U32 R206, RZ, RZ, R41 ;  /* 0x000000ffffce7224 */ /* 0x000fc400078e0029 */
[----:B------:R-:W-:Y:S01]  /*410c0*/  IMAD.MOV.U32 R207, RZ, RZ, R40 ;  /* 0x000000ffffcf7224 */ /* 0x000fe200078e0028 */
[----:B------:R-:W3:Y:S04]  /*410d0*/  LDL.LU R72, [R1+0x270] ;  /* 0x0002700001487983 */ /* 0x000ee80000300800 */
[----:B------:R-:W1:Y:S04]  /*410e0*/  LDSM.16.M88.4 R40, [R241+0x24000] ;  /* 0x02400000f128783b */ /* 0x000e680000000200 */
        /* <DEDUP_REMOVED lines=17> */
[----:B-1----:R-:W-:Y:S04]  /*41200*/  STL [R1+0x3a0c], R42 ;  /* 0x003a0c2a01007387 */ /* 0x002fe80000100800 */
[----:B------:R-:W-:Y:S01]  /*41210*/  STL [R1+0x3a08], R43 ;  /* 0x003a082b01007387 */ /* 0x000fe20000100800 */
[-C--:B------:R-:W-:Y:S08]  /*41220*/  HMMA.1688.F32.TF32 R80, R224, R44.reuse, R80 ;  /* 0x0000002ce050723c */ /* 0x080ff00000081050 */
[-C--:B------:R-:W-:Y:S08]  /*41230*/  HMMA.1688.F32.TF32 R208, R220, R44.reuse, R208 ;  /* 0x0000002cdcd0723c */ /* 0x080ff000000810d0 */
[-C--:B--2---:R-:W-:Y:S11]  /*41240*/  HMMA.1688.F32.TF32 R36, R136, R44.reuse, R36 ;  /* 0x0000002c8824723c */ /* 0x084ff60000081024 */
[----:B------:R-:W-:Y:S11]  /*41250*/  @!UPT UIADD3 URZ, URZ, URZ, URZ ;  /* 0x0000003f3f3ff290 */ /* 0x000ff6000fffe03f */
[----:B------:R-:W-:Y:S01]  /*41260*/  @!UPT UIADD3 URZ, URZ, URZ, URZ ;  /* 0x0000003f3f3ff290 */ /* 0x000fe2000fffe03f */
[----:B------:R-:W-:Y:S04]  /*41270*/  STL.64 [R1+0x1350], R36 ;  /* 0x0013502401007387 */ /* 0x000fe80000100a00 */
[----:B------:R-:W-:Y:S04]  /*41280*/  STL.64 [R1+0x1358], R38 ;  /* 0x0013582601007387 */ /* 0x000fe80000100a00 */
[----:B------:R-:W1:Y:S01]  /*41290*/  LDSM.16.M88.4 R36, [R241+0x24800] ;  /* 0x02480000f124783b */ /* 0x000e620000000200 */
[-C--:B----4-:R-:W-:Y:S08]  /*412a0*/  HMMA.1688.F32.TF32 R24, R96, R44.reuse, R24 ;  /* 0x0000002c6018723c */ /* 0x090ff00000081018 */
[-C--:B------:R-:W-:Y:S08]  /*412b0*/  HMMA.1688.F32.TF32 R92, R236, R44.reuse, R92 ;  /* 0x0000002cec5c723c */ /* 0x080ff0000008105c */
[-C--:B---3--:R-:W-:Y:S08]  /*412c0*/  HMMA.1688.F32.TF32 R28, R232, R44.reuse, R28 ;  /* 0x0000002ce81c723c */ /* 0x088ff0000008101c */
[-C--:B------:R-:W-:Y:S01]  /*412d0*/  HMMA.1688.F32.TF32 R32, R228, R44.reuse, R32 ;  /* 0x0000002ce420723c */ /* 0x080fe20000081020 */
[----:B-1----:R-:W-:Y:S04]  /*412e0*/  STL [R1+0x3a14], R38 ;  /* 0x003a142601007387 */ /* 0x002fe80000100800 */
[----:B------:R-:W-:Y:S04]  /*412f0*/  STL [R1+0x3a10], R39 ;  /* 0x003a102701007387 */ /* 0x000fe80000100800 */
[----:B------:R1:W-:Y:S04]  /*41300*/  STL.64 [R1+0x1410], R24 ;  /* 0x0014101801007387 */ /* 0x0003e80000100a00 */
[----:B------:R-:W-:Y:S04]  /*41310*/  STL.64 [R1+0x1418], R26 ;  /* 0x0014181a01007387 */ /* 0x000fe80000100a00 */
[----:B-1----:R-:W2:Y:S04]  /*41320*/  LDL.LU.64 R24, [R1+0x3e30] ;  /* 0x003e300001187983 */ /* 0x002ea80000300a00 */
[----:B------:R-:W-:Y:S04]  /*41330*/  STL.64 [R1+0x15b0], R92 ;  /* 0x0015b05c01007387 */ /* 0x000fe80000100a00 */
[----:B------:R1:W-:Y:S04]  /*41340*/  STL.64 [R1+0x15b8], R94 ;  /* 0x0015b85e01007387 */ /* 0x0003e80000100a00 */
[----:B-1----:R-:W3:Y:S04]  /*41350*/  LDL.LU.64 R94, [R1+0x3e28] ;  /* 0x003e2800015e7983 */ /* 0x002ee80000300a00 */
[----:B------:R-:W3:Y:S04]  /*41360*/  LDL.LU.64 R92, [R1+0x3e20] ;  /* 0x003e2000015c7983 */ /* 0x000ee80000300a00 */
[----:B------:R1:W-:Y:S04]  /*41370*/  STL.64 [R1+0x2560], R28 ;  /* 0x0025601c01007387 */ /* 0x0003e80000100a00 */
[----:B------:R-:W-:Y:S04]  /*41380*/  STL.64 [R1+0x2568], R30 ;  /* 0x0025681e01007387 */ /* 0x000fe80000100a00 */
[----:B-1----:R-:W4:Y:S04]  /*41390*/  LDL.LU.64 R28, [R1+0x3e18] ;  /* 0x003e1800011c7983 */ /* 0x002f280000300a00 */
[----:B------:R1:W-:Y:S04]  /*413a0*/  STL.64 [R1+0x2760], R32 ;  /* 0x0027602001007387 */ /* 0x0003e80000100a00 */
[----:B------:R-:W-:Y:S04]  /*413b0*/  STL.64 [R1+0x2768], R34 ;  /* 0x0027682201007387 */ /* 0x000fe80000100a00 */
[----:B-1----:R-:W2:Y:S04]  /*413c0*/  LDL.LU.64 R32, [R1+0x3e10] ;  /* 0x003e100001207983 */ /* 0x002ea80000300a00 */
[----:B------:R-:W-:Y:S04]  /*413d0*/  STL.64 [R1+0x2880], R80 ;  /* 0x0028805001007387 */ /* 0x000fe80000100a00 */
[----:B------:R1:W-:Y:S04]  /*413e0*/  STL.64 [R1+0x2888], R82 ;  /* 0x0028885201007387 */ /* 0x0003e80000100a00 */
[----:B-1----:R-:W2:Y:S04]  /*413f0*/  LDL.LU.64 R82, [R1+0x3e08] ;  /* 0x003e080001527983 */ /* 0x002ea80000300a00 */
[----:B------:R-:W2:Y:S04]  /*41400*/  LDL.LU.64 R80, [R1+0x3e00] ;  /* 0x003e000001507983 */ /* 0x000ea80000300a00 */
[----:B------:R-:W-:Y:S04]  /*41410*/  STL.64 [R1+0x2a60], R208 ;  /* 0x002a60d001007387 */ /* 0x000fe80000100a00 */
[----:B------:R1:W-:Y:S04]  /*41420*/  STL.64 [R1+0x2a68], R210 ;  /* 0x002a68d201007387 */ /* 0x0003e80000100a00 */
[----:B-1----:R-:W2:Y:S04]  /*41430*/  LDL.LU.64 R210, [R1+0x3df8] ;  /* 0x003df80001d27983 */ /* 0x002ea80000300a00 */
[----:B------:R-:W2:Y:S01]  /*41440*/  LDL.LU.64 R208, [R1+0x3df0] ;  /* 0x003df00001d07983 */ /* 0x000ea20000300a00 */
[-C--:B------:R-:W-:Y:S08]  /*41450*/  HMMA.1688.F32.TF32 R76, R216, R44.reuse, R76 ;  /* 0x0000002cd84c723c */ /* 0x080ff0000008104c */
[----:B------:R-:W-:Y:S08]  /*41460*/  HMMA.1688.F32.TF32 R72, R152, R44, R72 ;  /* 0x0000002c9848723c */ /* 0x000ff00000081048 */
[-C--:B------:R-:W-:Y:S07]  /*41470*/  HMMA.1688.F32.TF32 R56, R112, R40.reuse, R56 ;  /* 0x000000287038723c */ /* 0x080fee0000081038 */
[----:B------:R-:W-:Y:S01]  /*41480*/  STL.64 [R1+0x2b40], R76 ;  /* 0x002b404c01007387 */ /* 0x000fe20000100a00 */
[----:B------:R-:W-:Y:S03]  /*41490*/  HMMA.1688.F32.TF32 R52, R116, R40, R52 ;  /* 0x000000287434723c */ /* 0x000fe60000081034 */
[----:B------:R-:W-:Y:S04]  /*414a0*/  STL.64 [R1+0x2b48], R78 ;  /* 0x002b484e01007387 */ /* 0x000fe80000100a00 */
[----:B------:R-:W-:Y:S04]  /*414b0*/  STL.64 [R1+0x2c00], R72 ;  /* 0x002c004801007387 */ /* 0x000fe80000100a00 */
[----:B------:R-:W-:Y:S01]  /*414c0*/  STL.64 [R1+0x2c08], R74 ;  /* 0x002c084a01007387 */ /* 0x000fe20000100a00 */
[----:B--2---:R-:W-:Y:S11]  /*414d0*/  HMMA.1688.F32.TF32 R44, R156, R44, R208 ;  /* 0x0000002c9c2c723c */ /* 0x004ff600000810d0 */
[----:B------:R-:W-:Y:S11]  /*414e0*/  @!UPT UIADD3 URZ, URZ, URZ, URZ ;  /* 0x0000003f3f3ff290 */ /* 0x000ff6000fffe03f */
[----:B------:R-:W-:Y:S01]  /*414f0*/  @!UPT UIADD3 URZ, URZ, URZ, URZ ;  /* 0x0000003f3f3ff290 */ /* 0x000fe2000fffe03f */
        /* <DEDUP_REMOVED lines=18> */
[-C--:B--2---:R-:W-:Y:S01]  /*41620*/  HMMA.1688.F32.TF32 R52, R96, R40.reuse, R144 ;  /* 0x000000286034723c */ /* 0x084fe20000081090 */
        /* <DEDUP_REMOVED lines=45> */
[----:B----4-:R-:W-:-:S03]  /*41900*/  IMAD.MOV.U32 R66, RZ, RZ, R29 ;  /* 0x000000ffff427224 */ /* 0x010fc600078e001d */
[----:B------:R-:W4:Y:S01]  /*41910*/  LDL.LU R246, [R1+0x1af8] ;  /* 0x001af80001f67983 */ /* 0x000f220000300800 */
[----:B------:R-:W-:-:S03]  /*41920*/  IMAD.MOV.U32 R67, RZ, RZ, R33 ;  /* 0x000000ffff437224 */ /* 0x000fc600078e0021 */
[----:B------:R-:W4:Y:S01]  /*41930*/  LDL.LU R247, [R1+0x1afc] ;  /* 0x001afc0001f77983 */ /* 0x000f220000300800 */
[----:B------:R-:W-:-:S03]  /*41940*/  IMAD.MOV.U32 R60, RZ, RZ, R32 ;  /* 0x000000ffff3c7224 */ /* 0x000fc600078e0020 */
[----:B------:R-:W2:Y:S01]  /*41950*/  LDL.LU R64, [R1+0x2f0] ;  /* 0x0002f00001407983 */ /* 0x000ea20000300800 */
[----:B------:R-:W-:-:S03]  /*41960*/  IMAD.MOV.U32 R61, RZ, RZ, R28 ;  /* 0x000000ffff3d7224 */ /* 0x000fc600078e001c */
        /* <DEDUP_REMOVED lines=10> */
[----:B------:R-:W3:Y:S01]  /*41a10*/  LDL.LU R33, [R1+0x3dd0] ;  /* 0x003dd00001217983 */ /* 0x000ee20000300800 */
[----:B----4-:R-:W-:-:S03]  /*41a20*/  IMAD.MOV.U32 R214, RZ, RZ, R32 ;  /* 0x000000ffffd67224 */ /* 0x010fc600078e0020 */
[----:B------:R-:W4:Y:S01]  /*41a30*/  LDL.LU R32, [R1+0x3dcc] ;  /* 0x003dcc0001207983 */ /* 0x000f220000300800 */
[----:B------:R-:W-:-:S03]  /*41a40*/  IMAD.MOV.U32 R215, RZ, RZ, R28 ;  /* 0x000000ffffd77224 */ /* 0x000fc600078e001c */
[----:B------:R-:W4:Y:S04]  /*41a50*/  LDL.LU R28, [R1+0x3dc8] ;  /* 0x003dc800011c7983 */ /* 0x000f280000300800 */
[----:B-1----:R-:W4:Y:S04]  /*41a60*/  LDL.LU R56, [R1+0x430] ;  /* 0x0004300001387983 */ /* 0x002f280000300800 */
        /* <DEDUP_REMOVED lines=9> */
[----:B------:R-:W4:Y:S04]  /*41b00*/  LDL.LU R74, [R1+0x498] ;  /* 0x00049800014a7983 */ /* 0x000f280000300800 */
[----:B------:R-:W4:Y:S01]  /*41b10*/  LDL.LU R75, [R1+0x49c] ;  /* 0x00049c00014b7983 */ /* 0x000f220000300800 */
[----:B------:R-:W-:Y:S01]  /*41b20*/  HMMA.1688.F32.TF32 R80, R156, R40, R80 ;  /* 0x000000289c50723c */ /* 0x000fe20000081050 */
[----:B--2---:R-:W-:-:S02]  /*41b30*/  IMAD.MOV.U32 R76, RZ, RZ, R29 ;  /* 0x000000ffff4c7224 */ /* 0x004fc400078e001d */
[----:B------:R-:W2:Y:S01]  /*41b40*/  LDL.LU R29, [R1+0x3db4] ;  /* 0x003db400011d7983 */ /* 0x000ea20000300800 */
[----:B---3--:R-:W-:-:S03]  /*41b50*/  IMAD.MOV.U32 R77, RZ, RZ, R33 ;  /* 0x000000ffff4d7224 */ /* 0x008fc600078e0021 */
[----:B------:R-:W3:Y:S01]  /*41b60*/  LDL.LU R33, [R1+0x3db0] ;  /* 0x003db00001217983 */ /* 0x000ee20000300800 */
[----:B----4-:R-:W-:-:S03]  /*41b70*/  IMAD.MOV.U32 R78, RZ, RZ, R32 ;  /* 0x000000ffff4e7224 */ /* 0x010fc600078e0020 */
[----:B------:R-:W3:Y:S01]  /*41b80*/  LDL.LU R32, [R1+0x3dac] ;  /* 0x003dac0001207983 */ /* 0x000ee20000300800 */
[----:B------:R-:W-:-:S03]  /*41b90*/  IMAD.MOV.U32 R79, RZ, RZ, R28 ;  /* 0x000000ffff4f7224 */ /* 0x000fc600078e001c */
[----:B------:R-:W2:Y:S04]  /*41ba0*/  LDL.LU R28, [R1+0x3da8] ;  /* 0x003da800011c7983 */ /* 0x000ea80000300800 */
[----:B------:R-:W4:Y:S04]  /*41bb0*/  LDL.LU R44, [R1+0xed0] ;  /* 0x000ed000012c7983 */ /* 0x000f280000300800 */
[----:B------:R-:W4:Y:S04]  /*41bc0*/  LDL.LU R45, [R1+0xed4] ;  /* 0x000ed400012d7983 */ /* 0x000f280000300800 */
[----:B------:R-:W4:Y:S04]  /*41bd0*/  LDL.LU R46, [R1+0xed8] ;  /* 0x000ed800012e7983 */ /* 0x000f280000300800 */
[----:B------:R-:W4:Y:S04]  /*41be0*/  LDL.LU R47, [R1+0xedc] ;  /* 0x000edc00012f7983 */ /* 0x000f280000300800 */
        /* <DEDUP_REMOVED lines=33> */
[----:B------:R1:W-:Y:S04]  /*41e00*/  STL.64 [R1+0x2c60], R80 ;  /* 0x002c605001007387 */ /* 0x0003e80000100a00 */
[----:B------:R1:W-:Y:S04]  /*41e10*/  STL.64 [R1+0x2c68], R82 ;  /* 0x002c685201007387 */ /* 0x0003e80000100a00 */
[----:B------:R-:W4:Y:S04]  /*41e20*/  LDL.LU R41, [R1+0x1584] ;  /* 0x0015840001297983 */ /* 0x000f280000300800 */
[----:B------:R-:W4:Y:S04]  /*41e30*/  LDL.LU R42, [R1+0x1588] ;  /* 0x00158800012a7983 */ /* 0x000f280000300800 */
[----:B------:R-:W4:Y:S04]  /*41e40*/  LDL.LU R43, [R1+0x158c] ;  /* 0x00158c00012b7983 */ /* 0x000f280000300800 */
[----:B-1----:R-:W4:Y:S04]  /*41e50*/  LDL.LU R80, [R1+0x11f0] ;  /* 0x0011f00001507983 */ /* 0x002f280000300800 */
[----:B------:R-:W4:Y:S04]  /*41e60*/  LDL.LU R81, [R1+0x11f4] ;  /* 0x0011f40001517983 */ /* 0x000f280000300800 */
[----:B------:R-:W4:Y:S04]  /*41e70*/  LDL.LU R82, [R1+0x11f8] ;  /* 0x0011f80001527983 */ /* 0x000f280000300800 */
[----:B------:R-:W4:Y:S01]  /*41e80*/  LDL.LU R83, [R1+0x11fc] ;  /* 0x0011fc0001537983 */ /* 0x000f220000300800 */
[-C--:B--2---:R-:W-:Y:S08]  /*41e90*/  HMMA.1688.F32.TF32 R196, R112, R36.reuse, R196 ;  /* 0x0000002470c4723c */ /* 0x084ff000000810c4 */
[-C--:B---3--:R-:W-:Y:S11]  /*41ea0*/  HMMA.1688.F32.TF32 R204, R116, R36.reuse, R204 ;  /* 0x0000002474cc723c */ /* 0x088ff600000810cc */
[----:B------:R-:W-:Y:S04]  /*41eb0*/  @!UPT UIADD3 URZ, URZ, URZ, URZ ;  /* 0x0000003f3f3ff290 */ /* 0x000fe8000fffe03f */
[----:B------:R-:W-:Y:S04]  /*41ec0*/  STL.64 [R1+0xb40], R196 ;  /* 0x000b40c401007387 */ /* 0x000fe80000100a00 */
[----:B------:R1:W-:Y:S04]  /*41ed0*/  STL.64 [R1+0xb48], R198 ;  /* 0x000b48c601007387 */ /* 0x0003e80000100a00 */
[----:B-1----:R-:W2:Y:S04]  /*41ee0*/  LDL.LU.64 R198, [R1+0x3da0] ;  /* 0x003da00001c67983 */ /* 0x002ea80000300a00 */
[----:B------:R-:W2:Y:S04]  /*41ef0*/  LDL.LU.64 R196, [R1+0x3d98] ;  /* 0x003d980001c47983 */ /* 0x000ea80000300a00 */
[----:B------:R-:W-:Y:S04]  /*41f00*/  STL.64 [R1+0xb50], R204 ;  /* 0x000b50cc01007387 */ /* 0x000fe80000100a00 */
[----:B------:R1:W-:Y:S04]  /*41f10*/  STL.64 [R1+0xb58], R206 ;  /* 0x000b58ce01007387 */ /* 0x0003e80000100a00 */
[----:B-1----:R-:W3:Y:S04]  /*41f20*/  LDL.LU.64 R206, [R1+0x3d90] ;  /* 0x003d900001ce7983 */ /* 0x002ee80000300a00 */
[----:B------:R-:W3:Y:S01]  /*41f30*/  LDL.LU.64 R204, [R1+0x3d88] ;  /* 0x003d880001cc7983 */ /* 0x000ee20000300a00 */
[-C--:B----4-:R-:W-:Y:S08]  /*41f40*/  HMMA.1688.F32.TF32 R44, R128, R36.reuse, R44 ;  /* 0x00000024802c723c */ /* 0x090ff0000008102c */
[-C--:B------:R-:W-:Y:S11]  /*41f50*/  HMMA.1688.F32.TF32 R40, R120, R36.reuse, R40 ;  /* 0x000000247828723c */ /* 0x080ff60000081028 */
[----:B------:R-:W-:Y:S11]  /*41f60*/  @!UPT UIADD3 URZ, URZ, URZ, URZ ;  /* 0x0000003f3f3ff290 */ /* 0x000ff6000fffe03f */
[----:B------:R-:W-:Y:S01]  /*41f70*/  @!UPT UIADD3 URZ, URZ, URZ, URZ ;  /* 0x0000003f3f3ff290 */ /* 0x000fe2000fffe03f */
[----:B------:R-:W-:Y:S04]  /*41f80*/  STL.64 [R1+0xb60], R40 ;  /* 0x000b602801007387 */ /* 0x000fe80000100a00 */
[----:B------:R1:W-:Y:S02]  /*41f90*/  STL.64 [R1+0xb68], R42 ;  /* 0x000b682a01007387 */ /* 0x0003e40000100a00 */
[-C--:B-1----:R-:W-:Y:S02]  /*41fa0*/  HMMA.1688.F32.TF32 R40, R132, R36.reuse, R32 ;  /* 0x000000248428723c */ /* 0x082fe40000081020 */
[----:B------:R-:W1:Y:S06]  /*41fb0*/  LDSM.16.M88.4 R32, [R241+0x25000] ;  /* 0x02500000f120783b */ /* 0x000e6c0000000200 */
[-C--:B------:R-:W-:Y:S11]  /*41fc0*/  HMMA.1688.F32.TF32 R80, R124, R36.reuse, R80 ;  /* 0x000000247c50723c */ /* 0x080ff60000081050 */
[----:B------:R-:W-:Y:S11]  /*41fd0*/  @!UPT UIADD3 URZ, URZ, URZ, URZ ;  /* 0x0000003f3f3ff290 */ /* 0x000ff6000fffe03f */
[----:B------:R-:W-:Y:S01]  /*41fe0*/  @!UPT UIADD3 URZ, URZ, URZ, URZ ;  /* 0x0000003f3f3ff290 */ /* 0x000fe2000fffe03f */
        /* <DEDUP_REMOVED lines=8> */
[----:B------:R-:W1:Y:S04]  /*42070*/  LDSM.16.M88.4 R28, [R241+0x25800] ;  /* 0x02580000f11c783b */ /* 0x000e680000000200 */
[----:B------:R-:W-:Y:S02]  /*42080*/  STL [R1+0x3a18], R35 ;  /* 0x003a182301007387 */ /* 0x000fe40000100800 */
[-C--:B------:R-:W-:Y:S02]  /*42090*/  HMMA.1688.F32.TF32 R76, R236, R36.reuse, R76 ;  /* 0x00000024ec4c723c */ /* 0x080fe4000008104c */
[----:B-1----:R-:W-:Y:S11]  /*420a0*/  STL [R1+0x3a24], R30 ;  /* 0x003a241e01007387 */ /* 0x002ff60000100800 */
[----:B------:R-:W-:Y:S02]  /*420b0*/  @!UPT UIADD3 URZ, URZ, URZ, URZ ;  /* 0x0000003f3f3ff290 */ /* 0x000fe4000fffe03f */
[----:B------:R-:W-:Y:S04]  /*420c0*/  STL.64 [R1+0xe90], R40 ;  /* 0x000e902801007387 */ /* 0x000fe80000100a00 */
[----:B------:R1:W-:Y:S02]  /*420d0*/  STL.64 [R1+0xe98], R42 ;  /* 0x000e982a01007387 */ /* 0x0003e40000100a00 */
[-C--:B-1----:R-:W-:Y:S02]  /*420e0*/  HMMA.1688.F32.TF32 R40, R96, R36.reuse, R208 ;  /* 0x000000246028723c */ /* 0x082fe400000810d0 */
[----:B------:R-:W-:Y:S06]  /*420f0*/  STL [R1+0x3a20], R31 ;  /* 0x003a201f01007387 */ /* 0x000fec0000100800 */
        /* <DEDUP_REMOVED lines=20> */
[----:B---3--:R-:W-:Y:S01]  /*42240*/  HMMA.1688.F32.TF32 R44, R156, R36, R204 ;  /* 0x000000249c2c723c */ /* 0x008fe200000810cc */
[----:B------:R1:W-:Y:S07]  /*42250*/  STL.64 [R1+0x2a78], R42 ;  /* 0x002a782a01007387 */ /* 0x0003ee0000100a00 */
[-C--:B------:R-:W-:Y:S08]  /*42260*/  HMMA.1688.F32.TF32 R36, R116, R32.reuse, R244 ;  /* 0x000000207424723c */ /* 0x080ff000000810f4 */
[-C--:B-1----:R-:W-:Y:S01]  /*42270*/  HMMA.1688.F32.TF32 R40, R112, R32.reuse, R148 ;  /* 0x000000207028723c */ /* 0x082fe20000081094 */
[----:B------:R-:W-:Y:S04]  /*42280*/  STL.64 [R1+0x2b50], R52 ;  /* 0x002b503401007387 */ /* 0x000fe80000100a00 */
[----:B------:R-:W-:Y:S04]  /*42290*/  STL.64 [R1+0x2b58], R54 ;  /* 0x002b583601007387 */ /* 0x000fe80000100a00 */
        /* <DEDUP_REMOVED lines=8> */
[-C--:B---3--:R-:W-:Y:S03]  /*42320*/  HMMA.1688.F32.TF32 R36, R128, R32.reuse, R104 ;  /* 0x000000208024723c */ /* 0x088fe60000081068 */
[----:B------:R-:W-:Y:S04]  /*42330*/  STL.64 [R1+0xa20], R44 ;  /* 0x000a202c01007387 */ /* 0x000fe80000100a00 */
[----:B------:R1:W-:Y:S08]  /*42340*/  STL.64 [R1+0xa28], R46 ;  /* 0x000a282e01007387 */ /* 0x0003f00000100a00 */
[----:B------:R-:W-:Y:S01]  /*42350*/  STL.64 [R1+0xa30], R40 ;  /* 0x000a302801007387 */ /* 0x000fe20000100a00 */
[-C--:B-1----:R-:W-:Y:S03]  /*42360*/  HMMA.1688.F32.TF32 R44, R132, R32.reuse, R88 ;  /* 0x00000020842c723c */ /* 0x082fe60000081058 */
[----:B------:R1:W-:Y:S04]  /*42370*/  STL.64 [R1+0xa38], R42 ;  /* 0x000a382a01007387 */ /* 0x0003e80000100a00 */
[----:B------:R-:W-:Y:S04]  /*42380*/  STL.64 [R1+0xa40], R36 ;  /* 0x000a402401007387 */ /* 0x000fe80000100a00 */
[----:B------:R3:W-:Y:S01]  /*42390*/  STL.64 [R1+0xa48], R38 ;  /* 0x000a482601007387 */ /* 0x0007e20000100a00 */
[-C--:B-1----:R-:W-:Y:S08]  /*423a0*/  HMMA.1688.F32.TF32 R40, R136, R32.reuse, R200 ;  /* 0x000000208828723c */ /* 0x082ff000000810c8 */
[----:B---3--:R-:W-:Y:S03]  /*423b0*/  HMMA.1688.F32.TF32 R36, R96, R32, R84 ;  /* 0x000000206024723c */ /* 0x008fe60000081054 */
[----:B------:R1:W-:Y:S01]  /*423c0*/  STL.64 [R1+0xba0], R44 ;  /* 0x000ba02c01007387 */ /* 0x0003e20000100a00 */
[----:B------:R-:W-:-:S03]  /*423d0*/  IMAD.MOV.U32 R248, RZ, RZ, R177 ;  /* 0x000000fffff87224 */ /* 0x000fc600078e00b1 */
[----:B------:R3:W-:Y:S01]  /*423e0*/  STL.64 [R1+0xba8], R46 ;  /* 0x000ba82e01007387 */ /* 0x0007e20000100a00 */
[----:B------:R-:W-:Y:S02]  /*423f0*/  IMAD.MOV.U32 R249, RZ, RZ, R25 ;  /* 0x000000fffff97224 */ /* 0x000fe400078e0019 */
[----:B------:R-:W-:-:S05]  /*42400*/  IMAD.MOV.U32 R250, RZ, RZ, R24 ;  /* 0x000000fffffa7224 */ /* 0x000fca00078e0018 */
[----:B------:R4:W-:Y:S04]  /*42410*/  STL.64 [R1+0xdf0], R40 ;  /* 0x000df02801007387 */ /* 0x0009e80000100a00 */
[----:B------:R1:W-:Y:S04]  /*42420*/  STL.64 [R1+0xdf8], R42 ;  /* 0x000df82a01007387 */ /* 0x0003e80000100a00 */
[----:B------:R-:W2:Y:S04]  /*42430*/  LDL.LU R177, [R1+0x3d84] ;  /* 0x003d840001b17983 */ /* 0x000ea80000300800 */
[----:B------:R1:W-:Y:S04]  /*42440*/  STL.64 [R1+0x10a0], R36 ;  /* 0x0010a02401007387 */ /* 0x0003e80000100a00 */
[----:B------:R1:W-:Y:S04]  /*42450*/  STL.64 [R1+0x10a8], R38 ;  /* 0x0010a82601007387 */ /* 0x0003e80000100a00 */
[----:B------:R-:W2:Y:S04]  /*42460*/  LDL.LU R25, [R1+0x3d80] ;  /* 0x003d800001197983 */ /* 0x000ea80000300800 */
[----:B------:R-:W3:Y:S01]  /*42470*/  LDL.LU R24, [R1+0x3d7c] ;  /* 0x003d7c0001187983 */ /* 0x000ee20000300800 */
[----:B------:R-:W-:-:S03]  /*42480*/  IMAD.MOV.U32 R251, RZ, RZ, R189 ;  /* 0x000000fffffb7224 */ /* 0x000fc600078e00bd */
        /* <DEDUP_REMOVED lines=95> */
[-C--:B----4-:R-:W-:Y:S11]  /*42a80*/  HMMA.1688.F32.TF32 R84, R228, R32.reuse, R84 ;  /* 0x00000020e454723c */ /* 0x090ff60000081054 */
        /* <DEDUP_REMOVED lines=11> */
[----:B-1----:R-:W4:Y:S04]  /*42b40*/  LDL.LU.64 R86, [R1+0x3d30] ;  /* 0x003d300001567983 */ /* 0x002f280000300a00 */
[----:B------:R-:W4:Y:S01]  /*42b50*/  LDL.LU.64 R84, [R1+0x3d28] ;  /* 0x003d280001547983 */ /* 0x000f220000300a00 */
[-C--:B------:R-:W-:Y:S08]  /*42b60*/  HMMA.1688.F32.TF32 R36, R224, R32.reuse, R36 ;  /* 0x00000020e024723c */ /* 0x080ff00000081024 */
[-C--:B------:R-:W-:Y:S08]  /*42b70*/  HMMA.1688.F32.TF32 R204, R220, R32.reuse, R204 ;  /* 0x00000020dccc723c */ /* 0x080ff000000810cc */
[-C--:B------:R-:W-:Y:S07]  /*42b80*/  HMMA.1688.F32.TF32 R40, R216, R32.reuse, R40 ;  /* 0x00000020d828723c */ /* 0x080fee0000081028 */
[----:B------:R-:W-:Y:S04]  /*42b90*/  STL.64 [R1+0x2610], R36 ;  /* 0x0026102401007387 */ /* 0x000fe80000100a00 */
[----:B------:R1:W-:Y:S02]  /*42ba0*/  STL.64 [R1+0x2618], R38 ;  /* 0x0026182601007387 */ /* 0x0003e40000100a00 */
[----:B-1----:R-:W-:Y:S02]  /*42bb0*/  HMMA.1688.F32.TF32 R36, R152, R32, R80 ;  /* 0x000000209824723c */ /* 0x002fe40000081050 */
[----:B------:R-:W-:Y:S04]  /*42bc0*/  STL.64 [R1+0x2810], R204 ;  /* 0x002810cc01007387 */ /* 0x000fe80000100a00 */
[----:B------:R-:W-:Y:S04]  /*42bd0*/  STL.64 [R1+0x2818], R206 ;  /* 0x002818ce01007387 */ /* 0x000fe80000100a00 */
[----:B------:R-:W-:Y:S04]  /*42be0*/  STL.64 [R1+0x2a00], R40 ;  /* 0x002a002801007387 */ /* 0x000fe80000100a00 */
[----:B------:R1:W-:Y:S09]  /*42bf0*/  STL.64 [R1+0x2a08], R42 ;  /* 0x002a082a01007387 */ /* 0x0003f20000100a00 */
[----:B------:R-:W-:Y:S01]  /*42c00*/  STL.64 [R1+0x2af0], R36 ;  /* 0x002af02401007387 */ /* 0x000fe20000100a00 */
[-C--:B-1----:R-:W-:Y:S03]  /*42c10*/  HMMA.1688.F32.TF32 R40, R112, R28.reuse, R44 ;  /* 0x0000001c7028723c */ /* 0x082fe6000008102c */
[----:B------:R1:W-:Y:S05]  /*42c20*/  STL.64 [R1+0x2af8], R38 ;  /* 0x002af82601007387 */ /* 0x0003ea0000100a00 */
        /* <DEDUP_REMOVED lines=15> */
[-C--:B------:R-:W-:Y:S08]  /*42d20*/  HMMA.1688.F32.TF32 R40, R124, R28.reuse, R72 ;  /* 0x0000001c7c28723c */ /* 0x080ff00000081048 */
        /* <DEDUP_REMOVED lines=12> */
[-C--:B------:R-:W-:Y:S08]  /*42df0*/  HMMA.1688.F32.TF32 R40, R96, R28.reuse, R52 ;  /* 0x0000001c6028723c */ /* 0x080ff00000081034 */
[-C--:B------:R-:W-:Y:S01]  /*42e00*/  HMMA.1688.F32.TF32 R36, R236, R28.reuse, R212 ;  /* 0x0000001cec24723c */ /* 0x080fe200000810d4 */
[----:B-1----:R-:W-:Y:S06]  /*42e10*/  STL [R1+0x3a34], R22 ;  /* 0x003a341601007387 */ /* 0x002fec0000100800 */
[----:B------:R-:W-:Y:S04]  /*42e20*/  STL.64 [R1+0xc00], R32 ;  /* 0x000c002001007387 */ /* 0x000fe80000100a00 */
[----:B------:R1:W-:Y:S02]  /*42e30*/  STL.64 [R1+0xc08], R34 ;  /* 0x000c082201007387 */ /* 0x0003e40000100a00 */
[-C--:B-1----:R-:W-:Y:S02]  /*42e40*/  HMMA.1688.F32.TF32 R32, R232, R28.reuse, R60 ;  /* 0x0000001ce820723c */ /* 0x082fe4000008103c */
[----:B------:R-:W-:Y:S04]  /*42e50*/  STL [R1+0x3a30], R23 ;  /* 0x003a301701007387 */ /* 0x000fe80000100800 */
[----:B------:R-:W-:Y:S04]  /*42e60*/  STL.64 [R1+0xe70], R40 ;  /* 0x000e702801007387 */ /* 0x000fe80000100a00 */
[----:B------:R1:W-:Y:S04]  /*42e70*/  STL.64 [R1+0xe78], R42 ;  /* 0x000e782a01007387 */ /* 0x0003e80000100a00 */
[----:B------:R-:W-:Y:S04]  /*42e80*/  STL.64 [R1+0x1130], R36 ;  /* 0x0011302401007387 */ /* 0x000fe80000100a00 */
[----:B------:R4:W-:Y:S01]  /*42e90*/  STL.64 [R1+0x1138], R38 ;  /* 0x0011382601007387 */ /* 0x0009e20000100a00 */
[-C--:B-1----:R-:W-:Y:S04]  /*42ea0*/  HMMA.1688.F32.TF32 R40, R228, R28.reuse, R64 ;  /* 0x0000001ce428723c */ /* 0x082fe80000081040 */
[----:B------:R-:W-:Y:S04]  /*42eb0*/  STL.64 [R1+0x13b0], R32 ;  /* 0x0013b02001007387 */ /* 0x000fe80000100a00 */
[----:B------:R1:W-:Y:S01]  /*42ec0*/  STL.64 [R1+0x13b8], R34 ;  /* 0x0013b82201007387 */ /* 0x0003e20000100a00 */
[-C--:B----4-:R-:W-:Y:S08]  /*42ed0*/  HMMA.1688.F32.TF32 R36, R224, R28.reuse, R148 ;  /* 0x0000001ce024723c */ /* 0x090ff00000081094 */
[-C--:B-1----:R-:W-:Y:S06]  /*42ee0*/  HMMA.1688.F32.TF32 R32, R220, R28.reuse, R244 ;  /* 0x0000001cdc20723c */ /* 0x082fec00000810f4 */
[----:B------:R-:W-:Y:S04]  /*42ef0*/  STL.64 [R1+0x2420], R40 ;  /* 0x0024202801007387 */ /* 0x000fe80000100a00 */
[----:B------:R1:W-:Y:S05]  /*42f00*/  STL.64 [R1+0x2428], R42 ;  /* 0x0024282a01007387 */ /* 0x0003ea0000100a00 */
[----:B------:R-:W-:Y:S04]  /*42f10*/  STL.64 [R1+0x2580], R36 ;  /* 0x0025802401007387 */ /* 0x000fe80000100a00 */
[----:B------:R4:W-:Y:S01]  /*42f20*/  STL.64 [R1+0x2588], R38 ;  /* 0x0025882601007387 */ /* 0x0009e20000100a00 */
[-C--:B-1----:R-:W-:Y:S03]  /*42f30*/  HMMA.1688.F32.TF32 R40, R216, R28.reuse, R144 ;  /* 0x0000001cd828723c */ /* 0x082fe60000081090 */
[----:B------:R-:W-:Y:S04]  /*42f40*/  STL.64 [R1+0x2780], R32 ;  /* 0x0027802001007387 */ /* 0x000fe80000100a00 */
[----:B------:R3:W-:Y:S01]  /*42f50*/  STL.64 [R1+0x2788], R34 ;  /* 0x0027882201007387 */ /* 0x0007e20000100a00 */
[-C--:B----4-:R-:W-:Y:S08]  /*42f60*/  HMMA.1688.F32.TF32 R36, R152, R28.reuse, R248 ;  /* 0x0000001c9824723c */ /* 0x090ff000000810f8 */
[----:B---3--:R-:W-:Y:S08]  /*42f70*/  HMMA.1688.F32.TF32 R32, R156, R28, R200 ;  /* 0x0000001c9c20723c */ /* 0x008ff000000810c8 */
[----:B------:R-:W-:Y:S01]  /*42f80*/  HMMA.1688.F32.TF32 R28, R112, R24, R104 ;  /* 0x00000018701c723c */ /* 0x000fe20000081068 */
[----:B------:R1:W-:Y:S04]  /*42f90*/  STL.64 [R1+0x2980], R40 ;  /* 0x0029802801007387 */ /* 0x0003e80000100a00 */
[----:B------:R3:W-:Y:S04]  /*42fa0*/  STL.64 [R1+0x2988], R42 ;  /* 0x0029882a01007387 */ /* 0x0007e80000100a00 */
[----:B------:R-:W-:Y:S04]  /*42fb0*/  STL.64 [R1+0x2a80], R36 ;  /* 0x002a802401007387 */ /* 0x000fe80000100a00 */
[----:B------:R-:W-:Y:S04]  /*42fc0*/  STL.64 [R1+0x2a88], R38 ;  /* 0x002a882601007387 */ /* 0x000fe80000100a00 */
[----:B------:R-:W4:Y:S04]  /*42fd0*/  LDL.LU R248, [R1+0x1470] ;  /* 0x0014700001f87983 */ /* 0x000f280000300800 */
[----:B------:R1:W-:Y:S04]  /*42fe0*/  STL.64 [R1+0x2b60], R32 ;  /* 0x002b602001007387 */ /* 0x0003e80000100a00 */
[----:B------:R1:W-:Y:S04]  /*42ff0*/  STL.64 [R1+0x2b68], R34 ;  /* 0x002b682201007387 */ /* 0x0003e80000100a00 */
[----:B------:R-:W-:Y:S04]  /*43000*/  STL.64 [R1+0x8f0], R28 ;  /* 0x0008f01c01007387 */ /* 0x000fe80000100a00 */
[----:B------:R1:W-:Y:S04]  /*43010*/  STL.64 [R1+0x8f8], R30 ;  /* 0x0008f81e01007387 */ /* 0x0003e80000100a00 */
[----:B------:R-:W4:Y:S04]  /*43020*/  LDL.LU R249, [R1+0x1474] ;  /* 0x0014740001f97983 */ /* 0x000f280000300800 */
[----:B------:R-:W4:Y:S04]  /*43030*/  LDL.LU R250, [R1+0x1478] ;  /* 0x0014780001fa7983 */ /* 0x000f280000300800 */
        /* <DEDUP_REMOVED lines=25> */
[----:B------:R-:W2:Y:S01]  /*431d0*/  LDL.LU R2, [R1+0x3cfc] ;  /* 0x003cfc0001027983 */ /* 0x000ea20000300800 */
[----:B------:R-:W-:-:S03]  /*431e0*/  IMAD.MOV.U32 R55, RZ, RZ, R0 ;  /* 0x000000ffff377224 */ /* 0x000fc600078e0000 */
[----:B------:R-:W2:Y:S04]  /*431f0*/  LDL.LU R0, [R1+0x3cf8] ;  /* 0x003cf80001007983 */ /* 0x000ea80000300800 */
[----:B------:R-:W3:Y:S04]  /*43200*/  LDL.LU R72, [R1+0x4e0] ;  /* 0x0004e00001487983 */ /* 0x000ee80000300800 */
[----:B------:R-:W3:Y:S04]  /*43210*/  LDL.LU R73, [R1+0x4e4] ;  /* 0x0004e40001497983 */ /* 0x000ee80000300800 */
[----:B------:R-:W3:Y:S04]  /*43220*/  LDL.LU R74, [R1+0x4e8] ;  /* 0x0004e800014a7983 */ /* 0x000ee80000300800 */
[----:B------:R-:W3:Y:S04]  /*43230*/  LDL.LU R75, [R1+0x4ec] ;  /* 0x0004ec00014b7983 */ /* 0x000ee80000300800 */
[----:B------:R-:W3:Y:S01]  /*43240*/  LDL.LU R76, [R1+0x580] ;  /* 0x00058000014c7983 */ /* 0x000ee20000300800 */
[----:B--2---:R-:W-:-:S03]  /*43250*/  IMAD.MOV.U32 R77, RZ, RZ, R0 ;  /* 0x000000ffff4d7224 */ /* 0x004fc600078e0000 */
        /* <DEDUP_REMOVED lines=36> */
[----:B----4-:R-:W-:Y:S02]  /*434a0*/  IMAD.MOV.U32 R57, RZ, RZ, R252 ;  /* 0x000000ffff397224 */ /* 0x010fe400078e00fc */
[----:B---3--:R-:W-:Y:S02]  /*434b0*/  IMAD.MOV.U32 R58, RZ, RZ, R17 ;  /* 0x000000ffff3a7224 */ /* 0x008fe400078e0011 */
[----:B------:R-:W-:Y:S02]  /*434c0*/  IMAD.MOV.U32 R59, RZ, RZ, R16 ;  /* 0x000000ffff3b7224 */ /* 0x000fe400078e0010 */
[----:B--2---:R-:W-:Y:S02]  /*434d0*/  IMAD.MOV.U32 R47, RZ, RZ, R0 ;  /* 0x000000ffff2f7224 */ /* 0x004fe400078e0000 */
[----:B------:R-:W2:Y:S04]  /*434e0*/  LDL.LU R0, [R1+0x3cec] ;  /* 0x003cec0001007983 */ /* 0x000ea80000300800 */
        /* <DEDUP_REMOVED lines=19> */
[-C--:B------:R-:W-:Y:S08]  /*43620*/  HMMA.1688.F32.TF32 R200, R116, R24.reuse, R32 ;  /* 0x0000001874c8723c */ /* 0x080ff00000081020 */
        /* <DEDUP_REMOVED lines=8> */
[----:B------:R1:W-:Y:S02]  /*436b0*/  STL.64 [R1+0x948], R30 ;  /* 0x0009481e01007387 */ /* 0x0003e40000100a00 */
[-C--:B-1----:R-:W-:Y:S08]  /*436c0*/  HMMA.1688.F32.TF32 R32, R132, R24.reuse, R40 ;  /* 0x000000188420723c */ /* 0x082ff00000081028 */
[-C--:B------:R-:W-:Y:S01]  /*436d0*/  HMMA.1688.F32.TF32 R28, R136, R24.reuse, R80 ;  /* 0x00000018881c723c */ /* 0x080fe20000081050 */
[----:B------:R-:W-:Y:S04]  /*436e0*/  STL.64 [R1+0x950], R36 ;  /* 0x0009502401007387 */ /* 0x000fe80000100a00 */
[----:B------:R1:W-:Y:S10]  /*436f0*/  STL.64 [R1+0x958], R38 ;  /* 0x0009582601007387 */ /* 0x0003f40000100a00 */
[----:B------:R-:W-:Y:S01]  /*43700*/  STL.64 [R1+0x960], R32 ;  /* 0x0009602001007387 */ /* 0x000fe20000100a00 */
[-C--:B-1----:R-:W-:Y:S03]  /*43710*/  HMMA.1688.F32.TF32 R36, R96, R24.reuse, R44 ;  /* 0x000000186024723c */ /* 0x082fe6000008102c */
[----:B------:R1:W-:Y:S04]  /*43720*/  STL.64 [R1+0x968], R34 ;  /* 0x0009682201007387 */ /* 0x0003e80000100a00 */
[----:B------:R-:W-:Y:S04]  /*43730*/  STL.64 [R1+0xb30], R28 ;  /* 0x000b301c01007387 */ /* 0x000fe80000100a00 */
[----:B------:R1:W-:Y:S02]  /*43740*/  STL.64 [R1+0xb38], R30 ;  /* 0x000b381e01007387 */ /* 0x0003e40000100a00 */
[-C--:B-1----:R-:W-:Y:S08]  /*43750*/  HMMA.1688.F32.TF32 R32, R236, R24.reuse, R208 ;  /* 0x00000018ec20723c */ /* 0x082ff000000810d0 */
[-C--:B------:R-:W-:Y:S02]  /*43760*/  HMMA.1688.F32.TF32 R28, R232, R24.reuse, R76 ;  /* 0x00000018e81c723c */ /* 0x080fe4000008104c */
[----:B------:R-:W-:Y:S04]  /*43770*/  STL.64 [R1+0xd60], R36 ;  /* 0x000d602401007387 */ /* 0x000fe80000100a00 */
[----:B------:R1:W-:Y:S09]  /*43780*/  STL.64 [R1+0xd68], R38 ;  /* 0x000d682601007387 */ /* 0x0003f20000100a00 */
        /* <DEDUP_REMOVED lines=15> */
[----:B------:R-:W-:Y:S02]  /*43880*/  HMMA.1688.F32.TF32 R28, R156, R24, R88 ;  /* 0x000000189c1c723c */ /* 0x000fe40000081058 */
[----:B------:R-:W-:Y:S04]  /*43890*/  STL.64 [R1+0x2820], R36 ;  /* 0x0028202401007387 */ /* 0x000fe80000100a00 */
[----:B------:R-:W-:Y:S09]  /*438a0*/  STL.64 [R1+0x2828], R38 ;  /* 0x0028282601007387 */ /* 0x000ff20000100a00 */
[----:B------:R-:W-:Y:S04]  /*438b0*/  STL.64 [R1+0x2a10], R32 ;  /* 0x002a102001007387 */ /* 0x000fe80000100a00 */
[----:B------:R1:W-:Y:S04]  /*438c0*/  STL.64 [R1+0x2a18], R34 ;  /* 0x002a182201007387 */ /* 0x0003e80000100a00 */
[----:B------:R1:W-:Y:S01]  /*438d0*/  STL [R1+0x2b00], R28 ;  /* 0x002b001c01007387 */ /* 0x0003e20000100800 */
[----:B--2---:R-:W-:-:S02]  /*438e0*/  IMAD.MOV.U32 R107, RZ, RZ, R0 ;  /* 0x000000ffff6b7224 */ /* 0x004fc400078e0000 */
[----:B------:R-:W-:Y:S02]  /*438f0*/  IMAD.MOV.U32 R0, RZ, RZ, R29 ;  /* 0x000000ffff007224 */ /* 0x000fe400078e001d */
[----:B---3--:R-:W-:Y:S02]  /*43900*/  IMAD.MOV.U32 R106, RZ, RZ, R2 ;  /* 0x000000ffff6a7224 */ /* 0x008fe400078e0002 */
[----:B------:R-:W-:Y:S02]  /*43910*/  IMAD.MOV.U32 R2, RZ, RZ, R30 ;  /* 0x000000ffff027224 */ /* 0x000fe400078e001e */
[----:B----4-:R-:W-:Y:S02]  /*43920*/  IMAD.MOV.U32 R105, RZ, RZ, R252 ;  /* 0x000000ffff697224 */ /* 0x010fe400078e00fc */
[----:B------:R-:W-:-:S05]  /*43930*/  IMAD.MOV.U32 R252, RZ, RZ, R31 ;  /* 0x000000fffffc7224 */ /* 0x000fca00078e001f */
[----:B------:R-:W-:Y:S01]  /*43940*/  STL [R1+0x368c], R252 ;  /* 0x00368cfc01007387 */ /* 0x000fe20000100800 */
[-C--:B------:R-:W-:Y:S08]  /*43950*/  HMMA.1688.F32.TF32 R24, R120, R20.reuse, R244 ;  /* 0x000000147818723c */ /* 0x080ff000000810f4 */
[-C--:B-1----:R-:W-:Y:S08]  /*43960*/  HMMA.1688.F32.TF32 R32, R112, R20.reuse, R64 ;  /* 0x000000147020723c */ /* 0x082ff00000081040 */
[-C--:B------:R-:W-:Y:S01]  /*43970*/  HMMA.1688.F32.TF32 R28, R116, R20.reuse, R148 ;  /* 0x00000014741c723c */ /* 0x080fe20000081094 */
        /* <DEDUP_REMOVED lines=20> */
[----:B-1----:R-:W-:Y:S02]  /*43ac0*/  HMMA.1688.F32.TF32 R24, R136, R20, R104 ;  /* 0x000000148818723c */ /* 0x002fe40000081068 */
[----:B------:R-:W-:Y:S05]  /*43ad0*/  STL [R1+0x3a38], R19 ;  /* 0x003a381301007387 */ /* 0x000fea0000100800 */
[----:B------:R-:W-:-:S02]  /*43ae0*/  IMAD.MOV.U32 R104, RZ, RZ, R172 ;  /* 0x000000ffff687224 */ /* 0x000fc400078e00ac */
[----:B------:R-:W2:Y:S01]  /*43af0*/  LDL.LU R172, [R1+0x3cd8] ;  /* 0x003cd80001ac7983 */ /* 0x000ea20000300800 */
[----:B------:R-:W-:Y:S02]  /*43b00*/  IMAD.MOV.U32 R105, RZ, RZ, R173 ;  /* 0x000000ffff697224 */ /* 0x000fe400078e00ad */
[----:B------:R-:W-:Y:S02]  /*43b10*/  IMAD.MOV.U32 R106, RZ, RZ, R8 ;  /* 0x000000ffff6a7224 */ /* 0x000fe400078e0008 */
[----:B------:R-:W-:-:S09]  /*43b20*/  IMAD.MOV.U32 R107, RZ, RZ, R9 ;  /* 0x000000ffff6b7224 */ /* 0x000fd200078e0009 */
[----:B------:R-:W-:Y:S04]  /*43b30*/  STL.64 [R1+0x9a0], R24 ;  /* 0x0009a01801007387 */ /* 0x000fe80000100a00 */
[----:B------:R1:W-:Y:S04]  /*43b40*/  STL.64 [R1+0x9a8], R26 ;  /* 0x0009a81a01007387 */ /* 0x0003e80000100a00 */
        /* <DEDUP_REMOVED lines=59> */
[----:B------:R-:W3:Y:S04]  /*43f00*/  LDL.LU R88, [R1+0xa70] ;  /* 0x000a700001587983 */ /* 0x000ee80000300800 */
[----:B------:R-:W3:Y:S04]  /*43f10*/  LDL.LU R89, [R1+0xa74] ;  /* 0x000a740001597983 */ /* 0x000ee80000300800 */
[----:B------:R-:W3:Y:S04]  /*43f20*/  LDL.LU R90, [R1+0xa78] ;  /* 0x000a7800015a7983 */ /* 0x000ee80000300800 */
[----:B------:R-:W3:Y:S01]  /*43f30*/  LDL.LU R91, [R1+0xa7c] ;  /* 0x000a7c00015b7983 */ /* 0x000ee20000300800 */
        /* <DEDUP_REMOVED lines=30> */
[----:B-1----:R-:W-:Y:S01]  /*44120*/  HMMA.1688.F32.TF32 R24, R232, R20, R200 ;  /* 0x00000014e818723c */ /* 0x002fe200000810c8 */
[----:B------:R-:W-:-:S02]  /*44130*/  IMAD.MOV.U32 R190, RZ, RZ, R177 ;  /* 0x000000ffffbe7224 */ /* 0x000fc400078e00b1 */
[----:B------:R-:W-:Y:S05]  /*44140*/  LDSM.16.M88.4 R200, [R241+0x2a800] ;  /* 0x02a80000f1c8783b */ /* 0x000fea0000000200 */
[-C--:B--2---:R-:W-:Y:S08]  /*44150*/  HMMA.1688.F32.TF32 R28, R236, R20.reuse, R28 ;  /* 0x00000014ec1c723c */ /* 0x084ff0000008101c */
[----:B---3--:R-:W-:Y:S01]  /*44160*/  HMMA.1688.F32.TF32 R88, R96, R20, R88 ;  /* 0x000000146058723c */ /* 0x008fe20000081058 */
[----:B----4-:R-:W-:-:S02]  /*44170*/  IMAD.MOV.U32 R147, RZ, RZ, R12 ;  /* 0x000000ffff937224 */ /* 0x010fc400078e000c */
[----:B------:R-:W-:Y:S02]  /*44180*/  IMAD.MOV.U32 R146, RZ, RZ, R13 ;  /* 0x000000ffff927224 */ /* 0x000fe400078e000d */
[----:B------:R-:W1:Y:S03]  /*44190*/  LDSM.16.M88.4 R12, [R241+0x27800] ;  /* 0x02780000f10c783b */ /* 0x000e660000000200 */
[-C--:B------:R-:W-:Y:S01]  /*441a0*/  HMMA.1688.F32.TF32 R32, R228, R20.reuse, R32 ;  /* 0x00000014e420723c */ /* 0x080fe20000081020 */
[----:B-1----:R-:W-:Y:S04]  /*441b0*/  STL [R1+0x3a44], R14 ;  /* 0x003a440e01007387 */ /* 0x002fe80000100800 */
[----:B------:R-:W-:Y:S10]  /*441c0*/  STL [R1+0x3a40], R15 ;  /* 0x003a400f01007387 */ /* 0x000ff40000100800 */
        /* <DEDUP_REMOVED lines=10> */
[----:B------:R-:W-:Y:S04]  /*44270*/  STL.64 [R1+0x2430], R28 ;  /* 0x0024301c01007387 */ /* 0x000fe80000100a00 */
[----:B------:R2:W-:Y:S01]  /*44280*/  STL.64 [R1+0x2438], R30 ;  /* 0x0024381e01007387 */ /* 0x0005e20000100a00 */
[-C--:B-1----:R-:W-:Y:S03]  /*44290*/  HMMA.1688.F32.TF32 R32, R216, R20.reuse, R204 ;  /* 0x00000014d820723c */ /* 0x082fe600000810cc */
[----:B------:R-:W-:Y:S04]  /*442a0*/  STL.64 [R1+0x25a0], R24 ;  /* 0x0025a01801007387 */ /* 0x000fe80000100a00 */
[----:B------:R1:W-:Y:S01]  /*442b0*/  STL.64 [R1+0x25a8], R26 ;  /* 0x0025a81a01007387 */ /* 0x0003e20000100a00 */
[----:B--2---:R-:W-:Y:S01]  /*442c0*/  HMMA.1688.F32.TF32 R28, R152, R20, R40 ;  /* 0x00000014981c723c */ /* 0x004fe20000081028 */
[----:B------:R-:W-:-:S02]  /*442d0*/  IMAD.MOV.U32 R191, RZ, RZ, R176 ;  /* 0x000000ffffbf7224 */ /* 0x000fc400078e00b0 */
[----:B------:R-:W-:Y:S05]  /*442e0*/  LDSM.16.M88.4 R204, [R241+0x2a000] ;  /* 0x02a00000f1cc783b */ /* 0x000fea0000000200 */
[----:B-1----:R-:W-:Y:S01]  /*442f0*/  HMMA.1688.F32.TF32 R24, R156, R20, R196 ;  /* 0x000000149c18723c */ /* 0x002fe200000810c4 */
[----:B------:R-:W-:Y:S01]  /*44300*/  IMAD.MOV.U32 R194, RZ, RZ, R164 ;  /* 0x000000ffffc27224 */ /* 0x000fe200078e00a4 */
[----:B------:R-:W-:Y:S06]  /*44310*/  LDSM.16.M88.4 R196, [R241+0x2b000] ;  /* 0x02b00000f1c4783b */ /* 0x000fec0000000200 */
[----:B------:R-:W-:Y:S01]  /*44320*/  HMMA.1688.F32.TF32 R20, R112, R16, R80 ;  /* 0x000000107014723c */ /* 0x000fe20000081050 */
[----:B------:R-:W-:Y:S04]  /*44330*/  STL.64 [R1+0x2790], R32 ;  /* 0x0027902001007387 */ /* 0x000fe80000100a00 */
[----:B------:R-:W-:Y:S04]  /*44340*/  STL.64 [R1+0x2798], R34 ;  /* 0x0027982201007387 */ /* 0x000fe80000100a00 */
[----:B------:R-:W-:Y:S04]  /*44350*/  STL.64 [R1+0x2990], R28 ;  /* 0x0029901c01007387 */ /* 0x000fe80000100a00 */
[----:B------:R1:W-:Y:S03]  /*44360*/  STL.64 [R1+0x2998], R30 ;  /* 0x0029981e01007387 */ /* 0x0003e60000100a00 */
[----:B------:R-:W-:-:S02]  /*44370*/  IMAD.MOV.U32 R252, RZ, RZ, R25 ;  /* 0x000000fffffc7224 */ /* 0x000fc400078e0019 */
[----:B------:R-:W-:Y:S02]  /*44380*/  IMAD.MOV.U32 R2, RZ, RZ, R26 ;  /* 0x000000ffff027224 */ /* 0x000fe400078e001a */
[----:B------:R-:W-:Y:S01]  /*44390*/  IMAD.MOV.U32 R0, RZ, RZ, R27 ;  /* 0x000000ffff007224 */ /* 0x000fe200078e001b */
[----:B------:R2:W-:Y:S04]  /*443a0*/  STL [R1+0x2a90], R24 ;  /* 0x002a901801007387 */ /* 0x0005e80000100800 */
[----:B------:R-:W-:Y:S01]  /*443b0*/  STL [R1+0x3698], R252 ;  /* 0x003698fc01007387 */ /* 0x000fe20000100800 */
[-C--:B-1----:R-:W-:Y:S03]  /*443c0*/  HMMA.1688.F32.TF32 R28, R116, R16.reuse, R44 ;  /* 0x00000010741c723c */ /* 0x082fe6000008102c */
[----:B------:R-:W-:Y:S04]  /*443d0*/  STL [R1+0x3694], R2 ;  /* 0x0036940201007387 */ /* 0x000fe80000100800 */
[----:B------:R-:W-:Y:S01]  /*443e0*/  STL [R1+0x3690], R0 ;  /* 0x0036900001007387 */ /* 0x000fe20000100800 */
[-C--:B--2---:R-:W-:Y:S03]  /*443f0*/  HMMA.1688.F32.TF32 R24, R120, R16.reuse, R208 ;  /* 0x000000107818723c */ /* 0x084fe600000810d0 */
[----:B------:R-:W-:Y:S04]  /*44400*/  STL.64 [R1+0x7f0], R20 ;  /* 0x0007f01401007387 */ /* 0x000fe80000100a00 */
[----:B------:R1:W-:Y:S02]  /*44410*/  STL.64 [R1+0x7f8], R22 ;  /* 0x0007f81601007387 */ /* 0x0003e40000100a00 */
[-C--:B-1----:R-:W-:Y:S06]  /*44420*/  HMMA.1688.F32.TF32 R20, R124, R16.reuse, R76 ;  /* 0x000000107c14723c */ /* 0x082fec000008104c */
[----:B------:R-:W-:Y:S04]  /*44430*/  STL.64 [R1+0x800], R28 ;  /* 0x0008001c01007387 */ /* 0x000fe80000100a00 */
[----:B------:R1:W-:Y:S04]  /*44440*/  STL.64 [R1+0x808], R30 ;  /* 0x0008081e01007387 */ /* 0x0003e80000100a00 */
[----:B------:R-:W-:Y:S04]  /*44450*/  STL.64 [R1+0x810], R24 ;  /* 0x0008101801007387 */ /* 0x000fe80000100a00 */
[----:B------:R2:W-:Y:S01]  /*44460*/  STL.64 [R1+0x818], R26 ;  /* 0x0008181a01007387 */ /* 0x0005e20000100a00 */
[-C--:B-1----:R-:W-:Y:S04]  /*44470*/  HMMA.1688.F32.TF32 R28, R128, R16.reuse, R72 ;  /* 0x00000010801c723c */ /* 0x082fe80000081048 */
[----:B------:R-:W-:Y:S04]  /*44480*/  STL.64 [R1+0x820], R20 ;  /* 0x0008201401007387 */ /* 0x000fe80000100a00 */
        /* <DEDUP_REMOVED lines=30> */
[----:B------:R-:W-:Y:S01]  /*44670*/  STL.64 [R1+0x2640], R28 ;  /* 0x0026401c01007387 */ /* 0x000fe20000100a00 */
[----:B------:R-:W-:-:S03]  /*44680*/  IMAD.MOV.U32 R144, RZ, RZ, R5 ;  /* 0x000000ffff907224 */ /* 0x000fc600078e0005 */
[----:B------:R-:W-:Y:S04]  /*44690*/  STL.64 [R1+0x2648], R30 ;  /* 0x0026481e01007387 */ /* 0x000fe80000100a00 */
[----:B------:R-:W-:Y:S04]  /*446a0*/  STL.64 [R1+0x2830], R24 ;  /* 0x0028301801007387 */ /* 0x000fe80000100a00 */
[----:B------:R-:W-:Y:S04]  /*446b0*/  STL.64 [R1+0x2838], R26 ;  /* 0x0028381a01007387 */ /* 0x000fe80000100a00 */
[----:B------:R1:W-:Y:S04]  /*446c0*/  STL.64 [R1+0x2a28], R22 ;  /* 0x002a281601007387 */ /* 0x0003e80000100a00 */
[----:B------:R-:W2:Y:S01]  /*446d0*/  LDL.LU R5, [R1+0x3cb8] ;  /* 0x003cb80001057983 */ /* 0x000ea20000300800 */
[----:B------:R-:W-:-:S02]  /*446e0*/  IMAD.MOV.U32 R145, RZ, RZ, R9 ;  /* 0x000000ffff917224 */ /* 0x000fc400078e0009 */
[----:B------:R-:W-:Y:S01]  /*446f0*/  IMAD.MOV.U32 R146, RZ, RZ, R8 ;  /* 0x000000ffff927224 */ /* 0x000fe200078e0008 */
        /* <DEDUP_REMOVED lines=11> */
[----:B------:R-:W4:Y:S04]  /*447b0*/  LDL.LU R8, [R1+0x3ca0] ;  /* 0x003ca00001087983 */ /* 0x000f280000300800 */
[----:B------:R-:W4:Y:S04]  /*447c0*/  LDL.LU R149, [R1+0x5e4] ;  /* 0x0005e40001957983 */ /* 0x000f280000300800 */
[----:B------:R-:W4:Y:S01]  /*447d0*/  LDL.LU R150, [R1+0x5e8] ;  /* 0x0005e80001967983 */ /* 0x000f220000300800 */
[----:B------:R-:W-:-:S03]  /*447e0*/  IMAD.MOV.U32 R151, RZ, RZ, R4 ;  /* 0x000000ffff977224 */ /* 0x000fc600078e0004 */
[----:B------:R-:W4:Y:S01]  /*447f0*/  LDL.LU R4, [R1+0x3c9c] ;  /* 0x003c9c0001047983 */ /* 0x000f220000300800 */
[----:B--2---:R-:W-:-:S03]  /*44800*/  IMAD.MOV.U32 R60, RZ, RZ, R5 ;  /* 0x000000ffff3c7224 */ /* 0x004fc600078e0005 */
[----:B------:R-:W2:Y:S01]  /*44810*/  LDL.LU R5, [R1+0x3c98] ;  /* 0x003c980001057983 */ /* 0x000ea20000300800 */
[----:B---3--:R-:W-:-:S03]  /*44820*/  IMAD.MOV.U32 R61, RZ, RZ, R9 ;  /* 0x000000ffff3d7224 */ /* 0x008fc600078e0009 */
[----:B------:R-:W3:Y:S01]  /*44830*/  LDL.LU R9, [R1+0x3c94] ;  /* 0x003c940001097983 */ /* 0x000ee20000300800 */
[----:B----4-:R-:W-:-:S03]  /*44840*/  IMAD.MOV.U32 R62, RZ, RZ, R8 ;  /* 0x000000ffff3e7224 */ /* 0x010fc600078e0008 */
[----:B------:R-:W3:Y:S04]  /*44850*/  LDL.LU R8, [R1+0x3c90] ;  /* 0x003c900001087983 */ /* 0x000ee80000300800 */
[----:B------:R-:W4:Y:S04]  /*44860*/  LDL.LU R63, [R1+0x63c] ;  /* 0x00063c00013f7983 */ /* 0x000f280000300800 */
[----:B------:R-:W3:Y:S01]  /*44870*/  LDL.LU R212, [R1+0xa60] ;  /* 0x000a600001d47983 */ /* 0x000ee20000300800 */
[----:B------:R-:W-:-:S03]  /*44880*/  IMAD.MOV.U32 R215, RZ, RZ, R4 ;  /* 0x000000ffffd77224 */ /* 0x000fc600078e0004 */
[----:B------:R-:W3:Y:S01]  /*44890*/  LDL.LU R213, [R1+0xa64] ;  /* 0x000a640001d57983 */ /* 0x000ee20000300800 */
[----:B------:R-:W-:Y:S02]  /*448a0*/  IMAD.MOV.U32 R248, RZ, RZ, R169 ;  /* 0x000000fffff87224 */ /* 0x000fe400078e00a9 */
[----:B------:R-:W-:Y:S02]  /*448b0*/  IMAD.MOV.U32 R249, RZ, RZ, R168 ;  /* 0x000000fffff97224 */ /* 0x000fe400078e00a8 */
[----:B--2---:R-:W-:Y:S02]  /*448c0*/  IMAD.MOV.U32 R214, RZ, RZ, R5 ;  /* 0x000000ffffd67224 */ /* 0x004fe400078e0005 */
[----:B------:R-:W2:Y:S04]  /*448d0*/  LDL.LU R5, [R1+0x3c8c] ;  /* 0x003c8c0001057983 */ /* 0x000ea80000300800 */
        /* <DEDUP_REMOVED lines=41> */
[----:B------:R-:W-:Y:S04]  /*44b70*/  STL [R1+0x36a4], R2 ;  /* 0x0036a40201007387 */ /* 0x000fe80000100800 */
[----:B------:R-:W-:Y:S01]  /*44b80*/  STL [R1+0x36a0], R0 ;  /* 0x0036a00001007387 */ /* 0x000fe20000100800 */
[-C--:B--2---:R-:W-:Y:S11]  /*44b90*/  HMMA.1688.F32.TF32 R16, R112, R12.reuse, R104 ;  /* 0x0000000c7010723c */ /* 0x084ff60000081068 */
[----:B------:R-:W-:Y:S11]  /*44ba0*/  @!UPT UIADD3 URZ, URZ, URZ, URZ ;  /* 0x0000003f3f3ff290 */ /* 0x000ff6000fffe03f */
[----:B------:R-:W-:Y:S01]  /*44bb0*/  @!UPT UIADD3 URZ, URZ, URZ, URZ ;  /* 0x0000003f3f3ff290 */ /* 0x000fe2000fffe03f */
[----:B------:R3:W-:Y:S01]  /*44bc0*/  STL.64 [R1+0x780], R16 ;  /* 0x0007801001007387 */ /* 0x0007e20000100a00 */
[----:B------:R-:W-:Y:S02]  /*44bd0*/  IMAD.MOV.U32 R14, RZ, RZ, R18 ;  /* 0x000000ffff0e7224 */ /* 0x000fe400078e0012 */
[----:B------:R-:W-:Y:S01]  /*44be0*/  IMAD.MOV.U32 R15, RZ, RZ, R19 ;  /* 0x000000ffff0f7224 */ /* 0x000fe200078e0013 */
[----:B------:R-:W2:Y:S04]  /*44bf0*/  LDL.LU R104, [R1+0x2320] ;  /* 0x0023200001687983 */ /* 0x000ea80000300800 */
[----:B------:R-:W2:Y:S01]  /*44c00*/  LDL.LU R105, [R1+0x2324] ;  /* 0x0023240001697983 */ /* 0x000ea20000300800 */
[-C--:B-1----:R-:W-:Y:S03]  /*44c10*/  HMMA.1688.F32.TF32 R20, R116, R12.reuse, R208 ;  /* 0x0000000c7414723c */ /* 0x082fe600000810d0 */
[----:B------:R-:W2:Y:S04]  /*44c20*/  LDL.LU R106, [R1+0x2328] ;  /* 0x00232800016a7983 */ /* 0x000ea80000300800 */
[----:B------:R-:W2:Y:S01]  /*44c30*/  LDL.LU R107, [R1+0x232c] ;  /* 0x00232c00016b7983 */ /* 0x000ea20000300800 */
[-C--:B---3--:R-:W-:Y:S03]  /*44c40*/  HMMA.1688.F32.TF32 R16, R120, R12.reuse, R76 ;  /* 0x0000000c7810723c */ /* 0x088fe6000008104c */
[----:B------:R-:W-:Y:S04]  /*44c50*/  STL [R1+0x3a4c], R15 ;  /* 0x003a4c0f01007387 */ /* 0x000fe80000100800 */
[----:B------:R-:W-:Y:S08]  /*44c60*/  STL [R1+0x3a48], R14 ;  /* 0x003a480e01007387 */ /* 0x000ff00000100800 */
[----:B------:R-:W-:Y:S04]  /*44c70*/  STL.64 [R1+0x790], R20 ;  /* 0x0007901401007387 */ /* 0x000fe80000100a00 */
[----:B------:R-:W-:Y:S04]  /*44c80*/  STL.64 [R1+0x798], R22 ;  /* 0x0007981601007387 */ /* 0x000fe80000100a00 */
[----:B------:R-:W-:Y:S04]  /*44c90*/  STL.64 [R1+0x7a0], R16 ;  /* 0x0007a01001007387 */ /* 0x000fe80000100a00 */
[----:B------:R1:W-:Y:S02]  /*44ca0*/  STL.64 [R1+0x7a8], R18 ;  /* 0x0007a81201007387 */ /* 0x0003e40000100a00 */
[-C--:B-1----:R-:W-:Y:S02]  /*44cb0*/  HMMA.1688.F32.TF32 R16, R132, R12.reuse, R8 ;  /* 0x0000000c8410723c */ /* 0x082fe40000081008 */
[----:B------:R-:W1:Y:S06]  /*44cc0*/  LDSM.16.M88.4 R8, [R241+0x28000] ;  /* 0x02800000f108783b */ /* 0x000e6c0000000200 */
[-C--:B------:R-:W-:Y:S08]  /*44cd0*/  HMMA.1688.F32.TF32 R24, R124, R12.reuse, R72 ;  /* 0x0000000c7c18723c */ /* 0x080ff00000081048 */
[-C--:B----4-:R-:W-:Y:S11]  /*44ce0*/  HMMA.1688.F32.TF32 R20, R128, R12.reuse, R56 ;  /* 0x0000000c8014723c */ /* 0x090ff60000081038 */
        /* <DEDUP_REMOVED lines=25> */
[-C--:B---3--:R-:W-:Y:S08]  /*44e80*/  HMMA.1688.F32.TF32 R20, R224, R12.reuse, R148 ;  /* 0x0000000ce014723c */ /* 0x088ff00000081094 */
[-C--:B-1----:R-:W-:Y:S06]  /*44e90*/  HMMA.1688.F32.TF32 R16, R220, R12.reuse, R244 ;  /* 0x0000000cdc10723c */ /* 0x082fec00000810f4 */
[----:B------:R-:W-:Y:S04]  /*44ea0*/  STL.64 [R1+0x10f0], R24 ;  /* 0x0010f01801007387 */ /* 0x000fe80000100a00 */
[----:B------:R1:W-:Y:S05]  /*44eb0*/  STL.64 [R1+0x10f8], R26 ;  /* 0x0010f81a01007387 */ /* 0x0003ea0000100a00 */
[----:B------:R-:W-:Y:S04]  /*44ec0*/  STL.64 [R1+0x1380], R20 ;  /* 0x0013801401007387 */ /* 0x000fe80000100a00 */
[----:B------:R3:W-:Y:S04]  /*44ed0*/  STL.64 [R1+0x1388], R22 ;  /* 0x0013881601007387 */ /* 0x0007e80000100a00 */
[----:B------:R-:W-:Y:S01]  /*44ee0*/  STL.64 [R1+0x2440], R16 ;  /* 0x0024401001007387 */ /* 0x000fe20000100a00 */
[-C--:B-1----:R-:W-:Y:S03]  /*44ef0*/  HMMA.1688.F32.TF32 R24, R216, R12.reuse, R144 ;  /* 0x0000000cd818723c */ /* 0x082fe60000081090 */
[----:B------:R1:W-:Y:S05]  /*44f00*/  STL.64 [R1+0x2448], R18 ;  /* 0x0024481201007387 */ /* 0x0003ea0000100a00 */
[-C--:B---3--:R-:W-:Y:S08]  /*44f10*/  HMMA.1688.F32.TF32 R20, R152, R12.reuse, R248 ;  /* 0x0000000c9814723c */ /* 0x088ff000000810f8 */
[----:B-1----:R-:W-:Y:S07]  /*44f20*/  HMMA.1688.F32.TF32 R16, R156, R12, R140 ;  /* 0x0000000c9c10723c */ /* 0x002fee000008108c */
[----:B------:R-:W-:Y:S04]  /*44f30*/  STL.64 [R1+0x25b0], R24 ;  /* 0x0025b01801007387 */ /* 0x000fe80000100a00 */
[----:B------:R-:W-:Y:S04]  /*44f40*/  STL.64 [R1+0x25b8], R26 ;  /* 0x0025b81a01007387 */ /* 0x000fe80000100a00 */
[----:B------:R-:W-:Y:S04]  /*44f50*/  STL.64 [R1+0x27a0], R20 ;  /* 0x0027a01401007387 */ /* 0x000fe80000100a00 */
[----:B------:R-:W-:Y:S05]  /*44f60*/  STL.64 [R1+0x27a8], R22 ;  /* 0x0027a81601007387 */ /* 0x000fea0000100a00 */
[----:B------:R-:W-:-:S02]  /*44f70*/  IMAD.MOV.U32 R69, RZ, RZ, R17 ;  /* 0x000000ffff457224 */ /* 0x000fc400078e0011 */
[----:B------:R-:W-:Y:S01]  /*44f80*/  IMAD.MOV.U32 R68, RZ, RZ, R16 ;  /* 0x000000ffff447224 */ /* 0x000fe200078e0010 */
[----:B------:R2:W-:Y:S01]  /*44f90*/  STL [R1+0x29a8], R18 ;  /* 0x0029a81201007387 */ /* 0x0005e20000100800 */
[----:B------:R-:W-:-:S03]  /*44fa0*/  IMAD.MOV.U32 R252, RZ, RZ, R19 ;  /* 0x000000fffffc7224 */ /* 0x000fc600078e0013 */
[----:B------:R-:W-:Y:S01]  /*44fb0*/  STL [R1+0x36b0], R69 ;  /* 0x0036b04501007387 */ /* 0x000fe20000100800 */
[----:B------:R-:W-:-:S03]  /*44fc0*/  IMAD.MOV.U32 R148, RZ, RZ, R185 ;  /* 0x000000ffff947224 */ /* 0x000fc600078e00b9 */
[----:B------:R-:W-:Y:S01]  /*44fd0*/  STL [R1+0x36ac], R68 ;  /* 0x0036ac4401007387 */ /* 0x000fe20000100800 */
[----:B------:R-:W-:-:S03]  /*44fe0*/  IMAD.MOV.U32 R149, RZ, RZ, R184 ;  /* 0x000000ffff957224 */ /* 0x000fc600078e00b8 */
[----:B------:R-:W-:Y:S01]  /*44ff0*/  STL.64 [R1+0x3b60], R70 ;  /* 0x003b604601007387 */ /* 0x000fe20000100a00 */
[----:B------:R-:W-:-:S03]  /*45000*/  IMAD.MOV.U32 R150, RZ, RZ, R181 ;  /* 0x000000ffff967224 */ /* 0x000fc600078e00b5 */
[----:B------:R-:W-:Y:S01]  /*45010*/  STL [R1+0x36a8], R252 ;  /* 0x0036a8fc01007387 */ /* 0x000fe20000100800 */
[----:B------:R-:W-:-:S03]  /*45020*/  IMAD.MOV.U32 R151, RZ, RZ, R180 ;  /* 0x000000ffff977224 */ /* 0x000fc600078e00b4 */
[----:B------:R-:W3:Y:S01]  /*45030*/  LDL.LU R185, [R1+0x3c74] ;  /* 0x003c740001b97983 */ /* 0x000ee20000300800 */
[----:B------:R-:W-:-:S03]  /*45040*/  IMAD.MOV.U32 R64, RZ, RZ, R168 ;  /* 0x000000ffff407224 */ /* 0x000fc600078e00a8 */
[----:B------:R-:W3:Y:S01]  /*45050*/  LDL.LU R184, [R1+0x3c70] ;  /* 0x003c700001b87983 */ /* 0x000ee20000300800 */
[----:B------:R-:W-:-:S03]  /*45060*/  IMAD.MOV.U32 R65, RZ, RZ, R169 ;  /* 0x000000ffff417224 */ /* 0x000fc600078e00a9 */
[----:B------:R-:W4:Y:S04]  /*45070*/  LDL.LU R181, [R1+0x3c6c] ;  /* 0x003c6c0001b57983 */ /* 0x000f280000300800 */
[----:B------:R-:W3:Y:S04]  /*45080*/  LDL.LU R180, [R1+0x3c68] ;  /* 0x003c680001b47983 */ /* 0x000ee80000300800 */
[----:B------:R-:W3:Y:S04]  /*45090*/  LDL.LU R168, [R1+0x3c64] ;  /* 0x003c640001a87983 */ /* 0x000ee80000300800 */
[----:B------:R-:W3:Y:S01]  /*450a0*/  LDL.LU R169, [R1+0x3c60] ;  /* 0x003c600001a97983 */ /* 0x000ee20000300800 */
[----:B------:R-:W-:-:S02]  /*450b0*/  IMAD.MOV.U32 R66, RZ, RZ, R173 ;  /* 0x000000ffff427224 */ /* 0x000fc400078e00ad */
[----:B------:R-:W-:Y:S01]  /*450c0*/  IMAD.MOV.U32 R67, RZ, RZ, R172 ;  /* 0x000000ffff437224 */ /* 0x000fe200078e00ac */
[----:B------:R-:W3:Y:S04]  /*450d0*/  LDL.LU R173, [R1+0x3c5c] ;  /* 0x003c5c0001ad7983 */ /* 0x000ee80000300800 */
[----:B------:R-:W3:Y:S01]  /*450e0*/  LDL.LU R172, [R1+0x3c58] ;  /* 0x003c580001ac7983 */ /* 0x000ee20000300800 */
[----:B--2---:R-:W-:Y:S01]  /*450f0*/  HMMA.1688.F32.TF32 R16, R112, R8, R104 ;  /* 0x000000087010723c */ /* 0x004fe20000081068 */
[----:B----4-:R-:W-:Y:S02]  /*45100*/  IMAD.MOV.U32 R60, RZ, RZ, R181 ;  /* 0x000000ffff3c7224 */ /* 0x010fe400078e00b5 */
[----:B------:R-:W2:Y:S01]  /*45110*/  LDL.LU R181, [R1+0x3c54] ;  /* 0x003c540001b57983 */ /* 0x000ea20000300800 */
[----:B---3--:R-:W-:-:S03]  /*45120*/  IMAD.MOV.U32 R61, RZ, RZ, R180 ;  /* 0x000000ffff3d7224 */ /* 0x008fc600078e00b4 */
[----:B------:R-:W2:Y:S01]  /*45130*/  LDL.LU R180, [R1+0x3c50] ;  /* 0x003c500001b47983 */ /* 0x000ea20000300800 */
[----:B------:R-:W-:-:S03]  /*45140*/  IMAD.MOV.U32 R62, RZ, RZ, R168 ;  /* 0x000000ffff3e7224 */ /* 0x000fc600078e00a8 */
        /* <DEDUP_REMOVED lines=48> */
[----:B------:R-:W2:Y:S01]  /*45450*/  LDL.LU R213, [R1+0x704] ;  /* 0x0007040001d57983 */ /* 0x000ea20000300800 */
[----:B---3--:R-:W-:Y:S02]  /*45460*/  IMAD.MOV.U32 R215, RZ, RZ, R168 ;  /* 0x000000ffffd77224 */ /* 0x008fe400078e00a8 */
[----:B----4-:R-:W-:-:S02]  /*45470*/  IMAD.MOV.U32 R214, RZ, RZ, R169 ;  /* 0x000000ffffd67224 */ /* 0x010fc400078e00a9 */
[----:B------:R-:W3:Y:S04]  /*45480*/  LDL.LU R169, [R1+0x3c44] ;  /* 0x003c440001a97983 */ /* 0x000ee80000300800 */
[----:B------:R-:W4:Y:S04]  /*45490*/  LDL.LU R168, [R1+0x3c40] ;  /* 0x003c400001a87983 */ /* 0x000f280000300800 */
[----:B------:R-:W-:Y:S04]  /*454a0*/  STL [R1+0x3a6c], R10 ;  /* 0x003a6c0a01007387 */ /* 0x000fe80000100800 */
[----:B------:R-:W-:Y:S04]  /*454b0*/  STL [R1+0x3a68], R11 ;  /* 0x003a680b01007387 */ /* 0x000fe80000100800 */
[----:B------:R-:W-:Y:S04]  /*454c0*/  STL [R1+0x3a64], R15 ;  /* 0x003a640f01007387 */ /* 0x000fe80000100800 */
[----:B------:R2:W-:Y:S02]  /*454d0*/  STL [R1+0x3a60], R14 ;  /* 0x003a600e01007387 */ /* 0x0005e40000100800 */
[-C--:B--2---:R-:W-:Y:S01]  /*454e0*/  HMMA.1688.F32.TF32 R12, R120, R8.reuse, R208 ;  /* 0x00000008780c723c */ /* 0x084fe200000810d0 */
[----:B------:R-:W-:Y:S01]  /*454f0*/  IMAD.MOV.U32 R182, RZ, RZ, R172 ;  /* 0x000000ffffb67224 */ /* 0x000fe200078e00ac */
[----:B------:R-:W-:Y:S06]  /*45500*/  LDSM.16.M88.4 R208, [R241+0x29800] ;  /* 0x02980000f1d0783b */ /* 0x000fec0000000200 */
[-C--:B------:R-:W-:Y:S08]  /*45510*/  HMMA.1688.F32.TF32 R16, R116, R8.reuse, R44 ;  /* 0x000000087410723c */ /* 0x080ff0000008102c */
[-C--:B------:R-:W-:Y:S11]  /*45520*/  HMMA.1688.F32.TF32 R20, R124, R8.reuse, R244 ;  /* 0x000000087c14723c */ /* 0x080ff600000810f4 */
[----:B------:R-:W-:Y:S04]  /*45530*/  @!UPT UIADD3 URZ, URZ, URZ, URZ ;  /* 0x0000003f3f3ff290 */ /* 0x000fe8000fffe03f */
[----:B------:R-:W-:Y:S04]  /*45540*/  STL.64 [R1+0x6f0], R16 ;  /* 0x0006f01001007387 */ /* 0x000fe80000100a00 */
[----:B------:R1:W-:Y:S04]  /*45550*/  STL.64 [R1+0x6f8], R18 ;  /* 0x0006f81201007387 */ /* 0x0003e80000100a00 */
[----:B------:R-:W-:Y:S04]  /*45560*/  STL.64 [R1+0x710], R12 ;  /* 0x0007100c01007387 */ /* 0x000fe80000100a00 */
[----:B------:R2:W-:Y:S01]  /*45570*/  STL.64 [R1+0x718], R14 ;  /* 0x0007180e01007387 */ /* 0x0005e20000100a00 */
[-C--:B-1----:R-:W-:Y:S08]  /*45580*/  HMMA.1688.F32.TF32 R16, R128, R8.reuse, R144 ;  /* 0x000000088010723c */ /* 0x082ff00000081090 */
[-C--:B--2---:R-:W-:Y:S01]  /*45590*/  HMMA.1688.F32.TF32 R12, R132, R8.reuse, R248 ;  /* 0x00000008840c723c */ /* 0x084fe200000810f8 */
[----:B------:R-:W-:Y:S04]  /*455a0*/  STL.64 [R1+0x730], R20 ;  /* 0x0007301401007387 */ /* 0x000fe80000100a00 */
[----:B------:R-:W-:Y:S04]  /*455b0*/  STL.64 [R1+0x738], R22 ;  /* 0x0007381601007387 */ /* 0x000fe80000100a00 */
[----:B------:R-:W2:Y:S06]  /*455c0*/  LDL.LU R244, [R1+0x2590] ;  /* 0x0025900001f47983 */ /* 0x000eac0000300800 */
[----:B------:R-:W-:Y:S04]  /*455d0*/  STL.64 [R1+0x740], R16 ;  /* 0x0007401001007387 */ /* 0x000fe80000100a00 */
[----:B------:R-:W-:Y:S04]  /*455e0*/  STL.64 [R1+0x748], R18 ;  /* 0x0007481201007387 */ /* 0x000fe80000100a00 */
[----:B------:R-:W-:Y:S04]  /*455f0*/  STL.64 [R1+0x750], R12 ;  /* 0x0007500c01007387 */ /* 0x000fe80000100a00 */
[----:B------:R1:W-:Y:S04]  /*45600*/  STL.64 [R1+0x758], R14 ;  /* 0x0007580e01007387 */ /* 0x0003e80000100a00 */
[----:B------:R-:W2:Y:S04]  /*45610*/  LDL.LU R245, [R1+0x2594] ;  /* 0x0025940001f57983 */ /* 0x000ea80000300800 */
[----:B------:R-:W2:Y:S04]  /*45620*/  LDL.LU R246, [R1+0x2598] ;  /* 0x0025980001f67983 */ /* 0x000ea80000300800 */
[----:B------:R-:W2:Y:S01]  /*45630*/  LDL.LU R247, [R1+0x259c] ;  /* 0x00259c0001f77983 */ /* 0x000ea20000300800 */
[-C--:B-1----:R-:W-:Y:S03]  /*45640*/  HMMA.1688.F32.TF32 R12, R136, R8.reuse, R104 ;  /* 0x00000008880c723c */ /* 0x082fe60000081068 */
[----:B------:R-:W3:Y:S11]  /*45650*/  LDL.LU R248, [R1+0x20c0] ;  /* 0x0020c00001f87983 */ /* 0x000ef60000300800 */
[----:B------:R-:W-:Y:S09]  /*45660*/  @!UPT UIADD3 URZ, URZ, URZ, URZ ;  /* 0x0000003f3f3ff290 */ /* 0x000ff2000fffe03f */
[----:B------:R-:W-:Y:S04]  /*45670*/  STL.64 [R1+0x760], R12 ;  /* 0x0007600c01007387 */ /* 0x000fe80000100a00 */
[----:B------:R1:W-:Y:S04]  /*45680*/  STL.64 [R1+0x768], R14 ;  /* 0x0007680e01007387 */ /* 0x0003e80000100a00 */
        /* <DEDUP_REMOVED lines=13> */
[-C--:B-1----:R-:W-:Y:S07]  /*45760*/  HMMA.1688.F32.TF32 R12, R232, R8.reuse, R56 ;  /* 0x00000008e80c723c */ /* 0x082fee0000081038 */
[----:B------:R-:W-:Y:S04]  /*45770*/  STL.64 [R1+0x770], R20 ;  /* 0x0007701401007387 */ /* 0x000fe80000100a00 */
[----:B------:R1:W-:Y:S04]  /*45780*/  STL.64 [R1+0x778], R22 ;  /* 0x0007781601007387 */ /* 0x0003e80000100a00 */
[----:B------:R-:W-:Y:S04]  /*45790*/  STL.64 [R1+0xb90], R16 ;  /* 0x000b901001007387 */ /* 0x000fe80000100a00 */
[----:B------:R1:W-:Y:S02]  /*457a0*/  STL.64 [R1+0xb98], R18 ;  /* 0x000b981201007387 */ /* 0x0003e40000100a00 */
[-C--:B-1----:R-:W-:Y:S02]  /*457b0*/  HMMA.1688.F32.TF32 R20, R228, R8.reuse, R52 ;  /* 0x00000008e414723c */ /* 0x082fe40000081034 */
[----:B------:R-:W-:Y:S04]  /*457c0*/  STL.64 [R1+0xe20], R12 ;  /* 0x000e200c01007387 */ /* 0x000fe80000100a00 */
[----:B------:R1:W-:Y:S02]  /*457d0*/  STL.64 [R1+0xe28], R14 ;  /* 0x000e280e01007387 */ /* 0x0003e40000100a00 */
[-C--:B------:R-:W-:Y:S01]  /*457e0*/  HMMA.1688.F32.TF32 R16, R224, R8.reuse, R212 ;  /* 0x00000008e010723c */ /* 0x080fe200000810d4 */
[----:B------:R-:W-:Y:S01]  /*457f0*/  IMAD.MOV.U32 R183, RZ, RZ, R173 ;  /* 0x000000ffffb77224 */ /* 0x000fe200078e00ad */
[----:B------:R-:W2:Y:S06]  /*45800*/  LDSM.16.M88.4 R212, [R241+0x29000] ;  /* 0x02900000f1d4783b */ /* 0x000eac0000000200 */
[-C--:B-1----:R-:W-:Y:S07]  /*45810*/  HMMA.1688.F32.TF32 R12, R220, R8.reuse, R60 ;  /* 0x00000008dc0c723c */ /* 0x082fee000008103c */
[----:B------:R-:W-:Y:S04]  /*45820*/  STL.64 [R1+0x1070], R20 ;  /* 0x0010701401007387 */ /* 0x000fe80000100a00 */
[----:B------:R1:W-:Y:S04]  /*45830*/  STL.64 [R1+0x1078], R22 ;  /* 0x0010781601007387 */ /* 0x0003e80000100a00 */
[----:B------:R-:W-:Y:S04]  /*45840*/  STL.64 [R1+0x12f0], R16 ;  /* 0x0012f01001007387 */ /* 0x000fe80000100a00 */
[----:B------:R1:W-:Y:S04]  /*45850*/  STL.64 [R1+0x12f8], R18 ;  /* 0x0012f81201007387 */ /* 0x0003e80000100a00 */
[----:B------:R-:W-:Y:S01]  /*45860*/  STL.64 [R1+0x23b0], R12 ;  /* 0x0023b00c01007387 */ /* 0x000fe20000100a00 */
[-C--:B-1----:R-:W-:Y:S03]  /*45870*/  HMMA.1688.F32.TF32 R20, R216, R8.reuse, R64 ;  /* 0x00000008d814723c */ /* 0x082fe60000081040 */
[----:B------:R1:W-:Y:S05]  /*45880*/  STL.64 [R1+0x23b8], R14 ;  /* 0x0023b80e01007387 */ /* 0x0003ea0000100a00 */
[-C--:B------:R-:W-:Y:S08]  /*45890*/  HMMA.1688.F32.TF32 R16, R152, R8.reuse, R148 ;  /* 0x000000089810723c */ /* 0x080ff00000081094 */
[----:B-1----:R-:W-:Y:S07]  /*458a0*/  HMMA.1688.F32.TF32 R12, R156, R8, R100 ;  /* 0x000000089c0c723c */ /* 0x002fee0000081064 */
[----:B------:R-:W-:Y:S04]  /*458b0*/  STL.64 [R1+0x2520], R20 ;  /* 0x0025201401007387 */ /* 0x000fe80000100a00 */
[----:B------:R-:W-:Y:S04]  /*458c0*/  STL.64 [R1+0x2528], R22 ;  /* 0x0025281601007387 */ /* 0x000fe80000100a00 */
[----:B------:R-:W-:Y:S04]  /*458d0*/  STL.64 [R1+0x2720], R16 ;  /* 0x0027201001007387 */ /* 0x000fe80000100a00 */
[----:B------:R-:W-:Y:S05]  /*458e0*/  STL.64 [R1+0x2728], R18 ;  /* 0x0027281201007387 */ /* 0x000fea0000100a00 */
[----:B------:R-:W-:-:S02]  /*458f0*/  IMAD.MOV.U32 R44, RZ, RZ, R15 ;  /* 0x000000ffff2c7224 */ /* 0x000fc400078e000f */
[----:B------:R-:W-:Y:S02]  /*45900*/  IMAD.MOV.U32 R45, RZ, RZ, R14 ;  /* 0x000000ffff2d7224 */ /* 0x000fe400078e000e */
[----:B------:R-:W-:Y:S02]  /*45910*/  IMAD.MOV.U32 R48, RZ, RZ, R13 ;  /* 0x000000ffff307224 */ /* 0x000fe400078e000d */
[----:B------:R-:W-:Y:S01]  /*45920*/  IMAD.MOV.U32 R49, RZ, RZ, R12 ;  /* 0x000000ffff317224 */ /* 0x000fe200078e000c */
[----:B------:R-:W-:Y:S04]  /*45930*/  STL [R1+0x36bc], R44 ;  /* 0x0036bc2c01007387 */ /* 0x000fe80000100800 */
[----:B------:R-:W-:Y:S04]  /*45940*/  STL [R1+0x36b8], R45 ;  /* 0x0036b82d01007387 */ /* 0x000fe80000100800 */
[----:B------:R-:W-:Y:S04]  /*45950*/  STL [R1+0x36b4], R48 ;  /* 0x0036b43001007387 */ /* 0x000fe80000100800 */
[----:B------:R-:W-:Y:S01]  /*45960*/  STL [R1+0x369c], R49 ;  /* 0x00369c3101007387 */ /* 0x000fe20000100800 */
[----:B--2---:R-:W-:Y:S11]  /*45970*/  HMMA.1688.F32.TF32 R8, R112, R4, R244 ;  /* 0x000000047008723c */ /* 0x004ff600000810f4 */
[----:B------:R-:W-:Y:S11]  /*45980*/  @!UPT UIADD3 URZ, URZ, URZ, URZ ;  /* 0x0000003f3f3ff290 */ /* 0x000ff6000fffe03f */
[----:B------:R-:W-:Y:S02]  /*45990*/  @!UPT UIADD3 URZ, URZ, URZ, URZ ;  /* 0x0000003f3f3ff290 */ /* 0x000fe4000fffe03f */
[----:B------:R-:W-:Y:S02]  /*459a0*/  IMAD.MOV.U32 R15, RZ, RZ, R8 ;  /* 0x000000ffff0f7224 */ /* 0x000fe400078e0008 */
[----:B------:R-:W-:-:S03]  /*459b0*/  IMAD.MOV.U32 R14, RZ, RZ, R9 ;  /* 0x000000ffff0e7224 */ /* 0x000fc600078e0009 */
[----:B------:R-:W-:Y:S01]  /*459c0*/  STL [R1+0x3a7c], R15 ;  /* 0x003a7c0f01007387 */ /* 0x000fe20000100800 */
[----:B------:R-:W-:-:S03]  /*459d0*/  IMAD.MOV.U32 R6, RZ, RZ, R10 ;  /* 0x000000ffff067224 */ /* 0x000fc600078e000a */
[----:B------:R4:W-:Y:S01]  /*459e0*/  STL [R1+0x3a78], R14 ;  /* 0x003a780e01007387 */ /* 0x0009e20000100800 */
[----:B------:R-:W-:Y:S02]  /*459f0*/  IMAD.MOV.U32 R7, RZ, RZ, R11 ;  /* 0x000000ffff077224 */ /* 0x000fe400078e000b */
[-C--:B---3--:R-:W-:Y:S08]  /*45a00*/  HMMA.1688.F32.TF32 R8, R120, R4.reuse, R248 ;  /* 0x000000047808723c */ /* 0x088ff000000810f8 */
[-C--:B----4-:R-:W-:Y:S01]  /*45a10*/  HMMA.1688.F32.TF32 R12, R116, R4.reuse, R144 ;  /* 0x00000004740c723c */ /* 0x090fe20000081090 */
[----:B------:R-:W-:Y:S04]  /*45a20*/  STL [R1+0x3a74], R6 ;  /* 0x003a740601007387 */ /* 0x000fe80000100800 */
[----:B------:R-:W-:Y:S04]  /*45a30*/  STL [R1+0x3a70], R7 ;  /* 0x003a700701007387 */ /* 0x000fe80000100800 */
[----:B------:R-:W-:Y:S11]  /*45a40*/  STL.64 [R1+0x3bf0], R122 ;  /* 0x003bf07a01007387 */ /* 0x000ff60000100a00 */
[----:B------:R-:W-:Y:S03]  /*45a50*/  @!UPT UIADD3 URZ, URZ, URZ, URZ ;  /* 0x0000003f3f3ff290 */ /* 0x000fe6000fffe03f */
[----:B------:R-:W-:Y:S04]  /*45a60*/  STL.64 [R1+0x690], R12 ;  /* 0x0006900c01007387 */ /* 0x000fe80000100a00 */
[----:B------:R-:W-:Y:S04]  /*45a70*/  STL.64 [R1+0x698], R14 ;  /* 0x0006980e01007387 */ /* 0x000fe80000100a00 */
[----:B------:R-:W-:Y:S04]  /*45a80*/  STL.64 [R1+0x3be8], R120 ;  /* 0x003be87801007387 */ /* 0x000fe80000100a00 */
[----:B------:R-:W-:Y:S04]  /*45a90*/  STL.64 [R1+0x6a0], R8 ;  /* 0x0006a00801007387 */ /* 0x000fe80000100a00 */
[----:B------:R1:W-:Y:S02]  /*45aa0*/  STL.64 [R1+0x6a8], R10 ;  /* 0x0006a80a01007387 */ /* 0x0003e40000100a00 */
[----:B-1----:R-:W-:Y:S11]  /*45ab0*/  HMMA.1688.F32.TF32 R8, R124, R4, R104 ;  /* 0x000000047c08723c */ /* 0x002ff60000081068 */
[----:B------:R-:W-:Y:S11]  /*45ac0*/  @!UPT UIADD3 URZ, URZ, URZ, URZ ;  /* 0x0000003f3f3ff290 */ /* 0x000ff6000fffe03f */
[----:B------:R-:W-:Y:S01]  /*45ad0*/  @!UPT UIADD3 URZ, URZ, URZ, URZ ;  /* 0x0000003f3f3ff290 */ /* 0x000fe2000fffe03f */
[----:B------:R-:W-:Y:S04]  /*45ae0*/  STL.64 [R1+0x6b0], R8 ;  /* 0x0006b00801007387 */ /* 0x000fe80000100a00 */
[----:B------:R1:W-:Y:S04]  /*45af0*/  STL.64 [R1+0x6b8], R10 ;  /* 0x0006b80a01007387 */ /* 0x0003e80000100a00 */
        /* <DEDUP_REMOVED lines=39> */
[----:B------:R-:W-:Y:S04]  /*45d70*/  STL.64 [R1+0x3c00], R126 ;  /* 0x003c007e01007387 */ /* 0x000fe80000100a00 */
[----:B------:R-:W-:Y:S04]  /*45d80*/  STL.64 [R1+0x3bf8], R124 ;  /* 0x003bf87c01007387 */ /* 0x000fe80000100a00 */
[----:B------:R-:W-:Y:S04]  /*45d90*/  STL.64 [R1+0x3be0], R130 ;  /* 0x003be08201007387 */ /* 0x000fe80000100a00 */
[----:B------:R-:W-:Y:S01]  /*45da0*/  STL.64 [R1+0x3bd8], R128 ;  /* 0x003bd88001007387 */ /* 0x000fe20000100a00 */
[-C--:B-1----:R-:W-:Y:S11]  /*45db0*/  HMMA.1688.F32.TF32 R8, R128, R4.reuse, R64 ;  /* 0x000000048008723c */ /* 0x082ff60000081040 */
[----:B------:R-:W-:Y:S11]  /*45dc0*/  @!UPT UIADD3 URZ, URZ, URZ, URZ ;  /* 0x0000003f3f3ff290 */ /* 0x000ff6000fffe03f */
[----:B------:R-:W-:Y:S01]  /*45dd0*/  @!UPT UIADD3 URZ, URZ, URZ, URZ ;  /* 0x0000003f3f3ff290 */ /* 0x000fe2000fffe03f */
[----:B------:R-:W-:Y:S04]  /*45de0*/  STL.64 [R1+0x6c0], R8 ;  /* 0x0006c00801007387 */ /* 0x000fe80000100a00 */
[----:B------:R4:W-:Y:S02]  /*45df0*/  STL.64 [R1+0x6c8], R10 ;  /* 0x0006c80a01007387 */ /* 0x0009e40000100a00 */
[-C--:B----4-:R-:W-:Y:S02]  /*45e00*/  HMMA.1688.F32.TF32 R8, R132, R4.reuse, R148 ;  /* 0x000000048408723c */ /* 0x090fe40000081094 */
[----:B------:R-:W-:Y:S04]  /*45e10*/  STL.64 [R1+0x3b70], R134 ;  /* 0x003b708601007387 */ /* 0x000fe80000100a00 */
[----:B------:R-:W-:Y:S11]  /*45e20*/  STL.64 [R1+0x3b68], R132 ;  /* 0x003b688401007387 */ /* 0x000ff60000100a00 */
[----:B------:R-:W-:Y:S06]  /*45e30*/  @!UPT UIADD3 URZ, URZ, URZ, URZ ;  /* 0x0000003f3f3ff290 */ /* 0x000fec000fffe03f */
[----:B------:R-:W-:Y:S04]  /*45e40*/  STL.64 [R1+0x6e0], R8 ;  /* 0x0006e00801007387 */ /* 0x000fe80000100a00 */
[----:B------:R2:W-:Y:S02]  /*45e50*/  STL.64 [R1+0x6e8], R10 ;  /* 0x0006e80a01007387 */ /* 0x0005e40000100a00 */
[-C--:B--2---:R-:W-:Y:S02]  /*45e60*/  HMMA.1688.F32.TF32 R8, R136, R4.reuse, R244 ;  /* 0x000000048808723c */ /* 0x084fe400000810f4 */
[----:B------:R-:W-:Y:S04]  /*45e70*/  STL.64 [R1+0x3b80], R138 ;  /* 0x003b808a01007387 */ /* 0x000fe80000100a00 */
[----:B------:R-:W-:Y:S11]  /*45e80*/  STL.64 [R1+0x3b78], R136 ;  /* 0x003b788801007387 */ /* 0x000ff60000100a00 */
[----:B------:R-:W-:Y:S06]  /*45e90*/  @!UPT UIADD3 URZ, URZ, URZ, URZ ;  /* 0x0000003f3f3ff290 */ /* 0x000fec000fffe03f */
[----:B------:R-:W-:Y:S04]  /*45ea0*/  STL.64 [R1+0x700], R8 ;  /* 0x0007000801007387 */ /* 0x000fe80000100a00 */
[----:B------:R1:W-:Y:S02]  /*45eb0*/  STL.64 [R1+0x708], R10 ;  /* 0x0007080a01007387 */ /* 0x0003e40000100a00 */
[-C--:B-1----:R-:W-:Y:S02]  /*45ec0*/  HMMA.1688.F32.TF32 R8, R96, R4.reuse, R144 ;  /* 0x000000046008723c */ /* 0x082fe40000081090 */
        /* <DEDUP_REMOVED lines=11> */
[-C--:B---3--:R-:W-:Y:S02]  /*45f80*/  HMMA.1688.F32.TF32 R8, R232, R4.reuse, R104 ;  /* 0x00000004e808723c */ /* 0x088fe40000081068 */
[----:B------:R-:W-:Y:S04]  /*45f90*/  STL.64 [R1+0x3bb0], R234 ;  /* 0x003bb0ea01007387 */ /* 0x000fe80000100a00 */
[----:B------:R-:W-:Y:S11]  /*45fa0*/  STL.64 [R1+0x3ba8], R232 ;  /* 0x003ba8e801007387 */ /* 0x000ff60000100a00 */
[----:B------:R-:W-:Y:S06]  /*45fb0*/  @!UPT UIADD3 URZ, URZ, URZ, URZ ;  /* 0x0000003f3f3ff290 */ /* 0x000fec000fffe03f */
[----:B------:R-:W-:Y:S04]  /*45fc0*/  STL.64 [R1+0xc80], R8 ;  /* 0x000c800801007387 */ /* 0x000fe80000100a00 */
[----:B------:R1:W-:Y:S02]  /*45fd0*/  STL.64 [R1+0xc88], R10 ;  /* 0x000c880a01007387 */ /* 0x0003e40000100a00 */
[-C--:B-1----:R-:W-:Y:S02]  /*45fe0*/  HMMA.1688.F32.TF32 R8, R228, R4.reuse, R176 ;  /* 0x00000004e408723c */ /* 0x082fe400000810b0 */
[----:B------:R-:W-:Y:S04]  /*45ff0*/  STL.64 [R1+0x3bc0], R230 ;  /* 0x003bc0e601007387 */ /* 0x000fe80000100a00 */
[----:B------:R-:W-:Y:S02]  /*46000*/  STL.64 [R1+0x3bb8], R228 ;  /* 0x003bb8e401007387 */ /* 0x000fe40000100a00 */
[-C--:B------:R-:W-:Y:S02]  /*46010*/  HMMA.1688.F32.TF32 R16, R216, R4.reuse, R188 ;  /* 0x00000004d810723c */ /* 0x080fe400000810bc */
[----:B------:R-:W-:Y:S06]  /*46020*/  LDSM.16.M88.4 R188, [R241+0x2c000] ;  /* 0x02c00000f1bc783b */ /* 0x000fec0000000200 */
[----:B------:R-:W-:Y:S01]  /*46030*/  HMMA.1688.F32.TF32 R12, R152, R4, R192 ;  /* 0x00000004980c723c */ /* 0x000fe200000810c0 */
[----:B------:R-:W1:Y:S01]  /*46040*/  LDSM.16.M88.4 R192, [R241+0x2b800] ;  /* 0x02b80000f1c0783b */ /* 0x000e620000000200 */
[----:B------:R-:W-:-:S02]  /*46050*/  IMAD.MOV.U32 R104, RZ, RZ, R173 ;  /* 0x000000ffff687224 */ /* 0x000fc400078e00ad */
[----:B------:R-:W-:Y:S01]  /*46060*/  IMAD.MOV.U32 R105, RZ, RZ, R172 ;  /* 0x000000ffff697224 */ /* 0x000fe200078e00ac */
[----:B------:R-:W-:Y:S04]  /*46070*/  LDSM.16.M88.4 R176, [R241+0x2d800] ;  /* 0x02d80000f1b0783b */ /* 0x000fe80000000200 */
[----:B------:R-:W-:Y:S04]  /*46080*/  STL.64 [R1+0xeb0], R8 ;  /* 0x000eb00801007387 */ /* 0x000fe80000100a00 */
[----:B------:R2:W-:Y:S01]  /*46090*/  STL.64 [R1+0xeb8], R10 ;  /* 0x000eb80a01007387 */ /* 0x0005e20000100a00 */
[----:B------:R-:W-:-:S02]  /*460a0*/  IMAD.MOV.U32 R106, RZ, RZ, R169 ;  /* 0x000000ffff6a7224 */ /* 0x000fc400078e00a9 */
[----:B------:R-:W-:Y:S01]  /*460b0*/  IMAD.MOV.U32 R107, RZ, RZ, R168 ;  /* 0x000000ffff6b7224 */ /* 0x000fe200078e00a8 */
[----:B------:R-:W-:Y:S01]  /*460c0*/  LDSM.16.M88.4 R172, [R241+0x2e000] ;  /* 0x02e00000f1ac783b */ /* 0x000fe20000000200 */
[----:B--2---:R-:W-:Y:S03]  /*460d0*/  HMMA.1688.F32.TF32 R8, R224, R4, R180 ;  /* 0x00000004e008723c */ /* 0x004fe600000810b4 */
[----:B------:R-:W-:Y:S04]  /*460e0*/  STL.64 [R1+0x3bd0], R226 ;  /* 0x003bd0e201007387 */ /* 0x000fe80000100a00 */
[----:B------:R-:W-:Y:S04]  /*460f0*/  STL.64 [R1+0x3bc8], R224 ;  /* 0x003bc8e001007387 */ /* 0x000fe80000100a00 */
[----:B------:R-:W-:Y:S01]  /*46100*/  LDSM.16.M88.4 R180, [R241+0x2d000] ;  /* 0x02d00000f1b4783b */ /* 0x000fe20000000200 */
[----:B------:R-:W-:-:S02]  /*46110*/  IMAD.MOV.U32 R248, RZ, RZ, R165 ;  /* 0x000000fffff87224 */ /* 0x000fc400078e00a5 */
[----:B------:R-:W-:Y:S01]  /*46120*/  IMAD.MOV.U32 R249, RZ, RZ, R164 ;  /* 0x000000fffff97224 */ /* 0x000fe200078e00a4 */
[----:B------:R-:W-:Y:S01]  /*46130*/  LDSM.16.M88.4 R168, [R241+0x2e800] ;  /* 0x02e80000f1a8783b */ /* 0x000fe20000000200 */
[----:B------:R-:W-:Y:S02]  /*46140*/  IMAD.MOV.U32 R250, RZ, RZ, R161 ;  /* 0x000000fffffa7224 */ /* 0x000fe400078e00a1 */
[----:B------:R-:W-:Y:S01]  /*46150*/  IMAD.MOV.U32 R251, RZ, RZ, R160 ;  /* 0x000000fffffb7224 */ /* 0x000fe200078e00a0 */
[----:B------:R-:W-:Y:S04]  /*46160*/  LDSM.16.M88.4 R164, [R241+0x2f000] ;  /* 0x02f00000f1a4783b */ /* 0x000fe80000000200 */
[----:B------:R-:W-:Y:S04]  /*46170*/  LDSM.16.M88.4 R160, [R241+0x2f800] ;  /* 0x02f80000f1a0783b */ /* 0x000fe80000000200 */
[----:B------:R-:W-:Y:S04]  /*46180*/  STL.64 [R1+0x1120], R8 ;  /* 0x0011200801007387 */ /* 0x000fe80000100a00 */
[----:B------:R2:W-:Y:S02]  /*46190*/  STL.64 [R1+0x1128], R10 ;  /* 0x0011280a01007387 */ /* 0x0005e40000100a00 */
[-C--:B--2---:R-:W-:Y:S02]  /*461a0*/  HMMA.1688.F32.TF32 R8, R220, R4.reuse, R184 ;  /* 0x00000004dc08723c */ /* 0x084fe400000810b8 */
[----:B------:R-:W-:Y:S04]  /*461b0*/  STL.64 [R1+0x3c10], R222 ;  /* 0x003c10de01007387 */ /* 0x000fe80000100a00 */
[----:B------:R-:W-:Y:S04]  /*461c0*/  STL.64 [R1+0x3c08], R220 ;  /* 0x003c08dc01007387 */ /* 0x000fe80000100a00 */
[----:B------:R-:W2:Y:S11]  /*461d0*/  LDSM.16.M88.4 R184, [R241+0x2c800] ;  /* 0x02c80000f1b8783b */ /* 0x000eb60000000200 */
[----:B------:R-:W-:Y:S02]  /*461e0*/  @!UPT UIADD3 URZ, URZ, URZ, URZ ;  /* 0x0000003f3f3ff290 */ /* 0x000fe4000fffe03f */
[----:B------:R-:W-:Y:S04]  /*461f0*/  STL.64 [R1+0x1f80], R8 ;  /* 0x001f800801007387 */ /* 0x000fe80000100a00 */
[----:B------:R3:W-:Y:S02]  /*46200*/  STL.64 [R1+0x1f88], R10 ;  /* 0x001f880a01007387 */ /* 0x0007e40000100a00 */
[----:B---3--:R-:W-:Y:S02]  /*46210*/  HMMA.1688.F32.TF32 R8, R156, R4, R108 ;  /* 0x000000049c08723c */ /* 0x008fe4000008106c */
[----:B------:R-:W-:Y:S04]  /*46220*/  STL.64 [R1+0x2470], R16 ;  /* 0x0024701001007387 */ /* 0x000fe80000100a00 */
[----:B------:R-:W-:Y:S04]  /*46230*/  STL.64 [R1+0x2478], R18 ;  /* 0x0024781201007387 */ /* 0x000fe80000100a00 */
[----:B------:R-:W-:Y:S04]  /*46240*/  STL.64 [R1+0x2590], R12 ;  /* 0x0025900c01007387 */ /* 0x000fe80000100a00 */
[----:B------:R3:W-:Y:S10]  /*46250*/  STL.64 [R1+0x2598], R14 ;  /* 0x0025980e01007387 */ /* 0x0007f40000100a00 */
[----:B------:R-:W-:-:S02]  /*46260*/  IMAD.MOV.U32 R49, RZ, RZ, R11 ;  /* 0x000000ffff317224 */ /* 0x000fc400078e000b */
[----:B------:R-:W-:Y:S02]  /*46270*/  IMAD.MOV.U32 R0, RZ, RZ, R10 ;  /* 0x000000ffff007224 */ /* 0x000fe400078e000a */
[----:B------:R-:W-:Y:S02]  /*46280*/  IMAD.MOV.U32 R2, RZ, RZ, R9 ;  /* 0x000000ffff027224 */ /* 0x000fe400078e0009 */
[----:B------:R-:W-:Y:S01]  /*46290*/  IMAD.MOV.U32 R252, RZ, RZ, R8 ;  /* 0x000000fffffc7224 */ /* 0x000fe200078e0008 */
        /* <DEDUP_REMOVED lines=18> */
[----:B--2---:R-:W-:Y:S04]  /*463c0*/  STL [R1+0x3abc], R186 ;  /* 0x003abcba01007387 */ /* 0x004fe80000100800 */
        /* <DEDUP_REMOVED lines=48> */
[----:B------:R-:W-:Y:S03]  /*466d0*/  HMMA.1688.F32.TF32 R12, R112, R208, R104 ;  /* 0x000000d0700c723c */ /* 0x000fe60000081068 */
[----:B------:R-:W3:Y:S04]  /*466e0*/  LDL.LU R104, [R1+0x28f0] ;  /* 0x0028f00001687983 */ /* 0x000ee80000300800 */
[----:B------:R-:W3:Y:S04]  /*466f0*/  LDL.LU R105, [R1+0x28f4] ;  /* 0x0028f40001697983 */ /* 0x000ee80000300800 */
[----:B------:R-:W3:Y:S04]  /*46700*/  LDL.LU R106, [R1+0x28f8] ;  /* 0x0028f800016a7983 */ /* 0x000ee80000300800 */
[----:B------:R-:W3:Y:S09]  /*46710*/  LDL.LU R107, [R1+0x28fc] ;  /* 0x0028fc00016b7983 */ /* 0x000ef20000300800 */
[----:B------:R-:W-:-:S02]  /*46720*/  IMAD.MOV.U32 R22, RZ, RZ, R14 ;  /* 0x000000ffff167224 */ /* 0x000fc400078e000e */
[----:B------:R-:W-:Y:S02]  /*46730*/  IMAD.MOV.U32 R23, RZ, RZ, R15 ;  /* 0x000000ffff177224 */ /* 0x000fe400078e000f */
[----:B------:R-:W-:Y:S02]  /*46740*/  IMAD.MOV.U32 R19, RZ, RZ, R13 ;  /* 0x000000ffff137224 */ /* 0x000fe400078e000d */
[----:B------:R-:W-:-:S03]  /*46750*/  IMAD.MOV.U32 R18, RZ, RZ, R12 ;  /* 0x000000ffff127224 */ /* 0x000fc600078e000c */
[----:B------:R-:W-:Y:S04]  /*46760*/  STL [R1+0x3b04], R19 ;  /* 0x003b041301007387 */ /* 0x000fe80000100800 */
[----:B------:R-:W-:Y:S01]  /*46770*/  STL [R1+0x3b00], R18 ;  /* 0x003b001201007387 */ /* 0x000fe20000100800 */
[C---:B----4-:R-:W-:Y:S11]  /*46780*/  HMMA.1688.F32.TF32 R4, R112.reuse, R204, R60 ;  /* 0x000000cc7004723c */ /* 0x050ff6000008103c */
[----:B------:R-:W-:Y:S11]  /*46790*/  @!UPT UIADD3 URZ, URZ, URZ, URZ ;  /* 0x0000003f3f3ff290 */ /* 0x000ff6000fffe03f */
[----:B------:R-:W-:Y:S02]  /*467a0*/  @!UPT UIADD3 URZ, URZ, URZ, URZ ;  /* 0x0000003f3f3ff290 */ /* 0x000fe4000fffe03f */
[----:B------:R-:W-:Y:S02]  /*467b0*/  IMAD.MOV.U32 R214, RZ, RZ, R4 ;  /* 0x000000ffffd67224 */ /* 0x000fe400078e0004 */
[----:B------:R-:W-:Y:S02]  /*467c0*/  IMAD.MOV.U32 R215, RZ, RZ, R5 ;  /* 0x000000ffffd77224 */ /* 0x000fe400078e0005 */
[----:B------:R-:W-:Y:S02]  /*467d0*/  IMAD.MOV.U32 R15, RZ, RZ, R6 ;  /* 0x000000ffff0f7224 */ /* 0x000fe400078e0006 */
[----:B------:R-:W-:Y:S02]  /*467e0*/  IMAD.MOV.U32 R14, RZ, RZ, R7 ;  /* 0x000000ffff0e7224 */ /* 0x000fe400078e0007 */
[C---:B--2---:R-:W-:Y:S11]  /*467f0*/  HMMA.1688.F32.TF32 R4, R112.reuse, R200, R64 ;  /* 0x000000c87004723c */ /* 0x044ff60000081040 */
        /* <DEDUP_REMOVED lines=34> */
[----:B------:R-:W-:Y:S01]  /*46a20*/  HMMA.1688.F32.TF32 R4, R112, R180, R104 ;  /* 0x000000b47004723c */ /* 0x000fe20000081068 */
        /* <DEDUP_REMOVED lines=66> */
[----:B----4-:R-:W-:Y:S08]  /*46e50*/  HMMA.1688.F32.TF32 R68, R112, R160, R76 ;  /* 0x000000a07044723c */ /* 0x010ff0000008104c */
[----:B------:R-:W-:-:S02]  /*46e60*/  IMAD.MOV.U32 R162, RZ, RZ, R10 ;  /* 0x000000ffffa27224 */ /* 0x000fc400078e000a */
[----:B------:R-:W-:-:S06]  /*46e70*/  IMAD.MOV.U32 R163, RZ, RZ, R11 ;  /* 0x000000ffffa37224 */ /* 0x000fcc00078e000b */
[----:B------:R-:W-:Y:S02]  /*46e80*/  IMAD.MOV.U32 R11, RZ, RZ, R42 ;  /* 0x000000ffff0b7224 */ /* 0x000fe400078e002a */
[----:B------:R-:W-:Y:S01]  /*46e90*/  IMAD.MOV.U32 R10, RZ, RZ, R43 ;  /* 0x000000ffff0a7224 */ /* 0x000fe200078e002b */
[----:B------:R-:W-:Y:S05]  /*46ea0*/  HMMA.1688.F32.TF32 R72, R116, R212, R72 ;  /* 0x000000d47448723c */ /* 0x000fea0000081048 */
[----:B------:R-:W-:Y:S02]  /*46eb0*/  IMAD.MOV.U32 R42, RZ, RZ, R68 ;  /* 0x000000ffff2a7224 */ /* 0x000fe400078e0044 */
[----:B------:R-:W-:-:S02]  /*46ec0*/  IMAD.MOV.U32 R43, RZ, RZ, R69 ;  /* 0x000000ffff2b7224 */ /* 0x000fc400078e0045 */
[----:B------:R-:W-:Y:S02]  /*46ed0*/  IMAD.MOV.U32 R46, RZ, RZ, R70 ;  /* 0x000000ffff2e7224 */ /* 0x000fe400078e0046 */
[----:B------:R-:W-:Y:S02]  /*46ee0*/  IMAD.MOV.U32 R47, RZ, RZ, R71 ;  /* 0x000000ffff2f7224 */ /* 0x000fe400078e0047 */
[C---:B------:R-:W-:Y:S08]  /*46ef0*/  HMMA.1688.F32.TF32 R68, R116.reuse, R208, R56 ;  /* 0x000000d07444723c */ /* 0x040ff00000081038 */
[C---:B------:R-:W-:Y:S08]  /*46f00*/  HMMA.1688.F32.TF32 R56, R116.reuse, R204, R52 ;  /* 0x000000cc7438723c */ /* 0x040ff00000081034 */
[C---:B------:R-:W-:Y:S01]  /*46f10*/  HMMA.1688.F32.TF32 R52, R116.reuse, R200, R60 ;  /* 0x000000c87434723c */ /* 0x040fe2000008103c */
[----:B------:R-:W-:Y:S04]  /*46f20*/  STL.64 [R1+0x5a0], R72 ;  /* 0x0005a04801007387 */ /* 0x000fe80000100a00 */
[----:B------:R-:W-:Y:S03]  /*46f30*/  STL.64 [R1+0x5a8], R74 ;  /* 0x0005a84a01007387 */ /* 0x000fe60000100a00 */
[C---:B------:R-:W-:Y:S01]  /*46f40*/  HMMA.1688.F32.TF32 R60, R116.reuse, R196, R64 ;  /* 0x000000c4743c723c */ /* 0x040fe20000081040 */
[----:B------:R-:W-:Y:S04]  /*46f50*/  STL.64 [R1+0x590], R68 ;  /* 0x0005904401007387 */ /* 0x000fe80000100a00 */
[----:B------:R-:W-:Y:S04]  /*46f60*/  STL.64 [R1+0x598], R70 ;  /* 0x0005984601007387 */ /* 0x000fe80000100a00 */
[----:B------:R-:W-:Y:S04]  /*46f70*/  STL.64 [R1+0x580], R56 ;  /* 0x0005803801007387 */ /* 0x000fe80000100a00 */
[----:B------:R1:W-:Y:S04]  /*46f80*/  STL.64 [R1+0x588], R58 ;  /* 0x0005883a01007387 */ /* 0x0003e80000100a00 */
[----:B------:R-:W-:Y:S04]  /*46f90*/  STL.64 [R1+0x570], R52 ;  /* 0x0005703401007387 */ /* 0x000fe80000100a00 */
[----:B------:R2:W-:Y:S01]  /*46fa0*/  STL.64 [R1+0x578], R54 ;  /* 0x0005783601007387 */ /* 0x0005e20000100a00 */
[C---:B-1----:R-:W-:Y:S08]  /*46fb0*/  HMMA.1688.F32.TF32 R56, R116.reuse, R192, R148 ;  /* 0x000000c07438723c */ /* 0x042ff00000081094 */
[C---:B--2---:R-:W-:Y:S01]  /*46fc0*/  HMMA.1688.F32.TF32 R52, R116.reuse, R188, R244 ;  /* 0x000000bc7434723c */ /* 0x044fe200000810f4 */
[----:B------:R-:W-:Y:S04]  /*46fd0*/  STL.64 [R1+0x560], R60 ;  /* 0x0005603c01007387 */ /* 0x000fe80000100a00 */
[----:B------:R1:W-:Y:S10]  /*46fe0*/  STL.64 [R1+0x568], R62 ;  /* 0x0005683e01007387 */ /* 0x0003f40000100a00 */
[----:B------:R-:W-:Y:S01]  /*46ff0*/  STL.64 [R1+0x550], R56 ;  /* 0x0005503801007387 */ /* 0x000fe20000100a00 */
[C---:B-1----:R-:W-:Y:S03]  /*47000*/  HMMA.1688.F32.TF32 R60, R116.reuse, R184, R144 ;  /* 0x000000b8743c723c */ /* 0x042fe60000081090 */
[----:B------:R1:W-:Y:S04]  /*47010*/  STL.64 [R1+0x558], R58 ;  /* 0x0005583a01007387 */ /* 0x0003e80000100a00 */
[----:B------:R-:W-:Y:S04]  /*47020*/  STL.64 [R1+0x540], R52 ;  /* 0x0005403401007387 */ /* 0x000fe80000100a00 */
[----:B------:R2:W-:Y:S01]  /*47030*/  STL.64 [R1+0x548], R54 ;  /* 0x0005483601007387 */ /* 0x0005e20000100a00 */
[C---:B-1----:R-:W-:Y:S08]  /*47040*/  HMMA.1688.F32.TF32 R56, R116.reuse, R180, R248 ;  /* 0x000000b47438723c */ /* 0x042ff000000810f8 */
[-C--:B--2---:R-:W-:Y:S03]  /*47050*/  HMMA.1688.F32.TF32 R52, R116, R176.reuse, R104 ;  /* 0x000000b07434723c */ /* 0x084fe60000081068 */
        /* <DEDUP_REMOVED lines=25> */
[----:B------:R-:W3:Y:S04]  /*471f0*/  LDL.LU R63, [R1+0x229c] ;  /* 0x00229c00013f7983 */ /* 0x000ee80000300800 */
[----:B----4-:R-:W2:Y:S04]  /*47200*/  LDL.LU R52, [R1+0x22a0] ;  /* 0x0022a00001347983 */ /* 0x010ea80000300800 */
        /* <DEDUP_REMOVED lines=30> */
[----:B------:R-:W-:Y:S03]  /*473f0*/  HMMA.1688.F32.TF32 R4, R112, R176, R36 ;  /* 0x000000b07004723c */ /* 0x000fe60000081024 */
        /* <DEDUP_REMOVED lines=28> */
[----:B------:R-:W-:Y:S02]  /*475c0*/  IMAD.MOV.U32 R38, RZ, RZ, R6 ;  /* 0x000000ffff267224 */ /* 0x000fe400078e0006 */
[----:B------:R-:W-:Y:S01]  /*475d0*/  IMAD.MOV.U32 R39, RZ, RZ, R7 ;  /* 0x000000ffff277224 */ /* 0x000fe200078e0007 */
        /* <DEDUP_REMOVED lines=49> */
[C---:B---3--:R-:W-:Y:S08]  /*478f0*/  HMMA.1688.F32.TF32 R220, R116.reuse, R172, R220 ;  /* 0x000000ac74dc723c */ /* 0x048ff000000810dc */
[C---:B----4-:R-:W-:Y:S11]  /*47900*/  HMMA.1688.F32.TF32 R120, R116.reuse, R164, R120 ;  /* 0x000000a47478723c */ /* 0x050ff60000081078 */
        /* <DEDUP_REMOVED lines=18> */
[C---:B----4-:R-:W-:Y:S08]  /*47a30*/  HMMA.1688.F32.TF32 R108, R120.reuse, R212, R108 ;  /* 0x000000d4786c723c */ /* 0x050ff0000008106c */
[C---:B------:R-:W-:Y:S08]  /*47a40*/  HMMA.1688.F32.TF32 R112, R120.reuse, R208, R224 ;  /* 0x000000d07870723c */ /* 0x040ff000000810e0 */
[C---:B-1----:R-:W-:Y:S07]  /*47a50*/  HMMA.1688.F32.TF32 R116, R120.reuse, R204, R228 ;  /* 0x000000cc7874723c */ /* 0x042fee00000810e4 */
[----:B------:R-:W-:Y:S04]  /*47a60*/  STL.64 [R1+0x4d0], R108 ;  /* 0x0004d06c01007387 */ /* 0x000fe80000100a00 */
[----:B------:R1:W-:Y:S04]  /*47a70*/  STL.64 [R1+0x4d8], R110 ;  /* 0x0004d86e01007387 */ /* 0x0003e80000100a00 */
[----:B------:R-:W-:Y:S01]  /*47a80*/  STL.64 [R1+0x4c0], R112 ;  /* 0x0004c07001007387 */ /* 0x000fe20000100a00 */
[C---:B------:R-:W-:Y:S03]  /*47a90*/  HMMA.1688.F32.TF32 R96, R120.reuse, R192, R96 ;  /* 0x000000c07860723c */ /* 0x040fe60000081060 */
[----:B------:R4:W-:Y:S05]  /*47aa0*/  STL.64 [R1+0x4c8], R114 ;  /* 0x0004c87201007387 */ /* 0x0009ea0000100a00 */
[C---:B-1----:R-:W-:Y:S08]  /*47ab0*/  HMMA.1688.F32.TF32 R108, R120.reuse, R200, R232 ;  /* 0x000000c8786c723c */ /* 0x042ff000000810e8 */
[C---:B----4-:R-:W-:Y:S01]  /*47ac0*/  HMMA.1688.F32.TF32 R112, R120.reuse, R196, R236 ;  /* 0x000000c47870723c */ /* 0x050fe200000810ec */
[----:B------:R-:W-:Y:S04]  /*47ad0*/  STL.64 [R1+0x4b0], R116 ;  /* 0x0004b07401007387 */ /* 0x000fe80000100a00 */
[----:B------:R-:W-:Y:S10]  /*47ae0*/  STL.64 [R1+0x4b8], R118 ;  /* 0x0004b87601007387 */ /* 0x000ff40000100a00 */
[----:B------:R-:W-:Y:S04]  /*47af0*/  STL.64 [R1+0x4a0], R108 ;  /* 0x0004a06c01007387 */ /* 0x000fe80000100a00 */
[----:B------:R1:W-:Y:S04]  /*47b00*/  STL.64 [R1+0x4a8], R110 ;  /* 0x0004a86e01007387 */ /* 0x0003e80000100a00 */
[----:B------:R-:W-:Y:S04]  /*47b10*/  STL.64 [R1+0x490], R112 ;  /* 0x0004907001007387 */ /* 0x000fe80000100a00 */
[----:B------:R4:W-:Y:S01]  /*47b20*/  STL.64 [R1+0x498], R114 ;  /* 0x0004987201007387 */ /* 0x0009e20000100a00 */
[C---:B-1----:R-:W-:Y:S03]  /*47b30*/  HMMA.1688.F32.TF32 R108, R120.reuse, R188, R136 ;  /* 0x000000bc786c723c */ /* 0x042fe60000081088 */
[----:B------:R-:W-:Y:S04]  /*47b40*/  STL.64 [R1+0x480], R96 ;  /* 0x0004806001007387 */ /* 0x000fe80000100a00 */
[----:B------:R1:W-:Y:S01]  /*47b50*/  STL.64 [R1+0x488], R98 ;  /* 0x0004886201007387 */ /* 0x0003e20000100a00 */
[C---:B----4-:R-:W-:Y:S08]  /*47b60*/  HMMA.1688.F32.TF32 R112, R120.reuse, R184, R132 ;  /* 0x000000b87870723c */ /* 0x050ff00000081084 */
[C---:B-1----:R-:W-:Y:S07]  /*47b70*/  HMMA.1688.F32.TF32 R96, R120.reuse, R180, R128 ;  /* 0x000000b47860723c */ /* 0x042fee0000081080 */
        /* <DEDUP_REMOVED lines=8> */
[C---:B-1----:R-:W-:Y:S08]  /*47c00*/  HMMA.1688.F32.TF32 R96, R120.reuse, R168, R140 ;  /* 0x000000a87860723c */ /* 0x042ff0000008108c */
[C---:B------:R-:W-:Y:S01]  /*47c10*/  HMMA.1688.F32.TF32 R68, R120.reuse, R164, R92 ;  /* 0x000000a47844723c */ /* 0x040fe2000008105c */
[----:B------:R-:W-:Y:S04]  /*47c20*/  STL.64 [R1+0x440], R108 ;  /* 0x0004406c01007387 */ /* 0x000fe80000100a00 */
[----:B------:R-:W-:Y:S04]  /*47c30*/  STL.64 [R1+0x448], R110 ;  /* 0x0004486e01007387 */ /* 0x000fe80000100a00 */
[----:B------:R-:W-:Y:S01]  /*47c40*/  STL.64 [R1+0x430], R100 ;  /* 0x0004306401007387 */ /* 0x000fe20000100a00 */
[----:B------:R-:W-:Y:S03]  /*47c50*/  HMMA.1688.F32.TF32 R88, R120, R160, R88 ;  /* 0x000000a07858723c */ /* 0x000fe60000081058 */
[----:B------:R-:W-:Y:S04]  /*47c60*/  STL.64 [R1+0x438], R102 ;  /* 0x0004386601007387 */ /* 0x000fe80000100a00 */
[----:B------:R-:W-:Y:S01]  /*47c70*/  STL.64 [R1+0x420], R96 ;  /* 0x0004206001007387 */ /* 0x000fe20000100a00 */
[C---:B---3--:R-:W-:Y:S03]  /*47c80*/  HMMA.1688.F32.TF32 R84, R124.reuse, R212, R84 ;  /* 0x000000d47c54723c */ /* 0x048fe60000081054 */
        /* <DEDUP_REMOVED lines=12> */
[C---:B-1----:R-:W-:Y:S08]  /*47d50*/  HMMA.1688.F32.TF32 R68, R124.reuse, R196, R56 ;  /* 0x000000c47c44723c */ /* 0x042ff00000081038 */
[C---:B------:R-:W-:Y:S08]  /*47d60*/  HMMA.1688.F32.TF32 R56, R124.reuse, R192, R52 ;  /* 0x000000c07c38723c */ /* 0x040ff00000081034 */
        /* <DEDUP_REMOVED lines=9> */
[----:B------:R1:W-:Y:S04]  /*47e00*/  STL.64 [R1+0x3b8], R58 ;  /* 0x0003b83a01007387 */ /* 0x0003e80000100a00 */
[----:B------:R-:W-:Y:S04]  /*47e10*/  STL.64 [R1+0x3a0], R52 ;  /* 0x0003a03401007387 */ /* 0x000fe80000100a00 */
[----:B------:R3:W-:Y:S01]  /*47e20*/  STL.64 [R1+0x3a8], R54 ;  /* 0x0003a83601007387 */ /* 0x0007e20000100a00 */
[C---:B-1----:R-:W-:Y:S08]  /*47e30*/  HMMA.1688.F32.TF32 R56, R124.reuse, R180, R148 ;  /* 0x000000b47c38723c */ /* 0x042ff00000081094 */
[C---:B---3--:R-:W-:Y:S01]  /*47e40*/  HMMA.1688.F32.TF32 R52, R124.reuse, R176, R244 ;  /* 0x000000b07c34723c */ /* 0x048fe200000810f4 */
        /* <DEDUP_REMOVED lines=8> */
[C---:B---3--:R-:W-:Y:S03]  /*47ed0*/  HMMA.1688.F32.TF32 R52, R124.reuse, R164, R104 ;  /* 0x000000a47c34723c */ /* 0x048fe60000081068 */
[----:B------:R1:W-:Y:S04]  /*47ee0*/  STL.64 [R1+0x360], R60 ;  /* 0x0003603c01007387 */ /* 0x0003e80000100a00 */
[----:B------:R3:W-:Y:S04]  /*47ef0*/  STL.64 [R1+0x368], R62 ;  /* 0x0003683e01007387 */ /* 0x0007e80000100a00 */
[----:B------:R-:W4:Y:S04]  /*47f00*/  LDL.LU R248, [R1+0x1f70] ;  /* 0x001f700001f87983 */ /* 0x000f280000300800 */
[----:B------:R-:W-:Y:S04]  /*47f10*/  STL.64 [R1+0x350], R56 ;  /* 0x0003503801007387 */ /* 0x000fe80000100a00 */
[----:B------:R-:W-:Y:S04]  /*47f20*/  STL.64 [R1+0x358], R58 ;  /* 0x0003583a01007387 */ /* 0x000fe80000100a00 */
[----:B------:R1:W-:Y:S04]  /*47f30*/  STL.64 [R1+0x340], R52 ;  /* 0x0003403401007387 */ /* 0x0003e80000100a00 */
[----:B------:R1:W-:Y:S04]  /*47f40*/  STL.64 [R1+0x348], R54 ;  /* 0x0003483601007387 */ /* 0x0003e80000100a00 */
        /* <DEDUP_REMOVED lines=120> */
[----:B------:R-:W3:Y:S04]  /*486d0*/  LDL.LU.64 R130, [R1+0x3be0] ;  /* 0x003be00001827983 */ /* 0x000ee80000300a00 */
[----:B------:R-:W3:Y:S11]  /*486e0*/  LDL.LU.64 R128, [R1+0x3bd8] ;  /* 0x003bd80001807983 */ /* 0x000ef60000300a00 */
[----:B------:R-:W-:Y:S05]  /*486f0*/  @!UPT UIADD3 URZ, URZ, URZ, URZ ;  /* 0x0000003f3f3ff290 */ /* 0x000fea000fffe03f */
[----:B------:R1:W-:Y:S04]  /*48700*/  STL.64 [R1+0x50], R124 ;  /* 0x0000507c01007387 */ /* 0x0003e80000100a00 */
[----:B------:R2:W-:Y:S04]  /*48710*/  STL.64 [R1+0x58], R126 ;  /* 0x0000587e01007387 */ /* 0x0005e80000100a00 */
[----:B-1----:R-:W4:Y:S04]  /*48720*/  LDL.LU R124, [R1+0x2160] ;  /* 0x00216000017c7983 */ /* 0x002f280000300800 */
[----:B------:R-:W4:Y:S04]  /*48730*/  LDL.LU R125, [R1+0x2164] ;  /* 0x00216400017d7983 */ /* 0x000f280000300800 */
[----:B--2---:R-:W4:Y:S04]  /*48740*/  LDL.LU R126, [R1+0x2168] ;  /* 0x00216800017e7983 */ /* 0x004f280000300800 */
[----:B------:R-:W4:Y:S01]  /*48750*/  LDL.LU R127, [R1+0x216c] ;  /* 0x00216c00017f7983 */ /* 0x000f220000300800 */
[C---:B---3--:R-:W-:Y:S08]  /*48760*/  HMMA.1688.F32.TF32 R224, R128.reuse, R212, R224 ;  /* 0x000000d480e0723c */ /* 0x048ff000000810e0 */
[C---:B------:R-:W-:Y:S08]  /*48770*/  HMMA.1688.F32.TF32 R228, R128.reuse, R208, R228 ;  /* 0x000000d080e4723c */ /* 0x040ff000000810e4 */
[C---:B------:R-:W-:Y:S08]  /*48780*/  HMMA.1688.F32.TF32 R232, R128.reuse, R204, R232 ;  /* 0x000000cc80e8723c */ /* 0x040ff000000810e8 */
[C---:B------:R-:W-:Y:S01]  /*48790*/  HMMA.1688.F32.TF32 R236, R128.reuse, R200, R236 ;  /* 0x000000c880ec723c */ /* 0x040fe200000810ec */
[----:B------:R-:W-:Y:S07]  /*487a0*/  STL.64 [R1+0x330], R224 ;  /* 0x000330e001007387 */ /* 0x000fee0000100a00 */
[C---:B------:R-:W-:Y:S01]  /*487b0*/  HMMA.1688.F32.TF32 R96, R128.reuse, R196, R96 ;  /* 0x000000c48060723c */ /* 0x040fe20000081060 */
[----:B------:R1:W-:Y:S07]  /*487c0*/  STL.64 [R1+0x338], R226 ;  /* 0x000338e201007387 */ /* 0x0003ee0000100a00 */
[C---:B------:R-:W-:Y:S01]  /*487d0*/  HMMA.1688.F32.TF32 R136, R128.reuse, R192, R136 ;  /* 0x000000c08088723c */ /* 0x040fe20000081088 */
[----:B-1----:R-:W2:Y:S07]  /*487e0*/  LDL.LU.64 R226, [R1+0x3bd0] ;  /* 0x003bd00001e27983 */ /* 0x002eae0000300a00 */
[C---:B------:R-:W-:Y:S01]  /*487f0*/  HMMA.1688.F32.TF32 R132, R128.reuse, R188, R132 ;  /* 0x000000bc8084723c */ /* 0x040fe20000081084 */
[----:B------:R-:W2:Y:S04]  /*48800*/  LDL.LU.64 R224, [R1+0x3bc8] ;  /* 0x003bc80001e07983 */ /* 0x000ea80000300a00 */
[----:B------:R-:W-:Y:S04]  /*48810*/  STL.64 [R1+0x320], R228 ;  /* 0x000320e401007387 */ /* 0x000fe80000100a00 */
[----:B------:R1:W-:Y:S04]  /*48820*/  STL.64 [R1+0x328], R230 ;  /* 0x000328e601007387 */ /* 0x0003e80000100a00 */
[----:B-1----:R-:W3:Y:S04]  /*48830*/  LDL.LU.64 R230, [R1+0x3bc0] ;  /* 0x003bc00001e67983 */ /* 0x002ee80000300a00 */
[----:B------:R-:W3:Y:S04]  /*48840*/  LDL.LU.64 R228, [R1+0x3bb8] ;  /* 0x003bb80001e47983 */ /* 0x000ee80000300a00 */
        /* <DEDUP_REMOVED lines=20> */
[C---:B----4-:R-:W-:Y:S08]  /*48990*/  HMMA.1688.F32.TF32 R124, R128.reuse, R184, R124 ;  /* 0x000000b8807c723c */ /* 0x050ff0000008107c */
[C---:B------:R-:W-:Y:S11]  /*489a0*/  HMMA.1688.F32.TF32 R120, R128.reuse, R180, R120 ;  /* 0x000000b48078723c */ /* 0x040ff60000081078 */
[----:B------:R-:W-:Y:S04]  /*489b0*/  @!UPT UIADD3 URZ, URZ, URZ, URZ ;  /* 0x0000003f3f3ff290 */ /* 0x000fe8000fffe03f */
[----:B------:R-:W-:Y:S04]  /*489c0*/  STL.64 [R1+0x2c0], R124 ;  /* 0x0002c07c01007387 */ /* 0x000fe80000100a00 */
[----:B------:R1:W-:Y:S04]  /*489d0*/  STL.64 [R1+0x2c8], R126 ;  /* 0x0002c87e01007387 */ /* 0x0003e80000100a00 */
[----:B------:R-:W-:Y:S04]  /*489e0*/  STL.64 [R1+0x2b0], R120 ;  /* 0x0002b07801007387 */ /* 0x000fe80000100a00 */
[----:B------:R4:W-:Y:S01]  /*489f0*/  STL.64 [R1+0x2b8], R122 ;  /* 0x0002b87a01007387 */ /* 0x0009e20000100a00 */
[C---:B-1----:R-:W-:Y:S08]  /*48a00*/  HMMA.1688.F32.TF32 R124, R128.reuse, R176, R116 ;  /* 0x000000b0807c723c */ /* 0x042ff00000081074 */
[C---:B----4-:R-:W-:Y:S08]  /*48a10*/  HMMA.1688.F32.TF32 R120, R128.reuse, R172, R112 ;  /* 0x000000ac8078723c */ /* 0x050ff00000081070 */
[C---:B------:R-:W-:Y:S08]  /*48a20*/  HMMA.1688.F32.TF32 R116, R128.reuse, R168, R108 ;  /* 0x000000a88074723c */ /* 0x040ff0000008106c */
[C---:B------:R-:W-:Y:S08]  /*48a30*/  HMMA.1688.F32.TF32 R112, R128.reuse, R164, R100 ;  /* 0x000000a48070723c */ /* 0x040ff00000081064 */
        /* <DEDUP_REMOVED lines=11> */
[C---:B--2---:R-:W-:Y:S08]  /*48af0*/  HMMA.1688.F32.TF32 R100, R132.reuse, R212, R140 ;  /* 0x000000d48464723c */ /* 0x044ff0000008108c */
[C---:B------:R-:W-:Y:S08]  /*48b00*/  HMMA.1688.F32.TF32 R68, R132.reuse, R208, R92 ;  /* 0x000000d08444723c */ /* 0x040ff0000008105c */
[C---:B------:R-:W-:Y:S07]  /*48b10*/  HMMA.1688.F32.TF32 R88, R132.reuse, R204, R88 ;  /* 0x000000cc8458723c */ /* 0x040fee0000081058 */
        /* <DEDUP_REMOVED lines=33> */
[----:B-1----:R-:W-:Y:S03]  /*48d30*/  HMMA.1688.F32.TF32 R60, R132, R160, R144 ;  /* 0x000000a0843c723c */ /* 0x002fe60000081090 */
[----:B------:R1:W-:Y:S04]  /*48d40*/  STL.64 [R1+0x1b8], R58 ;  /* 0x0001b83a01007387 */ /* 0x0003e80000100a00 */
[----:B------:R-:W-:Y:S04]  /*48d50*/  STL.64 [R1+0x1a0], R52 ;  /* 0x0001a03401007387 */ /* 0x000fe80000100a00 */
[----:B------:R2:W-:Y:S01]  /*48d60*/  STL.64 [R1+0x1a8], R54 ;  /* 0x0001a83601007387 */ /* 0x0005e20000100a00 */
[C---:B-1----:R-:W-:Y:S08]  /*48d70*/  HMMA.1688.F32.TF32 R56, R136.reuse, R212, R248 ;  /* 0x000000d48838723c */ /* 0x042ff000000810f8 */
[----:B--2---:R-:W-:Y:S03]  /*48d80*/  HMMA.1688.F32.TF32 R52, R136, R208, R104 ;  /* 0x000000d08834723c */ /* 0x004fe60000081068 */
        /* <DEDUP_REMOVED lines=98> */
[----:B----4-:R-:W-:Y:S08]  /*493b0*/  HMMA.1688.F32.TF32 R244, R96, R184, R244 ;  /* 0x000000b860f4723c */ /* 0x010ff000000810f4 */
[C---:B--2---:R-:W-:Y:S08]  /*493c0*/  HMMA.1688.F32.TF32 R80, R136.reuse, R160, R80 ;  /* 0x000000a08850723c */ /* 0x044ff00000081050 */
[C---:B---3--:R-:W-:Y:S08]  /*493d0*/  HMMA.1688.F32.TF32 R92, R136.reuse, R172, R92 ;  /* 0x000000ac885c723c */ /* 0x048ff0000008105c */
[C---:B------:R-:W-:Y:S08]  /*493e0*/  HMMA.1688.F32.TF32 R128, R136.reuse, R204, R124 ;  /* 0x000000cc8880723c */ /* 0x040ff0000008107c */
[C---:B------:R-:W-:Y:S08]  /*493f0*/  HMMA.1688.F32.TF32 R124, R136.reuse, R200, R120 ;  /* 0x000000c8887c723c */ /* 0x040ff00000081078 */
[C---:B------:R-:W-:Y:S08]  /*49400*/  HMMA.1688.F32.TF32 R120, R136.reuse, R196, R116 ;  /* 0x000000c48878723c */ /* 0x040ff00000081074 */
[C---:B------:R-:W-:Y:S08]  /*49410*/  HMMA.1688.F32.TF32 R116, R136.reuse, R192, R112 ;  /* 0x000000c08874723c */ /* 0x040ff00000081070 */
[C---:B------:R-:W-:Y:S08]  /*49420*/  HMMA.1688.F32.TF32 R112, R136.reuse, R188, R108 ;  /* 0x000000bc8870723c */ /* 0x040ff0000008106c */
        /* <DEDUP_REMOVED lines=16> */
[----:B------:R1:W-:Y:S02]  /*49530*/  STL.64 [R1+0x118], R70 ;  /* 0x0001184601007387 */ /* 0x0003e40000100a00 */
[C---:B-1----:R-:W-:Y:S02]  /*49540*/  HMMA.1688.F32.TF32 R68, R136.reuse, R168, R88 ;  /* 0x000000a88844723c */ /* 0x042fe40000081058 */
[----:B------:R-:W-:Y:S04]  /*49550*/  STL.64 [R1+0x100], R100 ;  /* 0x0001006401007387 */ /* 0x000fe80000100a00 */
[----:B------:R-:W-:Y:S02]  /*49560*/  STL.64 [R1+0x108], R102 ;  /* 0x0001086601007387 */ /* 0x000fe40000100a00 */
[----:B------:R-:W-:Y:S02]  /*49570*/  HMMA.1688.F32.TF32 R84, R136, R164, R84 ;  /* 0x000000a48854723c */ /* 0x000fe40000081054 */
[----:B------:R-:W-:Y:S04]  /*49580*/  STL.64 [R1+0xf0], R92 ;  /* 0x0000f05c01007387 */ /* 0x000fe80000100a00 */
[----:B------:R-:W-:Y:S09]  /*49590*/  STL.64 [R1+0xf8], R94 ;  /* 0x0000f85e01007387 */ /* 0x000ff20000100a00 */
[----:B------:R-:W-:Y:S04]  /*495a0*/  STL.64 [R1+0xe0], R68 ;  /* 0x0000e04401007387 */ /* 0x000fe80000100a00 */
[----:B------:R1:W-:Y:S02]  /*495b0*/  STL.64 [R1+0xe8], R70 ;  /* 0x0000e84601007387 */ /* 0x0003e40000100a00 */
[C---:B-1----:R-:W-:Y:S08]  /*495c0*/  HMMA.1688.F32.TF32 R68, R96.reuse, R212, R76 ;  /* 0x000000d46044723c */ /* 0x042ff0000008104c */
        /* <DEDUP_REMOVED lines=8> */
[----:B------:R1:W-:Y:S05]  /*49650*/  STL.64 [R1+0xc8], R70 ;  /* 0x0000c84601007387 */ /* 0x0003ea0000100a00 */
[C---:B------:R-:W-:Y:S08]  /*49660*/  HMMA.1688.F32.TF32 R248, R96.reuse, R188, R248 ;  /* 0x000000bc60f8723c */ /* 0x040ff000000810f8 */
[C---:B-1----:R-:W-:Y:S01]  /*49670*/  HMMA.1688.F32.TF32 R68, R96.reuse, R200, R52 ;  /* 0x000000c86044723c */ /* 0x042fe20000081034 */
[----:B------:R-:W-:Y:S07]  /*49680*/  STL.64 [R1+0xb0], R76 ;  /* 0x0000b04c01007387 */ /* 0x000fee0000100a00 */
[C---:B------:R-:W-:Y:S01]  /*49690*/  HMMA.1688.F32.TF32 R52, R96.reuse, R192, R64 ;  /* 0x000000c06034723c */ /* 0x040fe20000081040 */
[----:B------:R1:W-:Y:S07]  /*496a0*/  STL.64 [R1+0xb8], R78 ;  /* 0x0000b84e01007387 */ /* 0x0003ee0000100a00 */
[C---:B------:R-:W-:Y:S08]  /*496b0*/  HMMA.1688.F32.TF32 R80, R96.reuse, R176, R144 ;  /* 0x000000b06050723c */ /* 0x040ff00000081090 */
[C---:B-1----:R-:W-:Y:S01]  /*496c0*/  HMMA.1688.F32.TF32 R76, R96.reuse, R180, R148 ;  /* 0x000000b4604c723c */ /* 0x042fe20000081094 */
[----:B------:R-:W-:Y:S04]  /*496d0*/  STL.64 [R1+0xa0], R72 ;  /* 0x0000a04801007387 */ /* 0x000fe80000100a00 */
[----:B------:R-:W-:Y:S04]  /*496e0*/  STL.64 [R1+0xa8], R74 ;  /* 0x0000a84a01007387 */ /* 0x000fe80000100a00 */
[----:B------:R-:W-:Y:S04]  /*496f0*/  STL.64 [R1+0x90], R68 ;  /* 0x0000904401007387 */ /* 0x000fe80000100a00 */
[----:B------:R-:W-:Y:S04]  /*49700*/  STL.64 [R1+0x98], R70 ;  /* 0x0000984601007387 */ /* 0x000fe80000100a00 */
[----:B------:R1:W-:Y:S04]  /*49710*/  STL.64 [R1+0x10], R56 ;  /* 0x0000103801007387 */ /* 0x0003e80000100a00 */
[----:B------:R2:W-:Y:S04]  /*49720*/  STL.64 [R1+0x18], R58 ;  /* 0x0000183a01007387 */ /* 0x0005e80000100a00 */
[----:B------:R-:W-:Y:S04]  /*49730*/  STL.64 [R1+0x3848], R250 ;  /* 0x003848fa01007387 */ /* 0x000fe80000100a00 */
[----:B------:R3:W-:Y:S04]  /*49740*/  STL.64 [R1], R52 ;  /* 0x0000003401007387 */ /* 0x0007e80000100a00 */
[----:B------:R2:W-:Y:S04]  /*49750*/  STL.64 [R1+0x8], R54 ;  /* 0x0000083601007387 */ /* 0x0005e80000100a00 */
[----:B------:R1:W-:Y:S04]  /*49760*/  STL.64 [R1+0x3840], R248 ;  /* 0x003840f801007387 */ /* 0x0003e80000100a00 */
[----:B------:R-:W-:Y:S04]  /*49770*/  STL.64 [R1+0x3858], R246 ;  /* 0x003858f601007387 */ /* 0x000fe80000100a00 */
[----:B------:R1:W-:Y:S04]  /*49780*/  STL.64 [R1+0x3850], R244 ;  /* 0x003850f401007387 */ /* 0x0003e80000100a00 */
[----:B------:R-:W-:Y:S04]  /*49790*/  STL.64 [R1+0x3868], R78 ;  /* 0x0038684e01007387 */ /* 0x000fe80000100a00 */
[----:B------:R-:W-:Y:S04]  /*497a0*/  STL.64 [R1+0x3860], R76 ;  /* 0x0038604c01007387 */ /* 0x000fe80000100a00 */
[----:B------:R-:W-:Y:S04]  /*497b0*/  STL.64 [R1+0x3878], R82 ;  /* 0x0038785201007387 */ /* 0x000fe80000100a00 */
[----:B------:R1:W-:Y:S04]  /*497c0*/  STL.64 [R1+0x3870], R80 ;  /* 0x0038705001007387 */ /* 0x0003e80000100a00 */
        /* <DEDUP_REMOVED lines=45> */
[----:B------:R-:W-:Y:S04]  /*49aa0*/  STL.64 [R1+0x3888], R86 ;  /* 0x0038885601007387 */ /* 0x000fe80000100a00 */
[----:B------:R-:W-:Y:S01]  /*49ab0*/  STL.64 [R1+0x3880], R84 ;  /* 0x0038805401007387 */ /* 0x000fe20000100a00 */
[C---:B----4-:R-:W-:Y:S08]  /*49ac0*/  HMMA.1688.F32.TF32 R124, R236.reuse, R188, R148 ;  /* 0x000000bcec7c723c */ /* 0x050ff00000081094 */
[----:B--2---:R-:W-:Y:S08]  /*49ad0*/  HMMA.1688.F32.TF32 R108, R236, R204, R56 ;  /* 0x000000ccec6c723c */ /* 0x004ff00000081038 */
[C---:B------:R-:W-:Y:S08]  /*49ae0*/  HMMA.1688.F32.TF32 R92, R96.reuse, R164, R92 ;  /* 0x000000a4605c723c */ /* 0x040ff0000008105c */
[C---:B------:R-:W-:Y:S08]  /*49af0*/  HMMA.1688.F32.TF32 R88, R96.reuse, R168, R88 ;  /* 0x000000a86058723c */ /* 0x040ff00000081058 */
[----:B------:R-:W-:Y:S08]  /*49b00*/  HMMA.1688.F32.TF32 R96, R96, R160, R140 ;  /* 0x000000a06060723c */ /* 0x000ff0000008108c */
[C---:B------:R-:W-:Y:S07]  /*49b10*/  HMMA.1688.F32.TF32 R100, R236.reuse, R212, R72 ;  /* 0x000000d4ec64723c */ /* 0x040fee0000081048 */
[----:B------:R-:W-:Y:S01]  /*49b20*/  STL.64 [R1+0x3898], R90 ;  /* 0x0038985a01007387 */ /* 0x000fe20000100a00 */
[C---:B------:R-:W-:Y:S03]  /*49b30*/  HMMA.1688.F32.TF32 R104, R236.reuse, R208, R104 ;  /* 0x000000d0ec68723c */ /* 0x040fe60000081068 */
[----:B------:R1:W-:Y:S05]  /*49b40*/  STL.64 [R1+0x3890], R88 ;  /* 0x0038905801007387 */ /* 0x0003ea0000100a00 */
[C---:B---3--:R-:W-:Y:S01]  /*49b50*/  HMMA.1688.F32.TF32 R112, R236.reuse, R200, R52 ;  /* 0x000000c8ec70723c */ /* 0x048fe20000081034 */
[----:B------:R-:W-:Y:S07]  /*49b60*/  STL.64 [R1+0x38a8], R94 ;  /* 0x0038a85e01007387 */ /* 0x000fee0000100a00 */
[C---:B------:R-:W-:Y:S01]  /*49b70*/  HMMA.1688.F32.TF32 R116, R236.reuse, R196, R60 ;  /* 0x000000c4ec74723c */ /* 0x040fe2000008103c */
[----:B------:R-:W-:Y:S04]  /*49b80*/  STL.64 [R1+0x38a0], R92 ;  /* 0x0038a05c01007387 */ /* 0x000fe80000100a00 */
[----:B------:R-:W-:Y:S03]  /*49b90*/  STL.64 [R1+0x38b8], R98 ;  /* 0x0038b86201007387 */ /* 0x000fe60000100a00 */
        /* <DEDUP_REMOVED lines=56> */
[----:B------:R-:W-:Y:S03]  /*49f20*/  HMMA.1688.F32.TF32 R128, R236, R184, R144 ;  /* 0x000000b8ec80723c */ /* 0x000fe60000081090 */
        /* <DEDUP_REMOVED lines=29> */
[----:B------:R-:W-:Y:S01]  /*4a100*/  STL.64 [R1+0x3910], R128 ;  /* 0x0039108001007387 */ /* 0x000fe20000100a00 */
[C---:B--2---:R-:W-:Y:S08]  /*4a110*/  HMMA.1688.F32.TF32 R68, R232.reuse, R192, R68 ;  /* 0x000000c0e844723c */ /* 0x044ff00000081044 */
[----:B---3--:R-:W-:Y:S08]  /*4a120*/  HMMA.1688.F32.TF32 R80, R232, R208, R80 ;  /* 0x000000d0e850723c */ /* 0x008ff00000081050 */
[C---:B----4-:R-:W-:Y:S08]  /*4a130*/  HMMA.1688.F32.TF32 R136, R236.reuse, R176, R136 ;  /* 0x000000b0ec88723c */ /* 0x050ff00000081088 */
[C---:B------:R-:W-:Y:S08]  /*4a140*/  HMMA.1688.F32.TF32 R132, R236.reuse, R180, R132 ;  /* 0x000000b4ec84723c */ /* 0x040ff00000081084 */
[C---:B------:R-:W-:Y:S08]  /*4a150*/  HMMA.1688.F32.TF32 R140, R236.reuse, R172, R140 ;  /* 0x000000acec8c723c */ /* 0x040ff0000008108c */
[C---:B------:R-:W-:Y:S07]  /*4a160*/  HMMA.1688.F32.TF32 R144, R236.reuse, R168, R144 ;  /* 0x000000a8ec90723c */ /* 0x040fee0000081090 */
[----:B------:R-:W-:Y:S01]  /*4a170*/  STL.64 [R1+0x3928], R134 ;  /* 0x0039288601007387 */ /* 0x000fe20000100a00 */
[C---:B------:R-:W-:Y:S08]  /*4a180*/  HMMA.1688.F32.TF32 R148, R236.reuse, R164, R148 ;  /* 0x000000a4ec94723c */ /* 0x040ff00000081094 */
[----:B------:R-:W-:Y:S08]  /*4a190*/  HMMA.1688.F32.TF32 R236, R236, R160, R88 ;  /* 0x000000a0ecec723c */ /* 0x000ff00000081058 */
        /* <DEDUP_REMOVED lines=15> */
[----:B------:R-:W-:Y:S04]  /*4a290*/  STL.64 [R1+0xb18], R90 ;  /* 0x000b185a01007387 */ /* 0x000fe80000100a00 */
        /* <DEDUP_REMOVED lines=9> */
[----:B------:R-:W-:Y:S04]  /*4a330*/  STL.64 [R1+0xad8], R82 ;  /* 0x000ad85201007387 */ /* 0x000fe80000100a00 */
[----:B------:R-:W-:Y:S01]  /*4a340*/  STL.64 [R1+0xac0], R68 ;  /* 0x000ac04401007387 */ /* 0x000fe20000100a00 */
[C---:B------:R-:W-:Y:S03]  /*4a350*/  HMMA.1688.F32.TF32 R72, R232.reuse, R184, R56 ;  /* 0x000000b8e848723c */ /* 0x040fe60000081038 */
[----:B------:R1:W-:Y:S05]  /*4a360*/  STL.64 [R1+0xac8], R70 ;  /* 0x000ac84601007387 */ /* 0x0003ea0000100a00 */
[C---:B------:R-:W-:Y:S08]  /*4a370*/  HMMA.1688.F32.TF32 R56, R232.reuse, R176, R60 ;  /* 0x000000b0e838723c */ /* 0x040ff0000008103c */
[C---:B-1----:R-:W-:Y:S08]  /*4a380*/  HMMA.1688.F32.TF32 R68, R232.reuse, R180, R52 ;  /* 0x000000b4e844723c */ /* 0x042ff00000081034 */
[----:B------:R-:W-:Y:S01]  /*4a390*/  HMMA.1688.F32.TF32 R52, R232, R172, R64 ;  /* 0x000000ace834723c */ /* 0x000fe20000081040 */
        /* <DEDUP_REMOVED lines=119> */
[----:B---3--:R-:W-:Y:S08]  /*4ab10*/  HMMA.1688.F32.TF32 R92, R228, R168, R92 ;  /* 0x000000a8e45c723c */ /* 0x008ff0000008105c */
[----:B------:R-:W-:Y:S08]  /*4ab20*/  HMMA.1688.F32.TF32 R80, R224, R212, R80 ;  /* 0x000000d4e050723c */ /* 0x000ff00000081050 */
[C---:B----4-:R-:W-:Y:S08]  /*4ab30*/  HMMA.1688.F32.TF32 R96, R228.reuse, R172, R96 ;  /* 0x000000ace460723c */ /* 0x050ff00000081060 */
[C---:B------:R-:W-:Y:S08]  /*4ab40*/  HMMA.1688.F32.TF32 R104, R228.reuse, R180, R104 ;  /* 0x000000b4e468723c */ /* 0x040ff00000081068 */
[C---:B------:R-:W-:Y:S08]  /*4ab50*/  HMMA.1688.F32.TF32 R108, R228.reuse, R184, R108 ;  /* 0x000000b8e46c723c */ /* 0x040ff0000008106c */
[C---:B------:R-:W-:Y:S08]  /*4ab60*/  HMMA.1688.F32.TF32 R112, R228.reuse, R188, R112 ;  /* 0x000000bce470723c */ /* 0x040ff00000081070 */
[C---:B------:R-:W-:Y:S08]  /*4ab70*/  HMMA.1688.F32.TF32 R120, R228.reuse, R196, R120 ;  /* 0x000000c4e478723c */ /* 0x040ff00000081078 */
[C---:B------:R-:W-:Y:S08]  /*4ab80*/  HMMA.1688.F32.TF32 R124, R228.reuse, R200, R124 ;  /* 0x000000c8e47c723c */ /* 0x040ff0000008107c */
[C---:B------:R-:W-:Y:S08]  /*4ab90*/  HMMA.1688.F32.TF32 R128, R228.reuse, R204, R128 ;  /* 0x000000cce480723c */ /* 0x040ff00000081080 */
[----:B------:R-:W-:Y:S08]  /*4aba0*/  HMMA.1688.F32.TF32 R136, R228, R212, R136 ;  /* 0x000000d4e488723c */ /* 0x000ff00000081088 */
[C---:B------:R-:W-:Y:S08]  /*4abb0*/  HMMA.1688.F32.TF32 R144, R232.reuse, R164, R144 ;  /* 0x000000a4e890723c */ /* 0x040ff00000081090 */
[C---:B------:R-:W-:Y:S08]  /*4abc0*/  HMMA.1688.F32.TF32 R148, R232.reuse, R168, R148 ;  /* 0x000000a8e894723c */ /* 0x040ff00000081094 */
[----:B------:R-:W-:Y:S08]  /*4abd0*/  HMMA.1688.F32.TF32 R232, R232, R160, R140 ;  /* 0x000000a0e8e8723c */ /* 0x000ff0000008108c */
[C---:B------:R-:W-:Y:S07]  /*4abe0*/  HMMA.1688.F32.TF32 R132, R228.reuse, R208, R132 ;  /* 0x000000d0e484723c */ /* 0x040fee0000081084 */
[----:B------:R-:W-:Y:S04]  /*4abf0*/  STL.64 [R1+0xa60], R148 ;  /* 0x000a609401007387 */ /* 0x000fe80000100a00 */
[----:B------:R-:W-:Y:S01]  /*4ac00*/  STL.64 [R1+0xa68], R150 ;  /* 0x000a689601007387 */ /* 0x000fe20000100a00 */
[C---:B------:R-:W-:Y:S03]  /*4ac10*/  HMMA.1688.F32.TF32 R116, R228.reuse, R192, R116 ;  /* 0x000000c0e474723c */ /* 0x040fe60000081074 */
[----:B------:R-:W-:Y:S04]  /*4ac20*/  STL.64 [R1+0x37d8], R234 ;  /* 0x0037d8ea01007387 */ /* 0x000fe80000100a00 */
[----:B------:R-:W-:Y:S04]  /*4ac30*/  STL.64 [R1+0xa50], R144 ;  /* 0x000a509001007387 */ /* 0x000fe80000100a00 */
[----:B------:R-:W-:Y:S01]  /*4ac40*/  STL.64 [R1+0xa58], R146 ;  /* 0x000a589201007387 */ /* 0x000fe20000100a00 */
[C---:B------:R-:W-:Y:S03]  /*4ac50*/  HMMA.1688.F32.TF32 R100, R228.reuse, R176, R100 ;  /* 0x000000b0e464723c */ /* 0x040fe60000081064 */
[----:B------:R-:W-:Y:S04]  /*4ac60*/  STL.64 [R1+0x37d0], R232 ;  /* 0x0037d0e801007387 */ /* 0x000fe80000100a00 */
[----:B------:R-:W-:Y:S04]  /*4ac70*/  STL.64 [R1+0xd50], R136 ;  /* 0x000d508801007387 */ /* 0x000fe80000100a00 */
[----:B------:R-:W-:Y:S04]  /*4ac80*/  STL.64 [R1+0xd58], R138 ;  /* 0x000d588a01007387 */ /* 0x000fe80000100a00 */
[----:B------:R-:W-:Y:S01]  /*4ac90*/  STL.64 [R1+0xd40], R132 ;  /* 0x000d408401007387 */ /* 0x000fe20000100a00 */
[----:B------:R-:W-:Y:S03]  /*4aca0*/  HMMA.1688.F32.TF32 R228, R228, R160, R84 ;  /* 0x000000a0e4e4723c */ /* 0x000fe60000081054 */
        /* <DEDUP_REMOVED lines=27> */
[----:B------:R-:W-:Y:S01]  /*4ae60*/  STL.64 [R1+0xff0], R80 ;  /* 0x000ff05001007387 */ /* 0x000fe20000100a00 */
[C---:B------:R-:W-:Y:S03]  /*4ae70*/  HMMA.1688.F32.TF32 R68, R224.reuse, R196, R68 ;  /* 0x000000c4e044723c */ /* 0x040fe60000081044 */
[----:B------:R1:W-:Y:S05]  /*4ae80*/  STL.64 [R1+0xff8], R82 ;  /* 0x000ff85201007387 */ /* 0x0003ea0000100a00 */
[C---:B-1----:R-:W-:Y:S01]  /*4ae90*/  HMMA.1688.F32.TF32 R80, R224.reuse, R200, R248 ;  /* 0x000000c8e050723c */ /* 0x042fe200000810f8 */
[----:B------:R-:W-:Y:S04]  /*4aea0*/  STL.64 [R1+0xfd0], R84 ;  /* 0x000fd05401007387 */ /* 0x000fe80000100a00 */
[----:B------:R-:W-:Y:S04]  /*4aeb0*/  STL.64 [R1+0xfd8], R86 ;  /* 0x000fd85601007387 */ /* 0x000fe80000100a00 */
[----:B------:R-:W-:Y:S04]  /*4aec0*/  STL.64 [R1+0xfc0], R76 ;  /* 0x000fc04c01007387 */ /* 0x000fe80000100a00 */
[----:B------:R1:W-:Y:S10]  /*4aed0*/  STL.64 [R1+0xfc8], R78 ;  /* 0x000fc84e01007387 */ /* 0x0003f40000100a00 */
        /* <DEDUP_REMOVED lines=8> */
[C---:B------:R-:W-:Y:S01]  /*4af60*/  HMMA.1688.F32.TF32 R52, R224.reuse, R176, R64 ;  /* 0x000000b0e034723c */ /* 0x040fe20000081040 */
[----:B------:R1:W-:Y:S04]  /*4af70*/  STL.64 [R1+0xf80], R76 ;  /* 0x000f804c01007387 */ /* 0x0003e80000100a00 */
[----:B------:R2:W-:Y:S04]  /*4af80*/  STL.64 [R1+0xf88], R78 ;  /* 0x000f884e01007387 */ /* 0x0005e80000100a00 */
[----:B------:R-:W-:Y:S04]  /*4af90*/  STL.64 [R1+0xf70], R72 ;  /* 0x000f704801007387 */ /* 0x000fe80000100a00 */
[----:B------:R-:W-:Y:S04]  /*4afa0*/  STL.64 [R1+0xf78], R74 ;  /* 0x000f784a01007387 */ /* 0x000fe80000100a00 */
        /* <DEDUP_REMOVED lines=128> */
[C---:B----4-:R-:W-:Y:S08]  /*4b7b0*/  HMMA.1688.F32.TF32 R56, R224.reuse, R164, R56 ;  /* 0x000000a4e038723c */ /* 0x050ff00000081038 */
[----:B------:R-:W-:Y:S07]  /*4b7c0*/  HMMA.1688.F32.TF32 R224, R224, R160, R52 ;  /* 0x000000a0e0e0723c */ /* 0x000fee0000081034 */
[----:B------:R-:W-:Y:S04]  /*4b7d0*/  STL.64 [R1+0xf10], R68 ;  /* 0x000f104401007387 */ /* 0x000fe80000100a00 */
[----:B------:R1:W-:Y:S04]  /*4b7e0*/  STL.64 [R1+0xf18], R70 ;  /* 0x000f184601007387 */ /* 0x0003e80000100a00 */
[----:B-1----:R-:W2:Y:S04]  /*4b7f0*/  LDL.LU.64 R70, [R1+0x3b60] ;  /* 0x003b600001467983 */ /* 0x002ea80000300a00 */
[----:B------:R-:W-:Y:S04]  /*4b800*/  STL.64 [R1+0xf00], R72 ;  /* 0x000f004801007387 */ /* 0x000fe80000100a00 */
[----:B------:R1:W-:Y:S04]  /*4b810*/  STL.64 [R1+0xf08], R74 ;  /* 0x000f084a01007387 */ /* 0x0003e80000100a00 */
[----:B-1----:R-:W3:Y:S04]  /*4b820*/  LDL.LU.64 R74, [R1+0x3b58] ;  /* 0x003b5800014a7983 */ /* 0x002ee80000300a00 */
[----:B------:R-:W-:Y:S04]  /*4b830*/  STL.64 [R1+0xef0], R56 ;  /* 0x000ef03801007387 */ /* 0x000fe80000100a00 */
[----:B------:R1:W-:Y:S04]  /*4b840*/  STL.64 [R1+0xef8], R58 ;  /* 0x000ef83a01007387 */ /* 0x0003e80000100a00 */
[----:B-1----:R-:W4:Y:S04]  /*4b850*/  LDL.LU.64 R58, [R1+0x3b50] ;  /* 0x003b5000013a7983 */ /* 0x002f280000300a00 */
[----:B------:R-:W2:Y:S04]  /*4b860*/  LDL.LU.64 R54, [R1+0x3b48] ;  /* 0x003b480001367983 */ /* 0x000ea80000300a00 */
[----:B------:R1:W-:Y:S04]  /*4b870*/  STL.64 [R1+0xee0], R224 ;  /* 0x000ee0e001007387 */ /* 0x0003e80000100a00 */
[----:B------:R1:W-:Y:S04]  /*4b880*/  STL.64 [R1+0xee8], R226 ;  /* 0x000ee8e201007387 */ /* 0x0003e80000100a00 */
[----:B-1----:R-:W2:Y:S04]  /*4b890*/  LDL.LU R224, [R1+0x19c0] ;  /* 0x0019c00001e07983 */ /* 0x002ea80000300800 */
[----:B------:R-:W2:Y:S04]  /*4b8a0*/  LDL.LU R225, [R1+0x19c4] ;  /* 0x0019c40001e17983 */ /* 0x000ea80000300800 */
[----:B------:R-:W2:Y:S04]  /*4b8b0*/  LDL.LU R226, [R1+0x19c8] ;  /* 0x0019c80001e27983 */ /* 0x000ea80000300800 */
[----:B------:R-:W2:Y:S01]  /*4b8c0*/  LDL.LU R227, [R1+0x19cc] ;  /* 0x0019cc0001e37983 */ /* 0x000ea20000300800 */
[C---:B------:R-:W-:Y:S08]  /*4b8d0*/  HMMA.1688.F32.TF32 R64, R220.reuse, R212, R64 ;  /* 0x000000d4dc40723c */ /* 0x040ff00000081040 */
[C---:B------:R-:W-:Y:S08]  /*4b8e0*/  HMMA.1688.F32.TF32 R60, R220.reuse, R208, R60 ;  /* 0x000000d0dc3c723c */ /* 0x040ff0000008103c */
[C---:B------:R-:W-:Y:S07]  /*4b8f0*/  HMMA.1688.F32.TF32 R228, R220.reuse, R200, R228 ;  /* 0x000000c8dce4723c */ /* 0x040fee00000810e4 */
[----:B------:R-:W-:Y:S04]  /*4b900*/  STL.64 [R1+0x1260], R64 ;  /* 0x0012604001007387 */ /* 0x000fe80000100a00 */
[----:B------:R1:W-:Y:S04]  /*4b910*/  STL.64 [R1+0x1268], R66 ;  /* 0x0012684201007387 */ /* 0x0003e80000100a00 */
[----:B-1----:R-:W3:Y:S04]  /*4b920*/  LDL.LU.64 R66, [R1+0x3b40] ;  /* 0x003b400001427983 */ /* 0x002ee80000300a00 */
[----:B------:R-:W-:Y:S04]  /*4b930*/  STL.64 [R1+0x1250], R60 ;  /* 0x0012503c01007387 */ /* 0x000fe80000100a00 */
[----:B------:R1:W-:Y:S04]  /*4b940*/  STL.64 [R1+0x1258], R62 ;  /* 0x0012583e01007387 */ /* 0x0003e80000100a00 */
[----:B-1----:R-:W3:Y:S01]  /*4b950*/  LDL.LU.64 R62, [R1+0x3b38] ;  /* 0x003b3800013e7983 */ /* 0x002ee20000300a00 */
[C---:B--2---:R-:W-:Y:S11]  /*4b960*/  HMMA.1688.F32.TF32 R224, R220.reuse, R204, R224 ;  /* 0x000000ccdce0723c */ /* 0x044ff600000810e0 */
[----:B------:R-:W-:Y:S11]  /*4b970*/  @!UPT UIADD3 URZ, URZ, URZ, URZ ;  /* 0x0000003f3f3ff290 */ /* 0x000ff6000fffe03f */
[----:B------:R-:W-:Y:S01]  /*4b980*/  @!UPT UIADD3 URZ, URZ, URZ, URZ ;  /* 0x0000003f3f3ff290 */ /* 0x000fe2000fffe03f */
        /* <DEDUP_REMOVED lines=8> */
[----:B------:R1:W-:Y:S01]  /*4ba10*/  STL.64 [R1+0x1228], R226 ;  /* 0x001228e201007387 */ /* 0x0003e20000100a00 */
[C---:B------:R-:W-:Y:S08]  /*4ba20*/  HMMA.1688.F32.TF32 R148, R220.reuse, R180, R140 ;  /* 0x000000b4dc94723c */ /* 0x040ff0000008108c */
[C---:B-1----:R-:W-:Y:S08]  /*4ba30*/  HMMA.1688.F32.TF32 R224, R220.reuse, R184, R144 ;  /* 0x000000b8dce0723c */ /* 0x042ff00000081090 */
[C---:B------:R-:W-:Y:S08]  /*4ba40*/  HMMA.1688.F32.TF32 R144, R220.reuse, R176, R136 ;  /* 0x000000b0dc90723c */ /* 0x040ff00000081088 */
[C---:B------:R-:W-:Y:S08]  /*4ba50*/  HMMA.1688.F32.TF32 R140, R220.reuse, R172, R132 ;  /* 0x000000acdc8c723c */ /* 0x040ff00000081084 */
[C---:B------:R-:W-:Y:S08]  /*4ba60*/  HMMA.1688.F32.TF32 R136, R220.reuse, R168, R128 ;  /* 0x000000a8dc88723c */ /* 0x040ff00000081080 */
[C---:B------:R-:W-:Y:S01]  /*4ba70*/  HMMA.1688.F32.TF32 R132, R220.reuse, R164, R124 ;  /* 0x000000a4dc84723c */ /* 0x040fe2000008107c */
[----:B------:R-:W-:Y:S07]  /*4ba80*/  STL.64 [R1+0x1210], R232 ;  /* 0x001210e801007387 */ /* 0x000fee0000100a00 */
[----:B------:R-:W-:Y:S01]  /*4ba90*/  HMMA.1688.F32.TF32 R128, R220, R160, R120 ;  /* 0x000000a0dc80723c */ /* 0x000fe20000081078 */
[----:B------:R-:W-:Y:S07]  /*4baa0*/  STL.64 [R1+0x1218], R234 ;  /* 0x001218ea01007387 */ /* 0x000fee0000100a00 */
[C---:B------:R-:W-:Y:S01]  /*4bab0*/  HMMA.1688.F32.TF32 R124, R216.reuse, R212, R116 ;  /* 0x000000d4d87c723c */ /* 0x040fe20000081074 */
[----:B------:R-:W-:Y:S07]  /*4bac0*/  STL.64 [R1+0x1200], R228 ;  /* 0x001200e401007387 */ /* 0x000fee0000100a00 */
[C---:B------:R-:W-:Y:S01]  /*4bad0*/  HMMA.1688.F32.TF32 R120, R216.reuse, R208, R112 ;  /* 0x000000d0d878723c */ /* 0x040fe20000081070 */
[----:B------:R-:W-:Y:S07]  /*4bae0*/  STL.64 [R1+0x1208], R230 ;  /* 0x001208e601007387 */ /* 0x000fee0000100a00 */
[C---:B------:R-:W-:Y:S01]  /*4baf0*/  HMMA.1688.F32.TF32 R116, R216.reuse, R204, R108 ;  /* 0x000000ccd874723c */ /* 0x040fe2000008106c */
[----:B------:R-:W-:Y:S07]  /*4bb00*/  STL.64 [R1+0x11f0], R224 ;  /* 0x0011f0e001007387 */ /* 0x000fee0000100a00 */
[C---:B------:R-:W-:Y:S01]  /*4bb10*/  HMMA.1688.F32.TF32 R112, R216.reuse, R200, R104 ;  /* 0x000000c8d870723c */ /* 0x040fe20000081068 */
[----:B------:R-:W-:Y:S04]  /*4bb20*/  STL.64 [R1+0x11f8], R226 ;  /* 0x0011f8e201007387 */ /* 0x000fe80000100a00 */
[----:B------:R-:W-:Y:S03]  /*4bb30*/  STL.64 [R1+0x11e0], R148 ;  /* 0x0011e09401007387 */ /* 0x000fe60000100a00 */
        /* <DEDUP_REMOVED lines=38> */
[----:B------:R-:W-:Y:S04]  /*4bda0*/  STL.64 [R1+0x16c0], R88 ;  /* 0x0016c05801007387 */ /* 0x000fe80000100a00 */
[----:B------:R-:W-:Y:S04]  /*4bdb0*/  STL.64 [R1+0x16c8], R90 ;  /* 0x0016c85a01007387 */ /* 0x000fe80000100a00 */
[----:B------:R2:W-:Y:S04]  /*4bdc0*/  STL.64 [R1+0x16d0], R84 ;  /* 0x0016d05401007387 */ /* 0x0005e80000100a00 */
[----:B------:R2:W-:Y:S04]  /*4bdd0*/  STL.64 [R1+0x16d8], R86 ;  /* 0x0016d85601007387 */ /* 0x0005e80000100a00 */
[----:B-1----:R-:W3:Y:S04]  /*4bde0*/  LDL.LU R100, [R1+0x1810] ;  /* 0x0018100001647983 */ /* 0x002ee80000300800 */
[----:B------:R1:W-:Y:S04]  /*4bdf0*/  STL.64 [R1+0x16e0], R80 ;  /* 0x0016e05001007387 */ /* 0x0003e80000100a00 */
[----:B------:R1:W-:Y:S04]  /*4be00*/  STL.64 [R1+0x16e8], R82 ;  /* 0x0016e85201007387 */ /* 0x0003e80000100a00 */
[----:B------:R1:W-:Y:S04]  /*4be10*/  STL.64 [R1+0x1700], R76 ;  /* 0x0017004c01007387 */ /* 0x0003e80000100a00 */
[----:B------:R1:W-:Y:S04]  /*4be20*/  STL.64 [R1+0x1708], R78 ;  /* 0x0017084e01007387 */ /* 0x0003e80000100a00 */
        /* <DEDUP_REMOVED lines=34> */
[----:B------:R-:W4:Y:S01]  /*4c050*/  LDL.LU R79, [R1+0x17ac] ;  /* 0x0017ac00014f7983 */ /* 0x000f220000300800 */
[----:B---3--:R-:W-:Y:S01]  /*4c060*/  HMMA.1688.F32.TF32 R100, R216, R160, R100 ;  /* 0x000000a0d864723c */ /* 0x008fe20000081064 */
[----:B------:R-:W-:-:S02]  /*4c070*/  IMAD.MOV.U32 R19, RZ, RZ, R40 ;  /* 0x000000ffff137224 */ /* 0x000fc400078e0028 */
[----:B------:R-:W-:Y:S01]  /*4c080*/  LDS R216, [R3+0xc000] ;  /* 0x00c0000003d87984 */ /* 0x000fe20000000800 */
[----:B------:R-:W-:-:S03]  /*4c090*/  IMAD.MOV.U32 R18, RZ, RZ, R41 ;  /* 0x000000ffff127224 */ /* 0x000fc600078e0029 */
[----:B------:R-:W-:Y:S04]  /*4c0a0*/  LDS R218, [R3+0xe000] ;  /* 0x00e0000003da7984 */ /* 0x000fe80000000800 */
[----:B------:R-:W-:Y:S04]  /*4c0b0*/  LDS R217, [R240+0xc000] ;  /* 0x00c00000f0d97984 */ /* 0x000fe80000000800 */
[----:B------:R-:W1:Y:S08]  /*4c0c0*/  LDS R219, [R240+0xe000] ;  /* 0x00e00000f0db7984 */ /* 0x000e700000000800 */
[----:B------:R2:W-:Y:S01]  /*4c0d0*/  STL.64 [R1+0x16f0], R100 ;  /* 0x0016f06401007387 */ /* 0x0005e20000100a00 */
[----:B------:R-:W-:-:S02]  /*4c0e0*/  IMAD.MOV.U32 R243, RZ, RZ, R102 ;  /* 0x000000fffff37224 */ /* 0x000fc400078e0066 */
[----:B------:R-:W-:Y:S02]  /*4c0f0*/  IMAD.MOV.U32 R242, RZ, RZ, R103 ;  /* 0x000000fffff27224 */ /* 0x000fe400078e0067 */
[C---:B--2---:R-:W-:Y:S08]  /*4c100*/  HMMA.1688.F32.TF32 R100, R152.reuse, R212, R96 ;  /* 0x000000d49864723c */ /* 0x044ff00000081060 */
[C---:B------:R-:W-:Y:S01]  /*4c110*/  HMMA.1688.F32.TF32 R96, R152.reuse, R208, R244 ;  /* 0x000000d09860723c */ /* 0x040fe200000810f4 */
[----:B------:R-:W2:Y:S11]  /*4c120*/  LDL.LU R244, [R1+0x1790] ;  /* 0x0017900001f47983 */ /* 0x000eb60000300800 */
[----:B------:R-:W-:Y:S03]  /*4c130*/  @!UPT UIADD3 URZ, URZ, URZ, URZ ;  /* 0x0000003f3f3ff290 */ /* 0x000fe6000fffe03f */
[----:B------:R-:W-:Y:S04]  /*4c140*/  STL.64 [R1+0x1ab0], R100 ;  /* 0x001ab06401007387 */ /* 0x000fe80000100a00 */
[----:B------:R-:W-:Y:S04]  /*4c150*/  STL.64 [R1+0x1ab8], R102 ;  /* 0x001ab86601007387 */ /* 0x000fe80000100a00 */
[----:B------:R-:W-:Y:S04]  /*4c160*/  STL.64 [R1+0x1aa0], R96 ;  /* 0x001aa06001007387 */ /* 0x000fe80000100a00 */
[----:B------:R4:W-:Y:S04]  /*4c170*/  STL.64 [R1+0x1aa8], R98 ;  /* 0x001aa86201007387 */ /* 0x0009e80000100a00 */
[----:B------:R-:W2:Y:S04]  /*4c180*/  LDL.LU R245, [R1+0x1794] ;  /* 0x0017940001f57983 */ /* 0x000ea80000300800 */
[----:B------:R-:W2:Y:S04]  /*4c190*/  LDL.LU R246, [R1+0x1798] ;  /* 0x0017980001f67983 */ /* 0x000ea80000300800 */
[----:B------:R-:W2:Y:S01]  /*4c1a0*/  LDL.LU R247, [R1+0x179c] ;  /* 0x00179c0001f77983 */ /* 0x000ea20000300800 */
[C---:B----4-:R-:W-:Y:S08]  /*4c1b0*/  HMMA.1688.F32.TF32 R96, R152.reuse, R204, R92 ;  /* 0x000000cc9860723c */ /* 0x050ff0000008105c */
[C---:B------:R-:W-:Y:S11]  /*4c1c0*/  HMMA.1688.F32.TF32 R92, R152.reuse, R200, R248 ;  /* 0x000000c8985c723c */ /* 0x040ff600000810f8 */
[----:B------:R-:W-:Y:S04]  /*4c1d0*/  @!UPT UIADD3 URZ, URZ, URZ, URZ ;  /* 0x0000003f3f3ff290 */ /* 0x000fe8000fffe03f */
[----:B------:R-:W-:Y:S04]  /*4c1e0*/  STL.64 [R1+0x1a90], R96 ;  /* 0x001a906001007387 */ /* 0x000fe80000100a00 */
[----:B------:R-:W-:Y:S04]  /*4c1f0*/  STL.64 [R1+0x1a98], R98 ;  /* 0x001a986201007387 */ /* 0x000fe80000100a00 */
[----:B------:R-:W-:Y:S04]  /*4c200*/  STL.64 [R1+0x1980], R92 ;  /* 0x0019805c01007387 */ /* 0x000fe80000100a00 */
[----:B------:R-:W3:Y:S04]  /*4c210*/  LDL.LU R248, [R1+0x1780] ;  /* 0x0017800001f87983 */ /* 0x000ee80000300800 */
[----:B------:R-:W3:Y:S04]  /*4c220*/  LDL.LU R249, [R1+0x1784] ;  /* 0x0017840001f97983 */ /* 0x000ee80000300800 */
[----:B------:R-:W3:Y:S04]  /*4c230*/  LDL.LU R250, [R1+0x1788] ;  /* 0x0017880001fa7983 */ /* 0x000ee80000300800 */
[----:B------:R-:W3:Y:S01]  /*4c240*/  LDL.LU R251, [R1+0x178c] ;  /* 0x00178c0001fb7983 */ /* 0x000ee20000300800 */
[C---:B------:R-:W-:Y:S08]  /*4c250*/  HMMA.1688.F32.TF32 R84, R152.reuse, R192, R84 ;  /* 0x000000c09854723c */ /* 0x040ff00000081054 */
[C---:B------:R-:W-:Y:S08]  /*4c260*/  HMMA.1688.F32.TF32 R88, R152.reuse, R196, R88 ;  /* 0x000000c49858723c */ /* 0x040ff00000081058 */
[C---:B------:R-:W-:Y:S08]  /*4c270*/  HMMA.1688.F32.TF32 R80, R152.reuse, R188, R80 ;  /* 0x000000bc9850723c */ /* 0x040ff00000081050 */
[----:B------:R-:W-:Y:S01]  /*4c280*/  HMMA.1688.F32.TF32 R76, R152, R184, R76 ;  /* 0x000000b8984c723c */ /* 0x000fe2000008104c */
[----:B------:R-:W-:-:S02]  /*4c290*/  IMAD.MOV.U32 R53, RZ, RZ, R95 ;  /* 0x000000ffff357224 */ /* 0x000fc400078e005f */
[----:B------:R-:W-:-:S03]  /*4c2a0*/  IMAD.MOV.U32 R52, RZ, RZ, R94 ;  /* 0x000000ffff347224 */ /* 0x000fc600078e005e */
[----:B------:R4:W-:Y:S04]  /*4c2b0*/  STL [R1+0x375c], R53 ;  /* 0x00375c3501007387 */ /* 0x0009e80000100800 */
[----:B------:R1:W-:Y:S04]  /*4c2c0*/  STL [R1+0x3758], R52 ;  /* 0x0037583401007387 */ /* 0x0003e80000100800 */
[----:B------:R-:W-:Y:S01]  /*4c2d0*/  STL.64 [R1+0x1960], R88 ;  /* 0x0019605801007387 */ /* 0x000fe20000100a00 */
[----:B----4-:R-:W-:Y:S02]  /*4c2e0*/  IMAD.MOV.U32 R53, RZ, RZ, R86 ;  /* 0x000000ffff357224 */ /* 0x010fe400078e0056 */
[----:B-1----:R-:W-:Y:S01]  /*4c2f0*/  IMAD.MOV.U32 R52, RZ, RZ, R87 ;  /* 0x000000ffff347224 */ /* 0x002fe200078e0057 */
[----:B------:R-:W-:Y:S04]  /*4c300*/  STL.64 [R1+0x1968], R90 ;  /* 0x0019685a01007387 */ /* 0x000fe80000100a00 */
[----:B------:R-:W-:Y:S02]  /*4c310*/  STL.64 [R1+0x1710], R84 ;  /* 0x0017105401007387 */ /* 0x000fe40000100a00 */
[----:B------:R-:W-:-:S02]  /*4c320*/  IMAD.MOV.U32 R56, RZ, RZ, R76 ;  /* 0x000000ffff387224 */ /* 0x000fc400078e004c */
[----:B------:R-:W-:Y:S01]  /*4c330*/  STL [R1+0x3764], R52 ;  /* 0x0037643401007387 */ /* 0x000fe20000100800 */
[----:B------:R-:W-:-:S03]  /*4c340*/  IMAD.MOV.U32 R72, RZ, RZ, R77 ;  /* 0x000000ffff487224 */ /* 0x000fc600078e004d */
[----:B------:R-:W-:Y:S01]  /*4c350*/  STL [R1+0x3760], R53 ;  /* 0x0037603501007387 */ /* 0x000fe20000100800 */
[----:B------:R-:W-:-:S03]  /*4c360*/  IMAD.MOV.U32 R73, RZ, RZ, R78 ;  /* 0x000000ffff497224 */ /* 0x000fc600078e004e */
[----:B------:R-:W-:Y:S01]  /*4c370*/  STL.64 [R1+0x1720], R80 ;  /* 0x0017205001007387 */ /* 0x000fe20000100a00 */
[----:B------:R-:W-:-:S03]  /*4c380*/  IMAD.MOV.U32 R57, RZ, RZ, R79 ;  /* 0x000000ffff397224 */ /* 0x000fc600078e004f */
[----:B------:R2:W-:Y:S04]  /*4c390*/  STL.64 [R1+0x1728], R82 ;  /* 0x0017285201007387 */ /* 0x0005e80000100a00 */
[----:B------:R-:W4:Y:S04]  /*4c3a0*/  LDL.LU R76, [R1+0x1770] ;  /* 0x00177000014c7983 */ /* 0x000f280000300800 */
[----:B------:R-:W4:Y:S04]  /*4c3b0*/  LDL.LU R77, [R1+0x1774] ;  /* 0x00177400014d7983 */ /* 0x000f280000300800 */
[----:B------:R-:W4:Y:S04]  /*4c3c0*/  LDL.LU R78, [R1+0x1778] ;  /* 0x00177800014e7983 */ /* 0x000f280000300800 */
[----:B------:R-:W4:Y:S04]  /*4c3d0*/  LDL.LU R79, [R1+0x177c] ;  /* 0x00177c00014f7983 */ /* 0x000f280000300800 */
[----:B------:R-:W-:Y:S04]  /*4c3e0*/  STL [R1+0x3774], R57 ;  /* 0x0037743901007387 */ /* 0x000fe80000100800 */
[----:B------:R-:W-:Y:S04]  /*4c3f0*/  STL [R1+0x3770], R73 ;  /* 0x0037704901007387 */ /* 0x000fe80000100800 */
[----:B------:R-:W-:Y:S04]  /*4c400*/  STL [R1+0x376c], R72 ;  /* 0x00376c4801007387 */ /* 0x000fe80000100800 */
[----:B------:R-:W-:Y:S01]  /*4c410*/  STL [R1+0x3768], R56 ;  /* 0x0037683801007387 */ /* 0x000fe20000100800 */
[----:B--2---:R-:W-:Y:S11]  /*4c420*/  HMMA.1688.F32.TF32 R80, R152, R180, R244 ;  /* 0x000000b49850723c */ /* 0x004ff600000810f4 */
[----:B------:R-:W-:Y:S11]  /*4c430*/  @!UPT UIADD3 URZ, URZ, URZ, URZ ;  /* 0x0000003f3f3ff290 */ /* 0x000ff6000fffe03f */
[----:B------:R-:W-:Y:S01]  /*4c440*/  @!UPT UIADD3 URZ, URZ, URZ, URZ ;  /* 0x0000003f3f3ff290 */ /* 0x000fe2000fffe03f */
[----:B------:R3:W-:Y:S04]  /*4c450*/  STL.64 [R1+0x1940], R80 ;  /* 0x0019405001007387 */ /* 0x0007e80000100a00 */
[----:B------:R-:W2:Y:S04]  /*4c460*/  LDL.LU R244, [R1+0x1760] ;  /* 0x0017600001f47983 */ /* 0x000ea80000300800 */
[----:B------:R-:W2:Y:S04]  /*4c470*/  LDL.LU R245, [R1+0x1764] ;  /* 0x0017640001f57983 */ /* 0x000ea80000300800 */
[----:B------:R-:W2:Y:S04]  /*4c480*/  LDL.LU R246, [R1+0x1768] ;  /* 0x0017680001f67983 */ /* 0x000ea80000300800 */
[----:B------:R-:W2:Y:S01]  /*4c490*/  LDL.LU R247, [R1+0x176c] ;  /* 0x00176c0001f77983 */ /* 0x000ea20000300800 */
[----:B------:R-:W-:-:S02]  /*4c4a0*/  IMAD.MOV.U32 R52, RZ, RZ, R82 ;  /* 0x000000ffff347224 */ /* 0x000fc400078e0052 */
[----:B------:R-:W-:Y:S02]  /*4c4b0*/  IMAD.MOV.U32 R53, RZ, RZ, R83 ;  /* 0x000000ffff357224 */ /* 0x000fe400078e0053 */
[----:B---3--:R-:W-:Y:S03]  /*4c4c0*/  HMMA.1688.F32.TF32 R80, R152, R176, R248 ;  /* 0x000000b09850723c */ /* 0x008fe600000810f8 */
[----:B------:R1:W-:Y:S04]  /*4c4d0*/  STL [R1+0x377c], R53 ;  /* 0x00377c3501007387 */ /* 0x0003e80000100800 */
[----:B------:R3:W-:Y:S04]  /*4c4e0*/  STL [R1+0x3778], R52 ;  /* 0x0037783401007387 */ /* 0x0007e80000100800 */
[----:B------:R-:W2:Y:S04]  /*4c4f0*/  LDL.LU R84, [R1+0x1730] ;  /* 0x0017300001547983 */ /* 0x000ea80000300800 */
[----:B------:R-:W2:Y:S04]  /*4c500*/  LDL.LU R85, [R1+0x1734] ;  /* 0x0017340001557983 */ /* 0x000ea80000300800 */
[----:B------:R-:W2:Y:S04]  /*4c510*/  LDL.LU R86, [R1+0x1738] ;  /* 0x0017380001567983 */ /* 0x000ea80000300800 */
[----:B------:R-:W2:Y:S01]  /*4c520*/  LDL.LU R87, [R1+0x173c] ;  /* 0x00173c0001577983 */ /* 0x000ea20000300800 */
[----:B------:R-:W-:-:S02]  /*4c530*/  IMAD.MOV.U32 R57, RZ, RZ, R80 ;  /* 0x000000ffff397224 */ /* 0x000fc400078e0050 */
[----:B------:R-:W-:Y:S01]  /*4c540*/  IMAD.MOV.U32 R73, RZ, RZ, R81 ;  /* 0x000000ffff497224 */ /* 0x000fe200078e0051 */
[----:B------:R-:W2:Y:S01]  /*4c550*/  LDL.LU R80, [R1+0x1690] ;  /* 0x0016900001507983 */ /* 0x000ea20000300800 */
[----:B------:R-:W-:Y:S02]  /*4c560*/  IMAD.MOV.U32 R72, RZ, RZ, R82 ;  /* 0x000000ffff487224 */ /* 0x000fe400078e0052 */
        /* <DEDUP_REMOVED lines=8> */
[----:B------:R-:W-:Y:S01]  /*4c5f0*/  STL [R1+0x378c], R56 ;  /* 0x00378c3801007387 */ /* 0x000fe20000100800 */
[C---:B----4-:R-:W-:Y:S03]  /*4c600*/  HMMA.1688.F32.TF32 R76, R152.reuse, R172, R76 ;  /* 0x000000ac984c723c */ /* 0x050fe6000008104c */
[----:B------:R-:W-:Y:S04]  /*4c610*/  STL [R1+0x3788], R72 ;  /* 0x0037884801007387 */ /* 0x000fe80000100800 */
[----:B------:R-:W-:Y:S04]  /*4c620*/  STL [R1+0x3784], R57 ;  /* 0x0037843901007387 */ /* 0x000fe80000100800 */
[----:B------:R-:W-:Y:S11]  /*4c630*/  STL [R1+0x3780], R73 ;  /* 0x0037804901007387 */ /* 0x000ff60000100800 */
[----:B------:R-:W-:Y:S01]  /*4c640*/  @!UPT UIADD3 URZ, URZ, URZ, URZ ;  /* 0x0000003f3f3ff290 */ /* 0x000fe2000fffe03f */
[----:B------:R4:W-:Y:S01]  /*4c650*/  STL.64 [R1+0x1780], R76 ;  /* 0x0017804c01007387 */ /* 0x0009e20000100a00 */
[----:B-1----:R-:W-:Y:S02]  /*4c660*/  IMAD.MOV.U32 R53, RZ, RZ, R78 ;  /* 0x000000ffff357224 */ /* 0x002fe400078e004e */
[----:B---3--:R-:W-:Y:S01]  /*4c670*/  IMAD.MOV.U32 R52, RZ, RZ, R79 ;  /* 0x000000ffff347224 */ /* 0x008fe200078e004f */
[----:B----4-:R-:W3:Y:S04]  /*4c680*/  LDL.LU R76, [R1+0x1620] ;  /* 0x00162000014c7983 */ /* 0x010ee80000300800 */
[----:B------:R-:W3:Y:S04]  /*4c690*/  LDL.LU R77, [R1+0x1624] ;  /* 0x00162400014d7983 */ /* 0x000ee80000300800 */
[----:B------:R-:W3:Y:S04]  /*4c6a0*/  LDL.LU R78, [R1+0x1628] ;  /* 0x00162800014e7983 */ /* 0x000ee80000300800 */
[----:B------:R-:W3:Y:S04]  /*4c6b0*/  LDL.LU R79, [R1+0x162c] ;  /* 0x00162c00014f7983 */ /* 0x000ee80000300800 */
[----:B------:R-:W-:Y:S04]  /*4c6c0*/  STL [R1+0x3794], R52 ;  /* 0x0037943401007387 */ /* 0x000fe80000100800 */
[----:B------:R-:W-:Y:S01]  /*4c6d0*/  STL [R1+0x3790], R53 ;  /* 0x0037903501007387 */ /* 0x000fe20000100800 */
[----:B--2---:R-:W-:Y:S03]  /*4c6e0*/  HMMA.1688.F32.TF32 R88, R152, R168, R244 ;  /* 0x000000a89858723c */ /* 0x004fe600000810f4 */
[----:B------:R-:W2:Y:S04]  /*4c6f0*/  LDL.LU R244, [R1+0x1600] ;  /* 0x0016000001f47983 */ /* 0x000ea80000300800 */
[----:B------:R-:W2:Y:S04]  /*4c700*/  LDL.LU R245, [R1+0x1604] ;  /* 0x0016040001f57983 */ /* 0x000ea80000300800 */
[----:B------:R-:W2:Y:S04]  /*4c710*/  LDL.LU R246, [R1+0x1608] ;  /* 0x0016080001f67983 */ /* 0x000ea80000300800 */
[----:B------:R-:W2:Y:S09]  /*4c720*/  LDL.LU R247, [R1+0x160c] ;  /* 0x00160c0001f77983 */ /* 0x000eb20000300800 */
[----:B------:R-:W-:-:S02]  /*4c730*/  IMAD.MOV.U32 R64, RZ, RZ, R89 ;  /* 0x000000ffff407224 */ /* 0x000fc400078e0059 */
[----:B------:R-:W-:Y:S01]  /*4c740*/  IMAD.MOV.U32 R65, RZ, RZ, R88 ;  /* 0x000000ffff417224 */ /* 0x000fe200078e0058 */
[----:B------:R-:W-:Y:S02]  /*4c750*/  HMMA.1688.F32.TF32 R80, R152, R160, R80 ;  /* 0x000000a09850723c */ /* 0x000fe40000081050 */
[----:B------:R1:W-:Y:S04]  /*4c760*/  STL [R1+0x379c], R64 ;  /* 0x00379c4001007387 */ /* 0x0003e80000100800 */
[----:B------:R4:W-:Y:S11]  /*4c770*/  STL [R1+0x3798], R65 ;  /* 0x0037984101007387 */ /* 0x0009f60000100800 */
[----:B------:R-:W-:Y:S07]  /*4c780*/  @!UPT UIADD3 URZ, URZ, URZ, URZ ;  /* 0x0000003f3f3ff290 */ /* 0x000fee000fffe03f */
[----:B-1----:R-:W-:Y:S02]  /*4c790*/  IMAD.MOV.U32 R64, RZ, RZ, R80 ;  /* 0x000000ffff407224 */ /* 0x002fe400078e0050 */
[----:B----4-:R-:W-:Y:S02]  /*4c7a0*/  IMAD.MOV.U32 R65, RZ, RZ, R81 ;  /* 0x000000ffff417224 */ /* 0x010fe400078e0051 */
[----:B------:R-:W-:Y:S02]  /*4c7b0*/  IMAD.MOV.U32 R52, RZ, RZ, R82 ;  /* 0x000000ffff347224 */ /* 0x000fe400078e0052 */
[----:B------:R-:W-:Y:S02]  /*4c7c0*/  IMAD.MOV.U32 R53, RZ, RZ, R83 ;  /* 0x000000ffff357224 */ /* 0x000fe400078e0053 */
[----:B------:R-:W-:Y:S01]  /*4c7d0*/  HMMA.1688.F32.TF32 R80, R156, R212, R248 ;  /* 0x000000d49c50723c */ /* 0x000fe200000810f8 */
[----:B------:R-:W4:Y:S04]  /*4c7e0*/  LDL.LU R248, [R1+0x15e0] ;  /* 0x0015e00001f87983 */ /* 0x000f280000300800 */
[----:B------:R-:W4:Y:S04]  /*4c7f0*/  LDL.LU R249, [R1+0x15e4] ;  /* 0x0015e40001f97983 */ /* 0x000f280000300800 */
[----:B------:R-:W4:Y:S04]  /*4c800*/  LDL.LU R250, [R1+0x15e8] ;  /* 0x0015e80001fa7983 */ /* 0x000f280000300800 */
[----:B------:R-:W4:Y:S01]  /*4c810*/  LDL.LU R251, [R1+0x15ec] ;  /* 0x0015ec0001fb7983 */ /* 0x000f220000300800 */
[----:B------:R-:W-:Y:S03]  /*4c820*/  HMMA.1688.F32.TF32 R84, R152, R164, R84 ;  /* 0x000000a49854723c */ /* 0x000fe60000081054 */
[----:B------:R-:W4:Y:S04]  /*4c830*/  LDL.LU R92, [R1+0x15a0] ;  /* 0x0015a000015c7983 */ /* 0x000f280000300800 */
[----:B------:R-:W4:Y:S01]  /*4c840*/  LDL.LU R93, [R1+0x15a4] ;  /* 0x0015a400015d7983 */ /* 0x000f220000300800 */
[----:B---3--:R-:W-:Y:S03]  /*4c850*/  HMMA.1688.F32.TF32 R76, R156, R208, R76 ;  /* 0x000000d09c4c723c */ /* 0x008fe6000008104c */
[----:B------:R-:W3:Y:S01]  /*4c860*/  LDL.LU R94, [R1+0x15a8] ;  /* 0x0015a800015e7983 */ /* 0x000ee20000300800 */
[----:B------:R-:W-:-:S03]  /*4c870*/  IMAD.MOV.U32 R61, RZ, RZ, R90 ;  /* 0x000000ffff3d7224 */ /* 0x000fc600078e005a */
[----:B------:R-:W3:Y:S01]  /*4c880*/  LDL.LU R95, [R1+0x15ac] ;  /* 0x0015ac00015f7983 */ /* 0x000ee20000300800 */
[----:B------:R-:W-:-:S03]  /*4c890*/  IMAD.MOV.U32 R60, RZ, RZ, R91 ;  /* 0x000000ffff3c7224 */ /* 0x000fc600078e005b */
[----:B------:R-:W3:Y:S05]  /*4c8a0*/  LDL.LU R88, [R1+0x1590] ;  /* 0x0015900001587983 */ /* 0x000eea0000300800 */
[----:B------:R-:W-:Y:S01]  /*4c8b0*/  IMAD.MOV.U32 R56, RZ, RZ, R84 ;  /* 0x000000ffff387224 */ /* 0x000fe200078e0054 */
[----:B------:R-:W3:Y:S01]  /*4c8c0*/  LDL.LU R89, [R1+0x1594] ;  /* 0x0015940001597983 */ /* 0x000ee20000300800 */
[----:B------:R-:W-:-:S03]  /*4c8d0*/  IMAD.MOV.U32 R72, RZ, RZ, R85 ;  /* 0x000000ffff487224 */ /* 0x000fc600078e0055 */
[----:B------:R-:W3:Y:S01]  /*4c8e0*/  LDL.LU R90, [R1+0x1598] ;  /* 0x00159800015a7983 */ /* 0x000ee20000300800 */
[----:B------:R-:W-:-:S03]  /*4c8f0*/  IMAD.MOV.U32 R57, RZ, RZ, R86 ;  /* 0x000000ffff397224 */ /* 0x000fc600078e0056 */
[----:B------:R-:W3:Y:S01]  /*4c900*/  LDL.LU R91, [R1+0x159c] ;  /* 0x00159c00015b7983 */ /* 0x000ee20000300800 */
[----:B------:R-:W-:-:S03]  /*4c910*/  IMAD.MOV.U32 R41, RZ, RZ, R76 ;  /* 0x000000ffff297224 */ /* 0x000fc600078e004c */
[----:B------:R-:W3:Y:S01]  /*4c920*/  LDL.LU R84, [R1+0x1540] ;  /* 0x0015400001547983 */ /* 0x000ee20000300800 */
[----:B------:R-:W-:Y:S02]  /*4c930*/  IMAD.MOV.U32 R40, RZ, RZ, R77 ;  /* 0x000000ffff287224 */ /* 0x000fe400078e004d */
[----:B------:R-:W-:Y:S01]  /*4c940*/  IMAD.MOV.U32 R37, RZ, RZ, R78 ;  /* 0x000000ffff257224 */ /* 0x000fe200078e004e */
[----:B------:R-:W3:Y:S01]  /*4c950*/  LDL.LU R85, [R1+0x1544] ;  /* 0x0015440001557983 */ /* 0x000ee20000300800 */
[----:B------:R-:W-:Y:S02]  /*4c960*/  IMAD.MOV.U32 R36, RZ, RZ, R79 ;  /* 0x000000ffff247224 */ /* 0x000fe400078e004f */
[----:B------:R-:W-:Y:S01]  /*4c970*/  IMAD.MOV.U32 R73, RZ, RZ, R87 ;  /* 0x000000ffff497224 */ /* 0x000fe200078e0057 */
[----:B------:R-:W3:Y:S01]  /*4c980*/  LDL.LU R86, [R1+0x1548] ;  /* 0x0015480001567983 */ /* 0x000ee20000300800 */
[----:B------:R-:W-:Y:S02]  /*4c990*/  IMAD.MOV.U32 R68, RZ, RZ, R80 ;  /* 0x000000ffff447224 */ /* 0x000fe400078e0050 */
[----:B------:R-:W-:Y:S01]  /*4c9a0*/  IMAD.MOV.U32 R241, RZ, RZ, R81 ;  /* 0x000000fffff17224 */ /* 0x000fe200078e0051 */
[----:B------:R-:W3:Y:S01]  /*4c9b0*/  LDL.LU R87, [R1+0x154c] ;  /* 0x00154c0001577983 */ /* 0x000ee20000300800 */
[----:B------:R-:W-:-:S03]  /*4c9c0*/  IMAD.MOV.U32 R213, RZ, RZ, R82 ;  /* 0x000000ffffd57224 */ /* 0x000fc600078e0052 */
[----:B------:R-:W3:Y:S01]  /*4c9d0*/  LDL.LU R80, [R1+0x1520] ;  /* 0x0015200001507983 */ /* 0x000ee20000300800 */
[----:B------:R-:W-:-:S03]  /*4c9e0*/  IMAD.MOV.U32 R212, RZ, RZ, R83 ;  /* 0x000000ffffd47224 */ /* 0x000fc600078e0053 */
[----:B------:R-:W3:Y:S04]  /*4c9f0*/  LDL.LU R81, [R1+0x1524] ;  /* 0x0015240001517983 */ /* 0x000ee80000300800 */
[----:B------:R-:W3:Y:S04]  /*4ca00*/  LDL.LU R82, [R1+0x1528] ;  /* 0x0015280001527983 */ /* 0x000ee80000300800 */
[----:B------:R-:W3:Y:S01]  /*4ca10*/  LDL.LU R83, [R1+0x152c] ;  /* 0x00152c0001537983 */ /* 0x000ee20000300800 */
[----:B------:R-:W-:Y:S02]  /*4ca20*/  IMAD.MOV.U32 R171, RZ, RZ, R7 ;  /* 0x000000ffffab7224 */ /* 0x000fe400078e0007 */
[----:B------:R-:W-:Y:S01]  /*4ca30*/  IMAD.MOV.U32 R170, RZ, RZ, R6 ;  /* 0x000000ffffaa7224 */ /* 0x000fe200078e0006 */
[----:B------:R-:W-:Y:S01]  /*4ca40*/  LDS R152, [R3+0xc080] ;  /* 0x00c0800003987984 */ /* 0x000fe20000000800 */
[----:B------:R-:W-:-:S02]  /*4ca50*/  IMAD.MOV.U32 R166, RZ, RZ, R4 ;  /* 0x000000ffffa67224 */ /* 0x000fc400078e0004 */
[----:B------:R-:W-:Y:S01]  /*4ca60*/  IMAD.MOV.U32 R167, RZ, RZ, R5 ;  /* 0x000000ffffa77224 */ /* 0x000fe200078e0005 */
[----:B------:R-:W-:Y:S01]  /*4ca70*/  LDS R154, [R3+0xe080] ;  /* 0x00e08000039a7984 */ /* 0x000fe20000000800 */
[----:B------:R-:W-:Y:S02]  /*4ca80*/  IMAD.MOV.U32 R112, RZ, RZ, R198 ;  /* 0x000000ffff707224 */ /* 0x000fe400078e00c6 */
[----:B------:R-:W-:Y:S01]  /*4ca90*/  IMAD.MOV.U32 R113, RZ, RZ, R199 ;  /* 0x000000ffff717224 */ /* 0x000fe200078e00c7 */
[----:B------:R-:W-:Y:S01]  /*4caa0*/  LDS R153, [R240+0xc080] ;  /* 0x00c08000f0997984 */ /* 0x000fe20000000800 */
[----:B------:R-:W-:Y:S02]  /*4cab0*/  IMAD.MOV.U32 R114, RZ, RZ, R202 ;  /* 0x000000ffff727224 */ /* 0x000fe400078e00ca */
[----:B------:R-:W-:Y:S01]  /*4cac0*/  IMAD.MOV.U32 R115, RZ, RZ, R203 ;  /* 0x000000ffff737224 */ /* 0x000fe200078e00cb */
[----:B------:R-:W1:Y:S01]  /*4cad0*/  LDS R155, [R240+0xe080] ;  /* 0x00e08000f09b7984 */ /* 0x000e620000000800 */
[C---:B--2---:R-:W-:Y:S11]  /*4cae0*/  HMMA.1688.F32.TF32 R76, R156.reuse, R204, R244 ;  /* 0x000000cc9c4c723c */ /* 0x044ff600000810f4 */
[----:B------:R-:W-:Y:S11]  /*4caf0*/  @!UPT UIADD3 URZ, URZ, URZ, URZ ;  /* 0x0000003f3f3ff290 */ /* 0x000ff6000fffe03f */
[----:B------:R-:W-:Y:S02]  /*4cb00*/  @!UPT UIADD3 URZ, URZ, URZ, URZ ;  /* 0x0000003f3f3ff290 */ /* 0x000fe4000fffe03f */
[----:B------:R-:W-:Y:S02]  /*4cb10*/  IMAD.MOV.U32 R209, RZ, RZ, R76 ;  /* 0x000000ffffd17224 */ /* 0x000fe400078e004c */
        /* <DEDUP_REMOVED lines=10> */
[----:B------:R-:W2:Y:S01]  /*4cbc0*/  LDL.LU R247, [R1+0x14dc] ;  /* 0x0014dc0001f77983 */ /* 0x000ea20000300800 */
[----:B----4-:R-:W-:Y:S03]  /*4cbd0*/  HMMA.1688.F32.TF32 R96, R156, R200, R248 ;  /* 0x000000c89c60723c */ /* 0x010fe600000810f8 */
[----:B------:R-:W4:Y:S04]  /*4cbe0*/  LDL.LU R248, [R1+0x1480] ;  /* 0x0014800001f87983 */ /* 0x000f280000300800 */
[----:B------:R-:W4:Y:S04]  /*4cbf0*/  LDL.LU R249, [R1+0x1484] ;  /* 0x0014840001f97983 */ /* 0x000f280000300800 */
[----:B------:R-:W4:Y:S04]  /*4cc00*/  LDL.LU R250, [R1+0x1488] ;  /* 0x0014880001fa7983 */ /* 0x000f280000300800 */
[----:B------:R-:W4:Y:S09]  /*4cc10*/  LDL.LU R251, [R1+0x148c] ;  /* 0x00148c0001fb7983 */ /* 0x000f320000300800 */
[----:B------:R-:W-:-:S02]  /*4cc20*/  IMAD.MOV.U32 R48, RZ, RZ, R96 ;  /* 0x000000ffff307224 */ /* 0x000fc400078e0060 */
[----:B------:R-:W-:Y:S02]  /*4cc30*/  IMAD.MOV.U32 R69, RZ, RZ, R97 ;  /* 0x000000ffff457224 */ /* 0x000fe400078e0061 */
[----:B------:R-:W-:Y:S01]  /*4cc40*/  IMAD.MOV.U32 R201, RZ, RZ, R98 ;  /* 0x000000ffffc97224 */ /* 0x000fe200078e0062 */
[C---:B---3--:R-:W-:Y:S08]  /*4cc50*/  HMMA.1688.F32.TF32 R92, R156.reuse, R196, R92 ;  /* 0x000000c49c5c723c */ /* 0x048ff0000008105c */
[C---:B------:R-:W-:Y:S08]  /*4cc60*/  HMMA.1688.F32.TF32 R88, R156.reuse, R192, R88 ;  /* 0x000000c09c58723c */ /* 0x040ff00000081058 */
[----:B------:R-:W-:Y:S01]  /*4cc70*/  HMMA.1688.F32.TF32 R84, R156, R188, R84 ;  /* 0x000000bc9c54723c */ /* 0x000fe20000081054 */
[----:B------:R-:W-:-:S07]  /*4cc80*/  IMAD.MOV.U32 R200, RZ, RZ, R99 ;  /* 0x000000ffffc87224 */ /* 0x000fce00078e0063 */
[----:B------:R-:W-:Y:S11]  /*4cc90*/  HMMA.1688.F32.TF32 R80, R156, R184, R80 ;  /* 0x000000b89c50723c */ /* 0x000ff60000081050 */
[----:B------:R-:W-:Y:S05]  /*4cca0*/  @!UPT UIADD3 URZ, URZ, URZ, URZ ;  /* 0x0000003f3f3ff290 */ /* 0x000fea000fffe03f */
        /* <DEDUP_REMOVED lines=15> */
[----:B------:R-:W-:Y:S01]  /*4cda0*/  IMAD.MOV.U32 R184, RZ, RZ, R83 ;  /* 0x000000ffffb87224 */ /* 0x000fe200078e0053 */
        /* <DEDUP_REMOVED lines=14> */
[----:B----4-:R-:W-:Y:S11]  /*4ce90*/  HMMA.1688.F32.TF32 R76, R156, R172, R248 ;  /* 0x000000ac9c4c723c */ /* 0x010ff600000810f8 */
[----:B------:R-:W-:Y:S11]  /*4cea0*/  @!UPT UIADD3 URZ, URZ, URZ, URZ ;  /* 0x0000003f3f3ff290 */ /* 0x000ff6000fffe03f */
[----:B------:R-:W-:Y:S02]  /*4ceb0*/  @!UPT UIADD3 URZ, URZ, URZ, URZ ;  /* 0x0000003f3f3ff290 */ /* 0x000fe4000fffe03f */
[----:B------:R-:W-:Y:S02]  /*4cec0*/  IMAD.MOV.U32 R17, RZ, RZ, R76 ;  /* 0x000000ffff117224 */ /* 0x000fe400078e004c */
[----:B------:R-:W-:Y:S02]  /*4ced0*/  IMAD.MOV.U32 R16, RZ, RZ, R77 ;  /* 0x000000ffff107224 */ /* 0x000fe400078e004d */
[----:B------:R-:W-:Y:S02]  /*4cee0*/  IMAD.MOV.U32 R76, RZ, RZ, R54 ;  /* 0x000000ffff4c7224 */ /* 0x000fe400078e0036 */
[----:B------:R-:W-:Y:S01]  /*4cef0*/  IMAD.MOV.U32 R13, RZ, RZ, R78 ;  /* 0x000000ffff0d7224 */ /* 0x000fe200078e004e */
[----:B------:R-:W2:Y:S01]  /*4cf00*/  LDL.LU R54, [R1+0x3b34] ;  /* 0x003b340001367983 */ /* 0x000ea20000300800 */
[----:B------:R-:W-:Y:S02]  /*4cf10*/  IMAD.MOV.U32 R77, RZ, RZ, R55 ;  /* 0x000000ffff4d7224 */ /* 0x000fe400078e0037 */
[----:B------:R-:W-:Y:S01]  /*4cf20*/  IMAD.MOV.U32 R12, RZ, RZ, R79 ;  /* 0x000000ffff0c7224 */ /* 0x000fe200078e004f */
[----:B------:R-:W2:Y:S01]  /*4cf30*/  LDL.LU R55, [R1+0x3b30] ;  /* 0x003b300001377983 */ /* 0x000ea20000300800 */
[----:B------:R-:W-:-:S02]  /*4cf40*/  IMAD.MOV.U32 R78, RZ, RZ, R58 ;  /* 0x000000ffff4e7224 */ /* 0x000fc400078e003a */
[----:B------:R-:W-:Y:S01]  /*4cf50*/  IMAD.MOV.U32 R79, RZ, RZ, R59 ;  /* 0x000000ffff4f7224 */ /* 0x000fe200078e003b */
        /* <DEDUP_REMOVED lines=26> */
[----:B------:R-:W-:-:S03]  /*4d100*/  IMAD.MOV.U32 R244, RZ, RZ, R62 ;  /* 0x000000fffff47224 */ /* 0x000fc600078e003e */
        /* <DEDUP_REMOVED lines=14> */
[----:B------:R-:W3:Y:S04]  /*4d1f0*/  LDL.LU R67, [R1+0x3b18] ;  /* 0x003b180001437983 */ /* 0x000ee80000300800 */
[----:B------:R-:W3:Y:S04]  /*4d200*/  LDL.LU R70, [R1+0x3b14] ;  /* 0x003b140001467983 */ /* 0x000ee80000300800 */
[----:B------:R-:W3:Y:S04]  /*4d210*/  LDL.LU R71, [R1+0x3b10] ;  /* 0x003b100001477983 */ /* 0x000ee80000300800 */
[----:B------:R-:W3:Y:S04]  /*4d220*/  LDL.LU R74, [R1+0x3b0c] ;  /* 0x003b0c00014a7983 */ /* 0x000ee80000300800 */
[----:B------:R-:W3:Y:S01]  /*4d230*/  LDL.LU R75, [R1+0x3b08] ;  /* 0x003b0800014b7983 */ /* 0x000ee20000300800 */
        /* <DEDUP_REMOVED lines=9> */
[----:B------:R-:W-:Y:S01]  /*4d2d0*/  IMAD.MOV.U32 R123, RZ, RZ, R14 ;  /* 0x000000ffff7b7224 */ /* 0x000fe200078e000e */
[C---:B----4-:R-:W-:Y:S08]  /*4d2e0*/  HMMA.1688.F32.TF32 R104, R156.reuse, R168, R104 ;  /* 0x000000a89c68723c */ /* 0x050ff00000081068 */
[----:B--2---:R-:W-:Y:S08]  /*4d2f0*/  HMMA.1688.F32.TF32 R100, R156, R164, R100 ;  /* 0x000000a49c64723c */ /* 0x004ff00000081064 */
[C---:B---3--:R-:W-:Y:S08]  /*4d300*/  HMMA.1688.F32.TF32 R84, R216.reuse, R66, R84 ;  /* 0x00000042d854723c */ /* 0x048ff00000081054 */
[C---:B------:R-:W-:Y:S08]  /*4d310*/  HMMA.1688.F32.TF32 R88, R216.reuse, R70, R88 ;  /* 0x00000046d858723c */ /* 0x040ff00000081058 */
[C---:B------:R-:W-:Y:S08]  /*4d320*/  HMMA.1688.F32.TF32 R92, R216.reuse, R74, R92 ;  /* 0x0000004ad85c723c */ /* 0x040ff0000008105c */
[C---:B------:R-:W-:Y:S11]  /*4d330*/  HMMA.1688.F32.TF32 R80, R216.reuse, R62, R80 ;  /* 0x0000003ed850723c */ /* 0x040ff60000081050 */
[----:B------:R-:W-:Y:S04]  /*4d340*/  @!UPT UIADD3 URZ, URZ, URZ, URZ ;  /* 0x0000003f3f3ff290 */ /* 0x000fe8000fffe03f */
[----:B------:R-:W-:Y:S04]  /*4d350*/  STL.64 [R1+0x18e0], R92 ;  /* 0x0018e05c01007387 */ /* 0x000fe80000100a00 */
[----:B------:R-:W-:Y:S04]  /*4d360*/  STL.64 [R1+0x18e8], R94 ;  /* 0x0018e85e01007387 */ /* 0x000fe80000100a00 */
[----:B------:R-:W-:Y:S04]  /*4d370*/  STL.64 [R1+0x1740], R88 ;  /* 0x0017405801007387 */ /* 0x000fe80000100a00 */
[----:B------:R-:W-:Y:S04]  /*4d380*/  STL.64 [R1+0x1748], R90 ;  /* 0x0017485a01007387 */ /* 0x000fe80000100a00 */
[----:B------:R-:W-:Y:S04]  /*4d390*/  STL.64 [R1+0x39f8], R62 ;  /* 0x0039f83e01007387 */ /* 0x000fe80000100a00 */
[----:B------:R-:W-:Y:S04]  /*4d3a0*/  STL.64 [R1+0x18c0], R84 ;  /* 0x0018c05401007387 */ /* 0x000fe80000100a00 */
[----:B------:R-:W-:Y:S04]  /*4d3b0*/  STL.64 [R1+0x18c8], R86 ;  /* 0x0018c85601007387 */ /* 0x000fe80000100a00 */
[----:B------:R2:W-:Y:S02]  /*4d3c0*/  STL.64 [R1+0x39f0], R60 ;  /* 0x0039f03c01007387 */ /* 0x0005e40000100a00 */
[C---:B--2---:R-:W-:Y:S02]  /*4d3d0*/  HMMA.1688.F32.TF32 R60, R216.reuse, R58, R76 ;  /* 0x0000003ad83c723c */ /* 0x044fe4000008104c */
[----:B------:R-:W-:Y:S04]  /*4d3e0*/  STL.64 [R1+0x1680], R80 ;  /* 0x0016805001007387 */ /* 0x000fe80000100a00 */
[----:B------:R-:W-:Y:S04]  /*4d3f0*/  STL.64 [R1+0x1688], R82 ;  /* 0x0016885201007387 */ /* 0x000fe80000100a00 */
[----:B------:R-:W-:Y:S04]  /*4d400*/  STL.64 [R1+0x39e8], R58 ;  /* 0x0039e83a01007387 */ /* 0x000fe80000100a00 */
[----:B------:R2:W-:Y:S09]  /*4d410*/  STL.64 [R1+0x39e0], R56 ;  /* 0x0039e03801007387 */ /* 0x0005f20000100a00 */
[----:B------:R-:W-:Y:S01]  /*4d420*/  STL.64 [R1+0x18f0], R60 ;  /* 0x0018f03c01007387 */ /* 0x000fe20000100a00 */
[C---:B--2---:R-:W-:Y:S03]  /*4d430*/  HMMA.1688.F32.TF32 R56, R216.reuse, R54, R244 ;  /* 0x00000036d838723c */ /* 0x044fe600000810f4 */
[----:B------:R-:W-:Y:S04]  /*4d440*/  STL.64 [R1+0x18f8], R62 ;  /* 0x0018f83e01007387 */ /* 0x000fe80000100a00 */
[----:B------:R-:W-:Y:S04]  /*4d450*/  STL.64 [R1+0x39d8], R54 ;  /* 0x0039d83601007387 */ /* 0x000fe80000100a00 */
[----:B------:R2:W-:Y:S02]  /*4d460*/  STL.64 [R1+0x39d0], R52 ;  /* 0x0039d03401007387 */ /* 0x0005e40000100a00 */
[----:B--2---:R-:W-:Y:S10]  /*4d470*/  HMMA.1688.F32.TF32 R52, R216, R50, R248 ;  /* 0x00000032d834723c */ /* 0x004ff400000810f8 */
[----:B------:R-:W-:Y:S01]  /*4d480*/  STL.64 [R1+0x1910], R56 ;  /* 0x0019103801007387 */ /* 0x000fe20000100a00 */
[----:B------:R-:W-:Y:S03]  /*4d490*/  HMMA.1688.F32.TF32 R96, R156, R160, R96 ;  /* 0x000000a09c60723c */ /* 0x000fe60000081060 */
[----:B------:R-:W-:Y:S04]  /*4d4a0*/  STL.64 [R1+0x1918], R58 ;  /* 0x0019183a01007387 */ /* 0x000fe80000100a00 */
[----:B------:R-:W1:Y:S01]  /*4d4b0*/  LDL.LU R244, [R1+0x1190] ;  /* 0x0011900001f47983 */ /* 0x000e620000300800 */
[----:B------:R-:W-:-:S02]  /*4d4c0*/  IMAD.MOV.U32 R80, RZ, RZ, R19 ;  /* 0x000000ffff507224 */ /* 0x000fc400078e0013 */
[----:B------:R-:W-:Y:S02]  /*4d4d0*/  IMAD.MOV.U32 R81, RZ, RZ, R18 ;  /* 0x000000ffff517224 */ /* 0x000fe400078e0012 */
[----:B------:R-:W-:Y:S04]  /*4d4e0*/  STL.64 [R1+0x1920], R52 ;  /* 0x0019203401007387 */ /* 0x000fe80000100a00 */
[----:B------:R-:W-:Y:S04]  /*4d4f0*/  STL.64 [R1+0x1928], R54 ;  /* 0x0019283601007387 */ /* 0x000fe80000100a00 */
[----:B------:R-:W1:Y:S01]  /*4d500*/  LDL.LU R245, [R1+0x1194] ;  /* 0x0011940001f57983 */ /* 0x000e620000300800 */
[----:B------:R-:W-:-:S03]  /*4d510*/  IMAD.MOV.U32 R82, RZ, RZ, R11 ;  /* 0x000000ffff527224 */ /* 0x000fc600078e000b */
[----:B------:R-:W1:Y:S01]  /*4d520*/  LDL.LU R246, [R1+0x1198] ;  /* 0x0011980001f67983 */ /* 0x000e620000300800 */
[----:B------:R-:W-:-:S03]  /*4d530*/  IMAD.MOV.U32 R83, RZ, RZ, R10 ;  /* 0x000000ffff537224 */ /* 0x000fc600078e000a */
[----:B------:R-:W1:Y:S01]  /*4d540*/  LDL.LU R247, [R1+0x119c] ;  /* 0x00119c0001f77983 */ /* 0x000e620000300800 */
[----:B------:R-:W-:-:S03]  /*4d550*/  IMAD.MOV.U32 R84, RZ, RZ, R7 ;  /* 0x000000ffff547224 */ /* 0x000fc600078e0007 */
[----:B------:R-:W2:Y:S01]  /*4d560*/  LDL.LU R19, [R1+0x3b04] ;  /* 0x003b040001137983 */ /* 0x000ea20000300800 */
[----:B------:R-:W-:-:S03]  /*4d570*/  IMAD.MOV.U32 R85, RZ, RZ, R6 ;  /* 0x000000ffff557224 */ /* 0x000fc600078e0006 */
[----:B------:R-:W3:Y:S01]  /*4d580*/  LDL.LU R18, [R1+0x3b00] ;  /* 0x003b000001127983 */ /* 0x000ee20000300800 */
[----:B------:R-:W-:-:S03]  /*4d590*/  IMAD.MOV.U32 R86, RZ, RZ, R162 ;  /* 0x000000ffff567224 */ /* 0x000fc600078e00a2 */
[----:B------:R-:W4:Y:S01]  /*4d5a0*/  LDL.LU R11, [R1+0x3afc] ;  /* 0x003afc00010b7983 */ /* 0x000f220000300800 */
[----:B------:R-:W-:-:S03]  /*4d5b0*/  IMAD.MOV.U32 R87, RZ, RZ, R163 ;  /* 0x000000ffff577224 */ /* 0x000fc600078e00a3 */
[----:B------:R-:W2:Y:S01]  /*4d5c0*/  LDL.LU R10, [R1+0x3af8] ;  /* 0x003af800010a7983 */ /* 0x000ea20000300800 */
        /* <DEDUP_REMOVED lines=23> */
[----:B------:R-:W-:-:S02]  /*4d740*/  IMAD.MOV.U32 R176, RZ, RZ, R101 ;  /* 0x000000ffffb07224 */ /* 0x000fc400078e0065 */
        /* <DEDUP_REMOVED lines=36> */
[----:B----4-:R-:W-:-:S02]  /*4d990*/  IMAD.MOV.U32 R131, RZ, RZ, R11 ;  /* 0x000000ffff837224 */ /* 0x010fc400078e000b */
[----:B--2---:R-:W-:Y:S02]  /*4d9a0*/  IMAD.MOV.U32 R130, RZ, RZ, R10 ;  /* 0x000000ffff827224 */ /* 0x004fe400078e000a */
[----:B---3--:R-:W-:Y:S02]  /*4d9b0*/  IMAD.MOV.U32 R129, RZ, RZ, R7 ;  /* 0x000000ffff817224 */ /* 0x008fe400078e0007 */
[----:B------:R-:W-:Y:S02]  /*4d9c0*/  IMAD.MOV.U32 R128, RZ, RZ, R6 ;  /* 0x000000ffff807224 */ /* 0x000fe400078e0006 */
[----:B------:R-:W2:Y:S04]  /*4d9d0*/  LDL.LU R6, [R1+0x3a74] ;  /* 0x003a740001067983 */ /* 0x000ea80000300800 */
[----:B------:R-:W3:Y:S04]  /*4d9e0*/  LDL.LU R7, [R1+0x3a70] ;  /* 0x003a700001077983 */ /* 0x000ee80000300800 */
[----:B------:R-:W3:Y:S04]  /*4d9f0*/  LDL.LU R10, [R1+0x3a6c] ;  /* 0x003a6c00010a7983 */ /* 0x000ee80000300800 */
[----:B------:R-:W3:Y:S01]  /*4da00*/  LDL.LU R11, [R1+0x3a68] ;  /* 0x003a6800010b7983 */ /* 0x000ee20000300800 */
[----:B------:R-:W-:-:S03]  /*4da10*/  IMAD.MOV.U32 R132, RZ, RZ, R15 ;  /* 0x000000ffff847224 */ /* 0x000fc600078e000f */
[----:B------:R-:W4:Y:S01]  /*4da20*/  LDL.LU R15, [R1+0x3a64] ;  /* 0x003a6400010f7983 */ /* 0x000f220000300800 */
[----:B------:R-:W-:-:S03]  /*4da30*/  IMAD.MOV.U32 R133, RZ, RZ, R14 ;  /* 0x000000ffff857224 */ /* 0x000fc600078e000e */
[----:B------:R-:W4:Y:S01]  /*4da40*/  LDL.LU R14, [R1+0x3a60] ;  /* 0x003a6000010e7983 */ /* 0x000f220000300800 */
[----:B--2---:R-:W-:-:S03]  /*4da50*/  IMAD.MOV.U32 R134, RZ, RZ, R6 ;  /* 0x000000ffff867224 */ /* 0x004fc600078e0006 */
[----:B------:R-:W2:Y:S01]  /*4da60*/  LDL.LU R6, [R1+0x3a5c] ;  /* 0x003a5c0001067983 */ /* 0x000ea20000300800 */
[----:B---3--:R-:W-:-:S03]  /*4da70*/  IMAD.MOV.U32 R135, RZ, RZ, R7 ;  /* 0x000000ffff877224 */ /* 0x008fc600078e0007 */
[----:B------:R-:W2:Y:S01]  /*4da80*/  LDL.LU R7, [R1+0x3a58] ;  /* 0x003a580001077983 */ /* 0x000ea20000300800 */
[----:B------:R-:W-:-:S03]  /*4da90*/  IMAD.MOV.U32 R136, RZ, RZ, R10 ;  /* 0x000000ffff887224 */ /* 0x000fc600078e000a */
[----:B------:R-:W3:Y:S01]  /*4daa0*/  LDL.LU R10, [R1+0x3a54] ;  /* 0x003a5400010a7983 */ /* 0x000ee20000300800 */
[----:B------:R-:W-:-:S03]  /*4dab0*/  IMAD.MOV.U32 R137, RZ, RZ, R11 ;  /* 0x000000ffff897224 */ /* 0x000fc600078e000b */
[----:B------:R-:W3:Y:S01]  /*4dac0*/  LDL.LU R11, [R1+0x3a50] ;  /* 0x003a5000010b7983 */ /* 0x000ee20000300800 */
[----:B----4-:R-:W-:-:S03]  /*4dad0*/  IMAD.MOV.U32 R138, RZ, RZ, R15 ;  /* 0x000000ffff8a7224 */ /* 0x010fc600078e000f */
[----:B------:R-:W4:Y:S01]  /*4dae0*/  LDL.LU R15, [R1+0x3a4c] ;  /* 0x003a4c00010f7983 */ /* 0x000f220000300800 */
[----:B------:R-:W-:-:S03]  /*4daf0*/  IMAD.MOV.U32 R139, RZ, RZ, R14 ;  /* 0x000000ffff8b7224 */ /* 0x000fc600078e000e */
        /* <DEDUP_REMOVED lines=51> */
[----:B----4-:R-:W-:Y:S02]  /*4de30*/  IMAD.MOV.U32 R143, RZ, RZ, R15 ;  /* 0x000000ffff8f7224 */ /* 0x010fe400078e000f */
[----:B--2---:R-:W-:Y:S02]  /*4de40*/  IMAD.MOV.U32 R142, RZ, RZ, R14 ;  /* 0x000000ffff8e7224 */ /* 0x004fe400078e000e */
[----:B------:R-:W2:Y:S04]  /*4de50*/  LDL.LU R14, [R1+0x3a44] ;  /* 0x003a4400010e7983 */ /* 0x000ea80000300800 */
[----:B------:R-:W2:Y:S04]  /*4de60*/  LDL.LU R15, [R1+0x3a40] ;  /* 0x003a4000010f7983 */ /* 0x000ea80000300800 */
        /* <DEDUP_REMOVED lines=14> */
[----:B------:R-:W2:Y:S04]  /*4df50*/  LDL.LU R46, [R1+0x3a04] ;  /* 0x003a0400012e7983 */ /* 0x000ea80000300800 */
[----:B------:R-:W2:Y:S04]  /*4df60*/  LDL.LU R47, [R1+0x3a00] ;  /* 0x003a0000012f7983 */ /* 0x000ea80000300800 */
[----:B------:R-:W4:Y:S04]  /*4df70*/  LDL.LU R248, [R1+0x1270] ;  /* 0x0012700001f87983 */ /* 0x000f280000300800 */
[----:B------:R-:W4:Y:S04]  /*4df80*/  LDL.LU R249, [R1+0x1274] ;  /* 0x0012740001f97983 */ /* 0x000f280000300800 */
[----:B------:R-:W4:Y:S04]  /*4df90*/  LDL.LU R250, [R1+0x1278] ;  /* 0x0012780001fa7983 */ /* 0x000f280000300800 */
[----:B------:R-:W4:Y:S04]  /*4dfa0*/  LDL.LU R251, [R1+0x127c] ;  /* 0x00127c0001fb7983 */ /* 0x000f280000300800 */
[----:B------:R-:W-:Y:S04]  /*4dfb0*/  STL.64 [R1+0x39c8], R50 ;  /* 0x0039c83201007387 */ /* 0x000fe80000100a00 */
[----:B------:R3:W-:Y:S02]  /*4dfc0*/  STL.64 [R1+0x39c0], R48 ;  /* 0x0039c03001007387 */ /* 0x0007e40000100a00 */
[C---:B---3--:R-:W-:Y:S08]  /*4dfd0*/  HMMA.1688.F32.TF32 R48, R216.reuse, R42, R220 ;  /* 0x0000002ad830723c */ /* 0x048ff000000810dc */
[C---:B--2---:R-:W-:Y:S01]  /*4dfe0*/  HMMA.1688.F32.TF32 R52, R216.reuse, R46, R156 ;  /* 0x0000002ed834723c */ /* 0x044fe2000008109c */
[----:B------:R-:W-:Y:S04]  /*4dff0*/  LDS R156, [R3+0xc100] ;  /* 0x00c10000039c7984 */ /* 0x000fe80000000800 */
[----:B------:R-:W-:Y:S03]  /*4e000*/  LDS R158, [R3+0xe100] ;  /* 0x00e10000039e7984 */ /* 0x000fe60000000800 */
[C---:B------:R-:W-:Y:S01]  /*4e010*/  HMMA.1688.F32.TF32 R56, R216.reuse, R38, R224 ;  /* 0x00000026d838723c */ /* 0x040fe200000810e0 */
[----:B------:R-:W-:Y:S04]  /*4e020*/  LDS R157, [R240+0xc100] ;  /* 0x00c10000f09d7984 */ /* 0x000fe80000000800 */
[----:B------:R-:W2:Y:S10]  /*4e030*/  LDS R159, [R240+0xe100] ;  /* 0x00e10000f09f7984 */ /* 0x000eb40000000800 */
[----:B------:R-:W-:Y:S04]  /*4e040*/  STL.64 [R1+0x1970], R52 ;  /* 0x0019703401007387 */ /* 0x000fe80000100a00 */
[----:B------:R3:W-:Y:S04]  /*4e050*/  STL.64 [R1+0x1978], R54 ;  /* 0x0019783601007387 */ /* 0x0007e80000100a00 */
[----:B------:R-:W-:Y:S04]  /*4e060*/  STL.64 [R1+0x1ac0], R48 ;  /* 0x001ac03001007387 */ /* 0x000fe80000100a00 */
[----:B------:R1:W-:Y:S01]  /*4e070*/  STL.64 [R1+0x1ac8], R50 ;  /* 0x001ac83201007387 */ /* 0x0003e20000100a00 */
[C---:B---3--:R-:W-:Y:S08]  /*4e080*/  HMMA.1688.F32.TF32 R52, R216.reuse, R34, R228 ;  /* 0x00000022d834723c */ /* 0x048ff000000810e4 */
[C---:B-1----:R-:W-:Y:S01]  /*4e090*/  HMMA.1688.F32.TF32 R48, R216.reuse, R30, R232 ;  /* 0x0000001ed830723c */ /* 0x042fe200000810e8 */
        /* <DEDUP_REMOVED lines=8> */
[C---:B----4-:R-:W-:Y:S03]  /*4e120*/  HMMA.1688.F32.TF32 R48, R216.reuse, R18, R144 ;  /* 0x00000012d830723c */ /* 0x050fe60000081090 */
[----:B------:R-:W-:Y:S04]  /*4e130*/  STL.64 [R1+0x1e90], R56 ;  /* 0x001e903801007387 */ /* 0x000fe80000100a00 */
[----:B------:R1:W-:Y:S08]  /*4e140*/  STL.64 [R1+0x1e98], R58 ;  /* 0x001e983a01007387 */ /* 0x0003f00000100a00 */
[----:B------:R-:W-:Y:S01]  /*4e150*/  STL.64 [R1+0x1f90], R52 ;  /* 0x001f903401007387 */ /* 0x000fe20000100a00 */
[C---:B-1----:R-:W-:Y:S03]  /*4e160*/  HMMA.1688.F32.TF32 R56, R216.reuse, R14, R140 ;  /* 0x0000000ed838723c */ /* 0x042fe6000008108c */
[----:B------:R1:W-:Y:S04]  /*4e170*/  STL.64 [R1+0x1f98], R54 ;  /* 0x001f983601007387 */ /* 0x0003e80000100a00 */
[----:B------:R-:W-:Y:S04]  /*4e180*/  STL.64 [R1+0x1fe0], R48 ;  /* 0x001fe03001007387 */ /* 0x000fe80000100a00 */
[----:B------:R3:W-:Y:S01]  /*4e190*/  STL.64 [R1+0x1fe8], R50 ;  /* 0x001fe83201007387 */ /* 0x0007e20000100a00 */
[C---:B-1----:R-:W-:Y:S08]  /*4e1a0*/  HMMA.1688.F32.TF32 R52, R216.reuse, R10, R136 ;  /* 0x0000000ad834723c */ /* 0x042ff00000081088 */
[C---:B---3--:R-:W-:Y:S03]  /*4e1b0*/  HMMA.1688.F32.TF32 R48, R216.reuse, R6, R132 ;  /* 0x00000006d830723c */ /* 0x048fe60000081084 */
        /* <DEDUP_REMOVED lines=43> */
[----:B-1----:R-:W-:Y:S08]  /*4e470*/  HMMA.1688.F32.TF32 R52, R216, R162, R76 ;  /* 0x000000a2d834723c */ /* 0x002ff0000008104c */
[C---:B---3--:R-:W-:Y:S03]  /*4e480*/  HMMA.1688.F32.TF32 R48, R152.reuse, R74, R244 ;  /* 0x0000004a9830723c */ /* 0x048fe600000810f4 */
[----:B------:R-:W-:Y:S04]  /*4e490*/  STL.64 [R1+0x2400], R56 ;  /* 0x0024003801007387 */ /* 0x000fe80000100a00 */
[----:B------:R-:W-:Y:S08]  /*4e4a0*/  STL.64 [R1+0x2408], R58 ;  /* 0x0024083a01007387 */ /* 0x000ff00000100a00 */
[----:B------:R-:W-:Y:S04]  /*4e4b0*/  STL.64 [R1+0x23f0], R52 ;  /* 0x0023f03401007387 */ /* 0x000fe80000100a00 */
[----:B------:R-:W-:Y:S04]  /*4e4c0*/  STL.64 [R1+0x23f8], R54 ;  /* 0x0023f83601007387 */ /* 0x000fe80000100a00 */
[----:B------:R-:W-:Y:S04]  /*4e4d0*/  STL.64 [R1+0x1190], R48 ;  /* 0x0011903001007387 */ /* 0x000fe80000100a00 */
[----:B------:R1:W-:Y:S04]  /*4e4e0*/  STL.64 [R1+0x1198], R50 ;  /* 0x0011983201007387 */ /* 0x0003e80000100a00 */
[----:B------:R-:W3:Y:S01]  /*4e4f0*/  LDL.LU R244, [R1+0x70] ;  /* 0x0000700001f47983 */ /* 0x000ee20000300800 */
[C---:B-1----:R-:W-:Y:S11]  /*4e500*/  HMMA.1688.F32.TF32 R48, R152.reuse, R70, R248 ;  /* 0x000000469830723c */ /* 0x042ff600000810f8 */
[----:B------:R-:W-:Y:S11]  /*4e510*/  @!UPT UIADD3 URZ, URZ, URZ, URZ ;  /* 0x0000003f3f3ff290 */ /* 0x000ff6000fffe03f */
[----:B------:R-:W-:Y:S01]  /*4e520*/  @!UPT UIADD3 URZ, URZ, URZ, URZ ;  /* 0x0000003f3f3ff290 */ /* 0x000fe2000fffe03f */
        /* <DEDUP_REMOVED lines=127> */
[----:B------:R-:W-:Y:S01]  /*4ed20*/  @!UPT UIADD3 URZ, URZ, URZ, URZ ;  /* 0x0000003f3f3ff290 */ /* 0x000fe2000fffe03f */
[----:B------:R-:W-:Y:S04]  /*4ed30*/  STL.64 [R1+0x1270], R60 ;  /* 0x0012703c01007387 */ /* 0x000fe80000100a00 */
[----:B------:R1:W-:Y:S04]  /*4ed40*/  STL.64 [R1+0x1278], R62 ;  /* 0x0012783e01007387 */ /* 0x0003e80000100a00 */
[----:B-1----:R-:W4:Y:S04]  /*4ed50*/  LDL.LU.64 R62, [R1+0x39f8] ;  /* 0x0039f800013e7983 */ /* 0x002f280000300a00 */
[----:B------:R-:W2:Y:S01]  /*4ed60*/  LDL.LU.64 R60, [R1+0x39f0] ;  /* 0x0039f000013c7983 */ /* 0x000ea20000300a00 */
[C---:B----4-:R-:W-:Y:S11]  /*4ed70*/  HMMA.1688.F32.TF32 R56, R152.reuse, R62, R56 ;  /* 0x0000003e9838723c */ /* 0x050ff60000081038 */
[----:B------:R-:W-:Y:S11]  /*4ed80*/  @!UPT UIADD3 URZ, URZ, URZ, URZ ;  /* 0x0000003f3f3ff290 */ /* 0x000ff6000fffe03f */
[----:B------:R-:W-:Y:S01]  /*4ed90*/  @!UPT UIADD3 URZ, URZ, URZ, URZ ;  /* 0x0000003f3f3ff290 */ /* 0x000fe2000fffe03f */
[----:B------:R-:W-:Y:S04]  /*4eda0*/  STL.64 [R1+0x11d0], R56 ;  /* 0x0011d03801007387 */ /* 0x000fe80000100a00 */
[----:B------:R1:W-:Y:S04]  /*4edb0*/  STL.64 [R1+0x11d8], R58 ;  /* 0x0011d83a01007387 */ /* 0x0003e80000100a00 */
[----:B-1----:R-:W3:Y:S04]  /*4edc0*/  LDL.LU.64 R58, [R1+0x39e8] ;  /* 0x0039e800013a7983 */ /* 0x002ee80000300a00 */
[----:B------:R-:W4:Y:S01]  /*4edd0*/  LDL.LU.64 R56, [R1+0x39e0] ;  /* 0x0039e00001387983 */ /* 0x000f220000300a00 */
        /* <DEDUP_REMOVED lines=14> */
[C---:B------:R-:W-:Y:S08]  /*4eec0*/  HMMA.1688.F32.TF32 R224, R152.reuse, R42, R224 ;  /* 0x0000002a98e0723c */ /* 0x040ff000000810e0 */
[C---:B---3--:R-:W-:Y:S11]  /*4eed0*/  HMMA.1688.F32.TF32 R216, R152.reuse, R50, R216 ;  /* 0x0000003298d8723c */ /* 0x048ff600000810d8 */
[----:B------:R-:W-:Y:S11]  /*4eee0*/  @!UPT UIADD3 URZ, URZ, URZ, URZ ;  /* 0x0000003f3f3ff290 */ /* 0x000ff6000fffe03f */
[----:B------:R-:W-:Y:S01]  /*4eef0*/  @!UPT UIADD3 URZ, URZ, URZ, URZ ;  /* 0x0000003f3f3ff290 */ /* 0x000fe2000fffe03f */
        /* <DEDUP_REMOVED lines=16> */
[C---:B------:R-:W-:Y:S08]  /*4f000*/  HMMA.1688.F32.TF32 R148, R152.reuse, R18, R140 ;  /* 0x000000129894723c */ /* 0x040ff0000008108c */
[C---:B-1----:R-:W-:Y:S08]  /*4f010*/  HMMA.1688.F32.TF32 R216, R152.reuse, R22, R144 ;  /* 0x0000001698d8723c */ /* 0x042ff00000081090 */
[C---:B------:R-:W-:Y:S08]  /*4f020*/  HMMA.1688.F32.TF32 R144, R152.reuse, R14, R136 ;  /* 0x0000000e9890723c */ /* 0x040ff00000081088 */
[C---:B------:R-:W-:Y:S08]  /*4f030*/  HMMA.1688.F32.TF32 R140, R152.reuse, R10, R132 ;  /* 0x0000000a988c723c */ /* 0x040ff00000081084 */
[C---:B------:R-:W-:Y:S08]  /*4f040*/  HMMA.1688.F32.TF32 R136, R152.reuse, R6, R128 ;  /* 0x000000069888723c */ /* 0x040ff00000081080 */
[C---:B------:R-:W-:Y:S01]  /*4f050*/  HMMA.1688.F32.TF32 R132, R152.reuse, R214, R124 ;  /* 0x000000d69884723c */ /* 0x040fe2000008107c */
        /* <DEDUP_REMOVED lines=33> */
[----:B------:R-:W-:Y:S01]  /*4f270*/  HMMA.1688.F32.TF32 R80, R152, R162, R244 ;  /* 0x000000a29850723c */ /* 0x000fe200000810f4 */
        /* <DEDUP_REMOVED lines=132> */
[----:B------:R-:W-:Y:S04]  /*4fac0*/  LDS R152, [R3+0xc180] ;  /* 0x00c1800003987984 */ /* 0x000fe80000000800 */
[----:B------:R-:W-:Y:S04]  /*4fad0*/  LDS R154, [R3+0xe180] ;  /* 0x00e18000039a7984 */ /* 0x000fe80000000800 */
[----:B------:R-:W-:Y:S04]  /*4fae0*/  LDS R153, [R240+0xc180] ;  /* 0x00c18000f0997984 */ /* 0x000fe80000000800 */
[----:B------:R-:W1:Y:S01]  /*4faf0*/  LDS R155, [R240+0xe180] ;  /* 0x00e18000f09b7984 */ /* 0x000e620000000800 */
[C---:B--2---:R-:W-:Y:S11]  /*4fb00*/  HMMA.1688.F32.TF32 R216, R156.reuse, R70, R216 ;  /* 0x000000469cd8723c */ /* 0x044ff600000810d8 */
[----:B------:R-:W-:Y:S11]  /*4fb10*/  @!UPT UIADD3 URZ, URZ, URZ, URZ ;  /* 0x0000003f3f3ff290 */ /* 0x000ff6000fffe03f */
[----:B------:R-:W-:Y:S01]  /*4fb20*/  @!UPT UIADD3 URZ, URZ, URZ, URZ ;  /* 0x0000003f3f3ff290 */ /* 0x000fe2000fffe03f */
[----:B------:R-:W-:Y:S04]  /*4fb30*/  STL.64 [R1+0xec0], R216 ;  /* 0x000ec0d801007387 */ /* 0x000fe80000100a00 */
[----:B------:R2:W-:Y:S02]  /*4fb40*/  STL.64 [R1+0xec8], R218 ;  /* 0x000ec8da01007387 */ /* 0x0005e40000100a00 */
[C---:B--2---:R-:W-:Y:S08]  /*4fb50*/  HMMA.1688.F32.TF32 R216, R156.reuse, R66, R220 ;  /* 0x000000429cd8723c */ /* 0x044ff000000810dc */
[C---:B---3--:R-:W-:Y:S08]  /*4fb60*/  HMMA.1688.F32.TF32 R224, R156.reuse, R62, R224 ;  /* 0x0000003e9ce0723c */ /* 0x048ff000000810e0 */
        /* <DEDUP_REMOVED lines=15> */
[C---:B----4-:R-:W-:Y:S08]  /*4fc60*/  HMMA.1688.F32.TF32 R140, R156.reuse, R30, R132 ;  /* 0x0000001e9c8c723c */ /* 0x050ff00000081084 */
        /* <DEDUP_REMOVED lines=173> */
[C---:B--2---:R-:W-:Y:S08]  /*50740*/  HMMA.1688.F32.TF32 R216, R156.reuse, R170, R220 ;  /* 0x000000aa9cd8723c */ /* 0x044ff000000810dc */
[C---:B---3--:R-:W-:Y:S08]  /*50750*/  HMMA.1688.F32.TF32 R224, R156.reuse, R166, R224 ;  /* 0x000000a69ce0723c */ /* 0x048ff000000810e0 */
[----:B------:R-:W-:Y:S01]  /*50760*/  HMMA.1688.F32.TF32 R220, R156, R162, R228 ;  /* 0x000000a29cdc723c */ /* 0x000fe200000810e4 */
[----:B------:R-:W-:Y:S04]  /*50770*/  LDS R156, [R3+0xc200] ;  /* 0x00c20000039c7984 */ /* 0x000fe80000000800 */
[----:B------:R-:W-:Y:S04]  /*50780*/  LDS R158, [R3+0xe200] ;  /* 0x00e20000039e7984 */ /* 0x000fe80000000800 */
[----:B------:R-:W-:Y:S04]  /*50790*/  STL.64 [R1+0x2120], R216 ;  /* 0x002120d801007387 */ /* 0x000fe80000100a00 */
[----:B------:R1:W-:Y:S04]  /*507a0*/  STL.64 [R1+0x2128], R218 ;  /* 0x002128da01007387 */ /* 0x0003e80000100a00 */
[----:B------:R-:W-:Y:S04]  /*507b0*/  LDS R157, [R240+0xc200] ;  /* 0x00c20000f09d7984 */ /* 0x000fe80000000800 */
[----:B------:R-:W2:Y:S01]  /*507c0*/  LDS R159, [R240+0xe200] ;  /* 0x00e20000f09f7984 */ /* 0x000ea20000000800 */
[C---:B-1----:R-:W-:Y:S03]  /*507d0*/  HMMA.1688.F32.TF32 R216, R152.reuse, R74, R232 ;  /* 0x0000004a98d8723c */ /* 0x042fe600000810e8 */
[----:B------:R-:W-:Y:S04]  /*507e0*/  STL.64 [R1+0x2110], R224 ;  /* 0x002110e001007387 */ /* 0x000fe80000100a00 */
[----:B------:R1:W-:Y:S04]  /*507f0*/  STL.64 [R1+0x2118], R226 ;  /* 0x002118e201007387 */ /* 0x0003e80000100a00 */
[----:B------:R-:W-:Y:S04]  /*50800*/  STL.64 [R1+0x2100], R220 ;  /* 0x002100dc01007387 */ /* 0x000fe80000100a00 */
[----:B------:R4:W-:Y:S01]  /*50810*/  STL.64 [R1+0x2108], R222 ;  /* 0x002108de01007387 */ /* 0x0009e20000100a00 */
[C---:B-1----:R-:W-:Y:S07]  /*50820*/  HMMA.1688.F32.TF32 R224, R152.reuse, R70, R236 ;  /* 0x0000004698e0723c */ /* 0x042fee00000810ec */
[----:B------:R-:W-:Y:S01]  /*50830*/  STL.64 [R1+0xc50], R216 ;  /* 0x000c50d801007387 */ /* 0x000fe20000100a00 */
[C---:B----4-:R-:W-:Y:S03]  /*50840*/  HMMA.1688.F32.TF32 R220, R152.reuse, R66, R148 ;  /* 0x0000004298dc723c */ /* 0x050fe60000081094 */
        /* <DEDUP_REMOVED lines=71> */
[----:B----4-:R-:W4:Y:S04]  /*50cc0*/  LDL.LU R78, [R1+0x7c8] ;  /* 0x0007c800014e7983 */ /* 0x010f280000300800 */
        /* <DEDUP_REMOVED lines=101> */
[----:B--2---:R-:W-:Y:S08]  /*51320*/  HMMA.1688.F32.TF32 R136, R156, R74, R136 ;  /* 0x0000004a9c88723c */ /* 0x004ff00000081088 */
[C---:B---3--:R-:W-:Y:S08]  /*51330*/  HMMA.1688.F32.TF32 R140, R152.reuse, R162, R140 ;  /* 0x000000a2988c723c */ /* 0x048ff0000008108c */
[C---:B----4-:R-:W-:Y:S08]  /*51340*/  HMMA.1688.F32.TF32 R144, R152.reuse, R166, R144 ;  /* 0x000000a69890723c */ /* 0x050ff00000081090 */
[C---:B------:R-:W-:Y:S08]  /*51350*/  HMMA.1688.F32.TF32 R216, R152.reuse, R194, R216 ;  /* 0x000000c298d8723c */ /* 0x040ff000000810d8 */
        /* <DEDUP_REMOVED lines=12> */
[----:B-1----:R-:W-:Y:S01]  /*51420*/  HMMA.1688.F32.TF32 R216, R152, R174, R236 ;  /* 0x000000ae98d8723c */ /* 0x002fe200000810ec */
[----:B------:R-:W-:Y:S04]  /*51430*/  STL.64 [R1+0x2050], R224 ;  /* 0x002050e001007387 */ /* 0x000fe80000100a00 */
[----:B------:R-:W-:Y:S04]  /*51440*/  STL.64 [R1+0x2058], R226 ;  /* 0x002058e201007387 */ /* 0x000fe80000100a00 */
[----:B------:R-:W-:Y:S04]  /*51450*/  STL.64 [R1+0x2040], R220 ;  /* 0x002040dc01007387 */ /* 0x000fe80000100a00 */
[----:B------:R-:W-:Y:S04]  /*51460*/  STL.64 [R1+0x2048], R222 ;  /* 0x002048de01007387 */ /* 0x000fe80000100a00 */
[----:B------:R-:W-:Y:S04]  /*51470*/  LDS R152, [R3+0xc280] ;  /* 0x00c2800003987984 */ /* 0x000fe80000000800 */
[----:B------:R-:W-:Y:S04]  /*51480*/  LDS R154, [R3+0xe280] ;  /* 0x00e28000039a7984 */ /* 0x000fe80000000800 */
        /* <DEDUP_REMOVED lines=9> */
[----:B------:R1:W-:Y:S01]  /*51520*/  STL.64 [R1+0xb48], R138 ;  /* 0x000b488a01007387 */ /* 0x0003e20000100a00 */
[C---:B------:R-:W-:Y:S03]  /*51530*/  HMMA.1688.F32.TF32 R84, R156.reuse, R22, R84 ;  /* 0x000000169c54723c */ /* 0x040fe60000081054 */
[----:B------:R-:W-:Y:S04]  /*51540*/  LDS R153, [R240+0xc280] ;  /* 0x00c28000f0997984 */ /* 0x000fe80000000800 */
[----:B------:R-:W2:Y:S01]  /*51550*/  LDS R155, [R240+0xe280] ;  /* 0x00e28000f09b7984 */ /* 0x000ea20000000800 */
[C---:B-1----:R-:W-:Y:S08]  /*51560*/  HMMA.1688.F32.TF32 R136, R156.reuse, R70, R132 ;  /* 0x000000469c88723c */ /* 0x042ff00000081084 */
[C---:B------:R-:W-:Y:S08]  /*51570*/  HMMA.1688.F32.TF32 R132, R156.reuse, R66, R128 ;  /* 0x000000429c84723c */ /* 0x040ff00000081080 */
[C---:B------:R-:W-:Y:S08]  /*51580*/  HMMA.1688.F32.TF32 R128, R156.reuse, R62, R124 ;  /* 0x0000003e9c80723c */ /* 0x040ff0000008107c */
[C---:B------:R-:W-:Y:S08]  /*51590*/  HMMA.1688.F32.TF32 R124, R156.reuse, R58, R120 ;  /* 0x0000003a9c7c723c */ /* 0x040ff00000081078 */
        /* <DEDUP_REMOVED lines=34> */
[----:B------:R-:W-:Y:S01]  /*517c0*/  STL.64 [R1+0xe60], R84 ;  /* 0x000e605401007387 */ /* 0x000fe20000100a00 */
[C---:B------:R-:W-:Y:S03]  /*517d0*/  HMMA.1688.F32.TF32 R76, R156.reuse, R6, R248 ;  /* 0x000000069c4c723c */ /* 0x040fe600000810f8 */
[----:B------:R1:W-:Y:S05]  /*517e0*/  STL.64 [R1+0xe68], R86 ;  /* 0x000e685601007387 */ /* 0x0003ea0000100a00 */
[----:B-1----:R-:W-:Y:S01]  /*517f0*/  HMMA.1688.F32.TF32 R84, R156, R10, R244 ;  /* 0x0000000a9c54723c */ /* 0x002fe200000810f4 */
[----:B------:R-:W-:Y:S04]  /*51800*/  STL.64 [R1+0x1030], R88 ;  /* 0x0010305801007387 */ /* 0x000fe80000100a00 */
[----:B------:R-:W-:Y:S04]  /*51810*/  STL.64 [R1+0x1038], R90 ;  /* 0x0010385a01007387 */ /* 0x000fe80000100a00 */
[----:B------:R1:W-:Y:S04]  /*51820*/  STL.64 [R1+0x10c0], R80 ;  /* 0x0010c05001007387 */ /* 0x0003e80000100a00 */
[----:B------:R3:W-:Y:S04]  /*51830*/  STL.64 [R1+0x10c8], R82 ;  /* 0x0010c85201007387 */ /* 0x0007e80000100a00 */
[----:B-1----:R-:W4:Y:S06]  /*51840*/  LDL.LU R80, [R1+0x1530] ;  /* 0x0015300001507983 */ /* 0x002f2c0000300800 */
[----:B------:R1:W-:Y:S04]  /*51850*/  STL.64 [R1+0x1160], R84 ;  /* 0x0011605401007387 */ /* 0x0003e80000100a00 */
[----:B------:R1:W-:Y:S04]  /*51860*/  STL.64 [R1+0x1168], R86 ;  /* 0x0011685601007387 */ /* 0x0003e80000100a00 */
[----:B------:R1:W-:Y:S04]  /*51870*/  STL.64 [R1+0x1320], R76 ;  /* 0x0013204c01007387 */ /* 0x0003e80000100a00 */
[----:B------:R1:W-:Y:S04]  /*51880*/  STL.64 [R1+0x1328], R78 ;  /* 0x0013284e01007387 */ /* 0x0003e80000100a00 */
[----:B------:R-:W4:Y:S04]  /*51890*/  LDL.LU R81, [R1+0x1534] ;  /* 0x0015340001517983 */ /* 0x000f280000300800 */
[----:B---3--:R-:W4:Y:S04]  /*518a0*/  LDL.LU R82, [R1+0x1538] ;  /* 0x0015380001527983 */ /* 0x008f280000300800 */
[----:B------:R-:W4:Y:S04]  /*518b0*/  LDL.LU R83, [R1+0x153c] ;  /* 0x00153c0001537983 */ /* 0x000f280000300800 */
[----:B-1----:R-:W2:Y:S04]  /*518c0*/  LDL.LU R84, [R1+0x1610] ;  /* 0x0016100001547983 */ /* 0x002ea80000300800 */
        /* <DEDUP_REMOVED lines=92> */
[C---:B------:R-:W-:Y:S07]  /*51e90*/  HMMA.1688.F32.TF32 R124, R156.reuse, R190, R124 ;  /* 0x000000be9c7c723c */ /* 0x040fee000008107c */
[----:B------:R-:W-:Y:S04]  /*51ea0*/  STL.64 [R1+0x1f70], R148 ;  /* 0x001f709401007387 */ /* 0x000fe80000100a00 */
[----:B------:R-:W-:Y:S04]  /*51eb0*/  STL.64 [R1+0x1f78], R150 ;  /* 0x001f789601007387 */ /* 0x000fe80000100a00 */
[----:B------:R-:W-:Y:S01]  /*51ec0*/  STL.64 [R1+0x1f60], R144 ;  /* 0x001f609001007387 */ /* 0x000fe20000100a00 */
[----:B------:R-:W-:Y:S03]  /*51ed0*/  HMMA.1688.F32.TF32 R108, R156, R174, R108 ;  /* 0x000000ae9c6c723c */ /* 0x000fe6000008106c */
        /* <DEDUP_REMOVED lines=38> */
[C---:B-1----:R-:W-:Y:S03]  /*52140*/  HMMA.1688.F32.TF32 R60, R152.reuse, R58, R76 ;  /* 0x0000003a983c723c */ /* 0x042fe6000008104c */
[----:B------:R-:W-:Y:S04]  /*52150*/  STL.64 [R1+0x950], R80 ;  /* 0x0009505001007387 */ /* 0x000fe80000100a00 */
[----:B------:R-:W-:Y:S04]  /*52160*/  STL.64 [R1+0x958], R82 ;  /* 0x0009585201007387 */ /* 0x000fe80000100a00 */
[----:B------:R-:W-:Y:S04]  /*52170*/  STL.64 [R1+0x39a8], R58 ;  /* 0x0039a83a01007387 */ /* 0x000fe80000100a00 */
[----:B------:R1:W-:Y:S04]  /*52180*/  STL.64 [R1+0x39a0], R56 ;  /* 0x0039a03801007387 */ /* 0x0003e80000100a00 */
[----:B------:R-:W-:Y:S04]  /*52190*/  LDS R157, [R240+0xc300] ;  /* 0x00c30000f09d7984 */ /* 0x000fe80000000800 */
[----:B------:R-:W2:Y:S04]  /*521a0*/  LDS R159, [R240+0xe300] ;  /* 0x00e30000f09f7984 */ /* 0x000ea80000000800 */
[----:B------:R-:W-:Y:S01]  /*521b0*/  STL.64 [R1+0x9b0], R60 ;  /* 0x0009b03c01007387 */ /* 0x000fe20000100a00 */
[C---:B-1----:R-:W-:Y:S03]  /*521c0*/  HMMA.1688.F32.TF32 R56, R152.reuse, R54, R244 ;  /* 0x000000369838723c */ /* 0x042fe600000810f4 */
[----:B------:R-:W-:Y:S04]  /*521d0*/  STL.64 [R1+0x9b8], R62 ;  /* 0x0009b83e01007387 */ /* 0x000fe80000100a00 */
[----:B------:R-:W-:Y:S04]  /*521e0*/  STL.64 [R1+0x3998], R54 ;  /* 0x0039983601007387 */ /* 0x000fe80000100a00 */
[----:B------:R1:W-:Y:S02]  /*521f0*/  STL.64 [R1+0x3990], R52 ;  /* 0x0039903401007387 */ /* 0x0003e40000100a00 */
[C---:B-1----:R-:W-:Y:S10]  /*52200*/  HMMA.1688.F32.TF32 R52, R152.reuse, R50, R248 ;  /* 0x000000329834723c */ /* 0x042ff400000810f8 */
[----:B------:R-:W-:Y:S04]  /*52210*/  STL.64 [R1+0x980], R56 ;  /* 0x0009803801007387 */ /* 0x000fe80000100a00 */
[----:B------:R-:W-:Y:S04]  /*52220*/  STL.64 [R1+0x988], R58 ;  /* 0x0009883a01007387 */ /* 0x000fe80000100a00 */
[----:B------:R-:W2:Y:S05]  /*52230*/  LDL.LU R244, [R1+0x25c0] ;  /* 0x0025c00001f47983 */ /* 0x000eaa0000300800 */
[----:B------:R-:W-:Y:S04]  /*52240*/  STL.64 [R1+0x9d0], R52 ;  /* 0x0009d03401007387 */ /* 0x000fe80000100a00 */
[----:B------:R-:W-:Y:S04]  /*52250*/  STL.64 [R1+0x9d8], R54 ;  /* 0x0009d83601007387 */ /* 0x000fe80000100a00 */
        /* <DEDUP_REMOVED lines=108> */
[----:B------:R2:W-:Y:S02]  /*52920*/  STL.64 [R1+0x3980], R48 ;  /* 0x0039803001007387 */ /* 0x0005e40000100a00 */
[C---:B--2---:R-:W-:Y:S08]  /*52930*/  HMMA.1688.F32.TF32 R48, R152.reuse, R42, R220 ;  /* 0x0000002a9830723c */ /* 0x044ff000000810dc */
[C---:B---3--:R-:W-:Y:S08]  /*52940*/  HMMA.1688.F32.TF32 R52, R152.reuse, R46, R216 ;  /* 0x0000002e9834723c */ /* 0x048ff000000810d8 */
[C---:B------:R-:W-:Y:S11]  /*52950*/  HMMA.1688.F32.TF32 R56, R152.reuse, R38, R224 ;  /* 0x000000269838723c */ /* 0x040ff600000810e0 */
[----:B------:R-:W-:Y:S04]  /*52960*/  @!UPT UIADD3 URZ, URZ, URZ, URZ ;  /* 0x0000003f3f3ff290 */ /* 0x000fe8000fffe03f */
[----:B------:R-:W-:Y:S04]  /*52970*/  STL.64 [R1+0x9c0], R52 ;  /* 0x0009c03401007387 */ /* 0x000fe80000100a00 */
[----:B------:R1:W-:Y:S04]  /*52980*/  STL.64 [R1+0x9c8], R54 ;  /* 0x0009c83601007387 */ /* 0x0003e80000100a00 */
[----:B------:R-:W-:Y:S04]  /*52990*/  STL.64 [R1+0xa10], R48 ;  /* 0x000a103001007387 */ /* 0x000fe80000100a00 */
[----:B------:R4:W-:Y:S01]  /*529a0*/  STL.64 [R1+0xa18], R50 ;  /* 0x000a183201007387 */ /* 0x0009e20000100a00 */
[C---:B-1----:R-:W-:Y:S08]  /*529b0*/  HMMA.1688.F32.TF32 R52, R152.reuse, R34, R228 ;  /* 0x000000229834723c */ /* 0x042ff000000810e4 */
[C---:B----4-:R-:W-:Y:S01]  /*529c0*/  HMMA.1688.F32.TF32 R48, R152.reuse, R30, R232 ;  /* 0x0000001e9830723c */ /* 0x050fe200000810e8 */
        /* <DEDUP_REMOVED lines=8> */
[C---:B--2---:R-:W-:Y:S03]  /*52a50*/  HMMA.1688.F32.TF32 R48, R152.reuse, R18, R144 ;  /* 0x000000129830723c */ /* 0x044fe60000081090 */
        /* <DEDUP_REMOVED lines=52> */
[----:B-1----:R-:W-:Y:S03]  /*52da0*/  HMMA.1688.F32.TF32 R52, R152, R162, R76 ;  /* 0x000000a29834723c */ /* 0x002fe6000008104c */
[----:B------:R-:W-:Y:S04]  /*52db0*/  LDS R152, [R3+0xc380] ;  /* 0x00c3800003987984 */ /* 0x000fe80000000800 */
[----:B------:R-:W-:Y:S01]  /*52dc0*/  LDS R154, [R3+0xe380] ;  /* 0x00e38000039a7984 */ /* 0x000fe20000000800 */
[C---:B--2---:R-:W-:Y:S03]  /*52dd0*/  HMMA.1688.F32.TF32 R48, R156.reuse, R74, R244 ;  /* 0x0000004a9c30723c */ /* 0x044fe600000810f4 */
[----:B------:R-:W-:Y:S04]  /*52de0*/  STL.64 [R1+0x1d40], R56 ;  /* 0x001d403801007387 */ /* 0x000fe80000100a00 */
[----:B------:R-:W-:Y:S04]  /*52df0*/  STL.64 [R1+0x1d48], R58 ;  /* 0x001d483a01007387 */ /* 0x000fe80000100a00 */
[----:B------:R-:W-:Y:S04]  /*52e00*/  LDS R153, [R240+0xc380] ;  /* 0x00c38000f0997984 */ /* 0x000fe80000000800 */
[----:B------:R-:W1:Y:S04]  /*52e10*/  LDS R155, [R240+0xe380] ;  /* 0x00e38000f09b7984 */ /* 0x000e680000000800 */
[----:B------:R-:W-:Y:S04]  /*52e20*/  STL.64 [R1+0x1d30], R52 ;  /* 0x001d303401007387 */ /* 0x000fe80000100a00 */
[----:B------:R-:W-:Y:S04]  /*52e30*/  STL.64 [R1+0x1d38], R54 ;  /* 0x001d383601007387 */ /* 0x000fe80000100a00 */
[----:B------:R-:W-:Y:S04]  /*52e40*/  STL.64 [R1+0x7d0], R48 ;  /* 0x0007d03001007387 */ /* 0x000fe80000100a00 */
[----:B------:R2:W-:Y:S04]  /*52e50*/  STL.64 [R1+0x7d8], R50 ;  /* 0x0007d83201007387 */ /* 0x0005e80000100a00 */
[----:B------:R-:W3:Y:S01]  /*52e60*/  LDL.LU R244, [R1+0x20] ;  /* 0x0000200001f47983 */ /* 0x000ee20000300800 */
[C---:B--2---:R-:W-:Y:S11]  /*52e70*/  HMMA.1688.F32.TF32 R48, R156.reuse, R70, R248 ;  /* 0x000000469c30723c */ /* 0x044ff600000810f8 */
        /* <DEDUP_REMOVED lines=83> */
[----:B--2---:R-:W2:Y:S04]  /*533b0*/  LDL.LU R48, [R1+0x1460] ;  /* 0x0014600001307983 */ /* 0x004ea80000300800 */
        /* <DEDUP_REMOVED lines=42> */
[----:B------:R-:W1:Y:S01]  /*53660*/  LDL.LU R251, [R1+0x27bc] ;  /* 0x0027bc0001fb7983 */ /* 0x000e620000300800 */
[C---:B--2---:R-:W-:Y:S11]  /*53670*/  HMMA.1688.F32.TF32 R60, R156.reuse, R66, R60 ;  /* 0x000000429c3c723c */ /* 0x044ff6000008103c */
[----:B------:R-:W-:Y:S11]  /*53680*/  @!UPT UIADD3 URZ, URZ, URZ, URZ ;  /* 0x0000003f3f3ff290 */ /* 0x000ff6000fffe03f */
[----:B------:R-:W-:Y:S01]  /*53690*/  @!UPT UIADD3 URZ, URZ, URZ, URZ ;  /* 0x0000003f3f3ff290 */ /* 0x000fe2000fffe03f */
[----:B------:R-:W-:Y:S04]  /*536a0*/  STL.64 [R1+0x810], R60 ;  /* 0x0008103c01007387 */ /* 0x000fe80000100a00 */
[----:B------:R2:W-:Y:S04]  /*536b0*/  STL.64 [R1+0x818], R62 ;  /* 0x0008183e01007387 */ /* 0x0005e80000100a00 */
[----:B--2---:R-:W4:Y:S04]  /*536c0*/  LDL.LU.64 R62, [R1+0x39b8] ;  /* 0x0039b800013e7983 */ /* 0x004f280000300a00 */
[----:B------:R-:W2:Y:S01]  /*536d0*/  LDL.LU.64 R60, [R1+0x39b0] ;  /* 0x0039b000013c7983 */ /* 0x000ea20000300a00 */
[C---:B----4-:R-:W-:Y:S11]  /*536e0*/  HMMA.1688.F32.TF32 R56, R156.reuse, R62, R56 ;  /* 0x0000003e9c38723c */ /* 0x050ff60000081038 */
[----:B------:R-:W-:Y:S11]  /*536f0*/  @!UPT UIADD3 URZ, URZ, URZ, URZ ;  /* 0x0000003f3f3ff290 */ /* 0x000ff6000fffe03f */
[----:B------:R-:W-:Y:S01]  /*53700*/  @!UPT UIADD3 URZ, URZ, URZ, URZ ;  /* 0x0000003f3f3ff290 */ /* 0x000fe2000fffe03f */
[----:B------:R-:W-:Y:S04]  /*53710*/  STL.64 [R1+0x820], R56 ;  /* 0x0008203801007387 */ /* 0x000fe80000100a00 */
[----:B------:R4:W-:Y:S04]  /*53720*/  STL.64 [R1+0x828], R58 ;  /* 0x0008283a01007387 */ /* 0x0009e80000100a00 */
[----:B----4-:R-:W3:Y:S04]  /*53730*/  LDL.LU.64 R58, [R1+0x39a8] ;  /* 0x0039a800013a7983 */ /* 0x010ee80000300a00 */
[----:B------:R-:W4:Y:S01]  /*53740*/  LDL.LU.64 R56, [R1+0x39a0] ;  /* 0x0039a00001387983 */ /* 0x000f220000300a00 */
[C---:B---3--:R-:W-:Y:S11]  /*53750*/  HMMA.1688.F32.TF32 R52, R156.reuse, R58, R52 ;  /* 0x0000003a9c34723c */ /* 0x048ff60000081034 */
[----:B------:R-:W-:Y:S11]  /*53760*/  @!UPT UIADD3 URZ, URZ, URZ, URZ ;  /* 0x0000003f3f3ff290 */ /* 0x000ff6000fffe03f */
[----:B------:R-:W-:Y:S01]  /*53770*/  @!UPT UIADD3 URZ, URZ, URZ, URZ ;  /* 0x0000003f3f3ff290 */ /* 0x000fe2000fffe03f */
[----:B------:R-:W-:Y:S04]  /*53780*/  STL.64 [R1+0x830], R52 ;  /* 0x0008303401007387 */ /* 0x000fe80000100a00 */
[----:B------:R3:W-:Y:S04]  /*53790*/  STL.64 [R1+0x838], R54 ;  /* 0x0008383601007387 */ /* 0x0007e80000100a00 */
[----:B---3--:R-:W3:Y:S04]  /*537a0*/  LDL.LU.64 R54, [R1+0x3998] ;  /* 0x0039980001367983 */ /* 0x008ee80000300a00 */
[----:B------:R-:W2:Y:S01]  /*537b0*/  LDL.LU.64 R52, [R1+0x3990] ;  /* 0x0039900001347983 */ /* 0x000ea20000300a00 */
[C---:B---3--:R-:W-:Y:S11]  /*537c0*/  HMMA.1688.F32.TF32 R48, R156.reuse, R54, R48 ;  /* 0x000000369c30723c */ /* 0x048ff60000081030 */
[----:B------:R-:W-:Y:S11]  /*537d0*/  @!UPT UIADD3 URZ, URZ, URZ, URZ ;  /* 0x0000003f3f3ff290 */ /* 0x000ff6000fffe03f */
[----:B------:R-:W-:Y:S01]  /*537e0*/  @!UPT UIADD3 URZ, URZ, URZ, URZ ;  /* 0x0000003f3f3ff290 */ /* 0x000fe2000fffe03f */
[----:B------:R-:W-:Y:S04]  /*537f0*/  STL.64 [R1+0x860], R48 ;  /* 0x0008603001007387 */ /* 0x000fe80000100a00 */
[----:B------:R3:W-:Y:S04]  /*53800*/  STL.64 [R1+0x868], R50 ;  /* 0x0008683201007387 */ /* 0x0007e80000100a00 */
[----:B---3--:R-:W3:Y:S01]  /*53810*/  LDL.LU.64 R50, [R1+0x3988] ;  /* 0x0039880001327983 */ /* 0x008ee20000300a00 */
[C---:B------:R-:W-:Y:S03]  /*53820*/  HMMA.1688.F32.TF32 R148, R156.reuse, R46, R148 ;  /* 0x0000002e9c94723c */ /* 0x040fe60000081094 */
[----:B------:R-:W2:Y:S05]  /*53830*/  LDL.LU.64 R48, [R1+0x3980] ;  /* 0x0039800001307983 */ /* 0x000eaa0000300a00 */
        /* <DEDUP_REMOVED lines=8> */
[----:B---3--:R-:W3:Y:S04]  /*538c0*/  LDL.LU.64 R238, [R1+0x3978] ;  /* 0x0039780001ee7983 */ /* 0x008ee80000300a00 */
        /* <DEDUP_REMOVED lines=33> */
[----:B------:R1:W-:Y:S07]  /*53ae0*/  STL.64 [R1+0xa40], R224 ;  /* 0x000a40e001007387 */ /* 0x0003ee0000100a00 */
[C---:B------:R-:W-:Y:S01]  /*53af0*/  HMMA.1688.F32.TF32 R116, R156.reuse, R198, R108 ;  /* 0x000000c69c74723c */ /* 0x040fe2000008106c */
[----:B------:R1:W-:Y:S07]  /*53b00*/  STL.64 [R1+0xa48], R226 ;  /* 0x000a48e201007387 */ /* 0x0003ee0000100a00 */
[C---:B------:R-:W-:Y:S01]  /*53b10*/  HMMA.1688.F32.TF32 R112, R156.reuse, R194, R104 ;  /* 0x000000c29c70723c */ /* 0x040fe20000081068 */
[----:B------:R-:W-:Y:S07]  /*53b20*/  STL.64 [R1+0xb30], R220 ;  /* 0x000b30dc01007387 */ /* 0x000fee0000100a00 */
[C---:B------:R-:W-:Y:S01]  /*53b30*/  HMMA.1688.F32.TF32 R108, R156.reuse, R190, R100 ;  /* 0x000000be9c6c723c */ /* 0x040fe20000081064 */
[----:B------:R-:W-:Y:S07]  /*53b40*/  STL.64 [R1+0xb38], R222 ;  /* 0x000b38de01007387 */ /* 0x000fee0000100a00 */
[C---:B------:R-:W-:Y:S01]  /*53b50*/  HMMA.1688.F32.TF32 R104, R156.reuse, R186, R96 ;  /* 0x000000ba9c68723c */ /* 0x040fe20000081060 */
[----:B------:R1:W-:Y:S07]  /*53b60*/  STL.64 [R1+0xba0], R216 ;  /* 0x000ba0d801007387 */ /* 0x0003ee0000100a00 */
[C---:B------:R-:W-:Y:S01]  /*53b70*/  HMMA.1688.F32.TF32 R100, R156.reuse, R182, R92 ;  /* 0x000000b69c64723c */ /* 0x040fe2000008105c */
[----:B------:R1:W-:Y:S04]  /*53b80*/  STL.64 [R1+0xba8], R218 ;  /* 0x000ba8da01007387 */ /* 0x0003e80000100a00 */
        /* <DEDUP_REMOVED lines=129> */
[----:B------:R-:W4:Y:S04]  /*543a0*/  LDL.LU R107, [R1+0xc] ;  /* 0x00000c00016b7983 */ /* 0x000f280000300800 */
[----:B------:R-:W-:Y:S04]  /*543b0*/  LDS R156, [R3+0xc400] ;  /* 0x00c40000039c7984 */ /* 0x000fe80000000800 */
[----:B------:R-:W-:Y:S01]  /*543c0*/  LDS R158, [R3+0xe400] ;  /* 0x00e40000039e7984 */ /* 0x000fe20000000800 */
[C---:B--2---:R-:W-:Y:S03]  /*543d0*/  HMMA.1688.F32.TF32 R248, R152.reuse, R6, R248 ;  /* 0x0000000698f8723c */ /* 0x044fe600000810f8 */
[----:B------:R-:W-:Y:S04]  /*543e0*/  LDS R157, [R240+0xc400] ;  /* 0x00c40000f09d7984 */ /* 0x000fe80000000800 */
[----:B------:R-:W2:Y:S01]  /*543f0*/  LDS R159, [R240+0xe400] ;  /* 0x00e40000f09f7984 */ /* 0x000ea20000000800 */
        /* <DEDUP_REMOVED lines=13> */
[----:B------:R2:W-:Y:S04]  /*544d0*/  STL.64 [R1+0x6e0], R100 ;  /* 0x0006e06401007387 */ /* 0x0005e80000100a00 */
[----:B------:R3:W-:Y:S04]  /*544e0*/  STL.64 [R1+0x6e8], R102 ;  /* 0x0006e86601007387 */ /* 0x0007e80000100a00 */
[----:B--2---:R-:W2:Y:S01]  /*544f0*/  LDL.LU R100, [R1+0x29b0] ;  /* 0x0029b00001647983 */ /* 0x004ea20000300800 */
[C---:B------:R-:W-:Y:S03]  /*54500*/  HMMA.1688.F32.TF32 R116, R152.reuse, R46, R116 ;  /* 0x0000002e9874723c */ /* 0x040fe60000081074 */
[----:B------:R-:W2:Y:S04]  /*54510*/  LDL.LU R101, [R1+0x29b4] ;  /* 0x0029b40001657983 */ /* 0x000ea80000300800 */
[----:B---3--:R-:W2:Y:S04]  /*54520*/  LDL.LU R102, [R1+0x29b8] ;  /* 0x0029b80001667983 */ /* 0x008ea80000300800 */
[----:B------:R-:W2:Y:S04]  /*54530*/  LDL.LU R103, [R1+0x29bc] ;  /* 0x0029bc0001677983 */ /* 0x000ea80000300800 */
[----:B------:R-:W-:Y:S04]  /*54540*/  STL.64 [R1+0x6d0], R136 ;  /* 0x0006d08801007387 */ /* 0x000fe80000100a00 */
[----:B------:R2:W-:Y:S01]  /*54550*/  STL.64 [R1+0x6d8], R138 ;  /* 0x0006d88a01007387 */ /* 0x0005e20000100a00 */
[C---:B------:R-:W-:Y:S03]  /*54560*/  HMMA.1688.F32.TF32 R92, R152.reuse, R30, R92 ;  /* 0x0000001e985c723c */ /* 0x040fe6000008105c */
[----:B--2---:R-:W2:Y:S04]  /*54570*/  LDL.LU.64 R138, [R1+0x3938] ;  /* 0x00393800018a7983 */ /* 0x004ea80000300a00 */
[----:B------:R-:W2:Y:S04]  /*54580*/  LDL.LU.64 R136, [R1+0x3930] ;  /* 0x0039300001887983 */ /* 0x000ea80000300a00 */
[----:B------:R-:W-:Y:S04]  /*54590*/  STL.64 [R1+0x700], R132 ;  /* 0x0007008401007387 */ /* 0x000fe80000100a00 */
[----:B------:R3:W-:Y:S04]  /*545a0*/  STL.64 [R1+0x708], R134 ;  /* 0x0007088601007387 */ /* 0x0007e80000100a00 */
[----:B---3--:R-:W3:Y:S04]  /*545b0*/  LDL.LU.64 R134, [R1+0x3928] ;  /* 0x0039280001867983 */ /* 0x008ee80000300a00 */
[----:B------:R-:W3:Y:S04]  /*545c0*/  LDL.LU.64 R132, [R1+0x3920] ;  /* 0x0039200001847983 */ /* 0x000ee80000300a00 */
[----:B------:R-:W-:Y:S04]  /*545d0*/  STL.64 [R1+0x6f0], R128 ;  /* 0x0006f08001007387 */ /* 0x000fe80000100a00 */
[----:B------:R4:W-:Y:S04]  /*545e0*/  STL.64 [R1+0x6f8], R130 ;  /* 0x0006f88201007387 */ /* 0x0009e80000100a00 */
[----:B----4-:R-:W4:Y:S04]  /*545f0*/  LDL.LU.64 R130, [R1+0x3918] ;  /* 0x0039180001827983 */ /* 0x010f280000300a00 */
[----:B------:R-:W4:Y:S04]  /*54600*/  LDL.LU.64 R128, [R1+0x3910] ;  /* 0x0039100001807983 */ /* 0x000f280000300a00 */
[----:B------:R-:W-:Y:S04]  /*54610*/  STL.64 [R1+0x730], R124 ;  /* 0x0007307c01007387 */ /* 0x000fe80000100a00 */
[----:B------:R1:W-:Y:S04]  /*54620*/  STL.64 [R1+0x738], R126 ;  /* 0x0007387e01007387 */ /* 0x0003e80000100a00 */
[----:B-1----:R-:W2:Y:S04]  /*54630*/  LDL.LU.64 R126, [R1+0x3908] ;  /* 0x00390800017e7983 */ /* 0x002ea80000300a00 */
[----:B------:R-:W2:Y:S04]  /*54640*/  LDL.LU.64 R124, [R1+0x3900] ;  /* 0x00390000017c7983 */ /* 0x000ea80000300a00 */
[----:B------:R-:W-:Y:S04]  /*54650*/  STL.64 [R1+0x710], R120 ;  /* 0x0007107801007387 */ /* 0x000fe80000100a00 */
[----:B------:R1:W-:Y:S01]  /*54660*/  STL.64 [R1+0x718], R122 ;  /* 0x0007187a01007387 */ /* 0x0003e20000100a00 */
[C---:B------:R-:W-:Y:S03]  /*54670*/  HMMA.1688.F32.TF32 R76, R152.reuse, R14, R76 ;  /* 0x0000000e984c723c */ /* 0x040fe6000008104c */
        /* <DEDUP_REMOVED lines=46> */
[C---:B------:R-:W-:Y:S11]  /*54960*/  HMMA.1688.F32.TF32 R216, R152.reuse, R214, R216 ;  /* 0x000000d698d8723c */ /* 0x040ff600000810d8 */
[----:B------:R-:W-:Y:S11]  /*54970*/  @!UPT UIADD3 URZ, URZ, URZ, URZ ;  /* 0x0000003f3f3ff290 */ /* 0x000ff6000fffe03f */
[----:B------:R-:W-:Y:S01]  /*54980*/  @!UPT UIADD3 URZ, URZ, URZ, URZ ;  /* 0x0000003f3f3ff290 */ /* 0x000fe2000fffe03f */
[----:B------:R-:W-:Y:S04]  /*54990*/  STL.64 [R1+0x1a80], R216 ;  /* 0x001a80d801007387 */ /* 0x000fe80000100a00 */
[----:B------:R1:W-:Y:S02]  /*549a0*/  STL.64 [R1+0x1a88], R218 ;  /* 0x001a88da01007387 */ /* 0x0003e40000100a00 */
[C---:B-1----:R-:W-:Y:S08]  /*549b0*/  HMMA.1688.F32.TF32 R216, R152.reuse, R210, R220 ;  /* 0x000000d298d8723c */ /* 0x042ff000000810dc */
        /* <DEDUP_REMOVED lines=8> */
[----:B------:R-:W-:Y:S01]  /*54a40*/  STL.64 [R1+0x1a58], R226 ;  /* 0x001a58e201007387 */ /* 0x000fe20000100a00 */
[C---:B-1----:R-:W-:Y:S08]  /*54a50*/  HMMA.1688.F32.TF32 R220, R152.reuse, R194, R104 ;  /* 0x000000c298dc723c */ /* 0x042ff00000081068 */
[----:B------:R-:W-:Y:S04]  /*54a60*/  STL.64 [R1+0x1a40], R216 ;  /* 0x001a40d801007387 */ /* 0x000fe80000100a00 */
[----:B------:R3:W-:Y:S11]  /*54a70*/  STL.64 [R1+0x1a48], R218 ;  /* 0x001a48da01007387 */ /* 0x0007f60000100a00 */
        /* <DEDUP_REMOVED lines=19> */
[----:B------:R-:W-:Y:S04]  /*54bb0*/  STL.64 [R1+0x19e0], R80 ;  /* 0x0019e05001007387 */ /* 0x000fe80000100a00 */
[----:B------:R1:W-:Y:S04]  /*54bc0*/  STL.64 [R1+0x19e8], R82 ;  /* 0x0019e85201007387 */ /* 0x0003e80000100a00 */
[----:B------:R-:W-:Y:S04]  /*54bd0*/  STL.64 [R1+0x19d0], R76 ;  /* 0x0019d04c01007387 */ /* 0x000fe80000100a00 */
[----:B------:R2:W-:Y:S01]  /*54be0*/  STL.64 [R1+0x19d8], R78 ;  /* 0x0019d84e01007387 */ /* 0x0005e20000100a00 */
[----:B-1----:R-:W-:Y:S08]  /*54bf0*/  HMMA.1688.F32.TF32 R80, R152, R162, R96 ;  /* 0x000000a29850723c */ /* 0x002ff00000081060 */
[C---:B--2---:R-:W-:Y:S01]  /*54c00*/  HMMA.1688.F32.TF32 R76, R156.reuse, R74, R100 ;  /* 0x0000004a9c4c723c */ /* 0x044fe20000081064 */
[----:B------:R-:W-:Y:S04]  /*54c10*/  STL.64 [R1+0x19c0], R84 ;  /* 0x0019c05401007387 */ /* 0x000fe80000100a00 */
[----:B------:R-:W-:Y:S04]  /*54c20*/  STL.64 [R1+0x19c8], R86 ;  /* 0x0019c85601007387 */ /* 0x000fe80000100a00 */
[----:B------:R-:W2:Y:S06]  /*54c30*/  LDL.LU R224, [R1+0xb90] ;  /* 0x000b900001e07983 */ /* 0x000eac0000300800 */
[----:B------:R1:W-:Y:S04]  /*54c40*/  STL.64 [R1+0x19b0], R80 ;  /* 0x0019b05001007387 */ /* 0x0003e80000100a00 */
[----:B------:R3:W-:Y:S04]  /*54c50*/  STL.64 [R1+0x19b8], R82 ;  /* 0x0019b85201007387 */ /* 0x0007e80000100a00 */
        /* <DEDUP_REMOVED lines=65> */
[C---:B--2---:R-:W-:Y:S08]  /*55070*/  HMMA.1688.F32.TF32 R100, R156.reuse, R66, R100 ;  /* 0x000000429c64723c */ /* 0x044ff00000081064 */
[C---:B---3--:R-:W-:Y:S11]  /*55080*/  HMMA.1688.F32.TF32 R104, R156.reuse, R70, R104 ;  /* 0x000000469c68723c */ /* 0x048ff60000081068 */
[----:B------:R-:W-:Y:S11]  /*55090*/  @!UPT UIADD3 URZ, URZ, URZ, URZ ;  /* 0x0000003f3f3ff290 */ /* 0x000ff6000fffe03f */
[----:B------:R-:W-:Y:S01]  /*550a0*/  @!UPT UIADD3 URZ, URZ, URZ, URZ ;  /* 0x0000003f3f3ff290 */ /* 0x000fe2000fffe03f */
[----:B------:R-:W-:Y:S01]  /*550b0*/  STL.64 [R1+0x5e0], R104 ;  /* 0x0005e06801007387 */ /* 0x000fe20000100a00 */
[C---:B----4-:R-:W-:Y:S03]  /*550c0*/  HMMA.1688.F32.TF32 R232, R156.reuse, R62, R232 ;  /* 0x0000003e9ce8723c */ /* 0x050fe600000810e8 */
[----:B------:R2:W-:Y:S04]  /*550d0*/  STL.64 [R1+0x5e8], R106 ;  /* 0x0005e86a01007387 */ /* 0x0005e80000100a00 */
        /* <DEDUP_REMOVED lines=8> */
[----:B----4-:R-:W4:Y:S04]  /*55160*/  LDL.LU R64, [R1+0x2550] ;  /* 0x0025500001407983 */ /* 0x010f280000300800 */
[----:B------:R-:W4:Y:S04]  /*55170*/  LDL.LU R65, [R1+0x2554] ;  /* 0x0025540001417983 */ /* 0x000f280000300800 */
[----:B------:R-:W4:Y:S04]  /*55180*/  LDL.LU R66, [R1+0x2558] ;  /* 0x0025580001427983 */ /* 0x000f280000300800 */
[----:B------:R-:W4:Y:S04]  /*55190*/  LDL.LU R67, [R1+0x255c] ;  /* 0x00255c0001437983 */ /* 0x000f280000300800 */
[----:B------:R1:W-:Y:S04]  /*551a0*/  STL.64 [R1+0x600], R232 ;  /* 0x000600e801007387 */ /* 0x0003e80000100a00 */
[----:B------:R1:W-:Y:S04]  /*551b0*/  STL.64 [R1+0x608], R234 ;  /* 0x000608ea01007387 */ /* 0x0003e80000100a00 */
[----:B-1----:R-:W2:Y:S04]  /*551c0*/  LDL.LU R232, [R1+0x2aa0] ;  /* 0x002aa00001e87983 */ /* 0x002ea80000300800 */
[----:B------:R-:W2:Y:S04]  /*551d0*/  LDL.LU R233, [R1+0x2aa4] ;  /* 0x002aa40001e97983 */ /* 0x000ea80000300800 */
[----:B------:R-:W2:Y:S04]  /*551e0*/  LDL.LU R234, [R1+0x2aa8] ;  /* 0x002aa80001ea7983 */ /* 0x000ea80000300800 */
[----:B------:R-:W2:Y:S04]  /*551f0*/  LDL.LU R235, [R1+0x2aac] ;  /* 0x002aac0001eb7983 */ /* 0x000ea80000300800 */
[----:B------:R-:W-:Y:S04]  /*55200*/  STL.64 [R1+0x3808], R62 ;  /* 0x0038083e01007387 */ /* 0x000fe80000100a00 */
[----:B------:R1:W-:Y:S04]  /*55210*/  STL.64 [R1+0x3800], R60 ;  /* 0x0038003c01007387 */ /* 0x0003e80000100a00 */
[----:B-1----:R-:W2:Y:S04]  /*55220*/  LDL.LU R60, [R1+0x25e0] ;  /* 0x0025e000013c7983 */ /* 0x002ea80000300800 */
[----:B------:R-:W2:Y:S04]  /*55230*/  LDL.LU R61, [R1+0x25e4] ;  /* 0x0025e400013d7983 */ /* 0x000ea80000300800 */
[----:B------:R-:W2:Y:S04]  /*55240*/  LDL.LU R62, [R1+0x25e8] ;  /* 0x0025e800013e7983 */ /* 0x000ea80000300800 */
[----:B------:R-:W2:Y:S04]  /*55250*/  LDL.LU R63, [R1+0x25ec] ;  /* 0x0025ec00013f7983 */ /* 0x000ea80000300800 */
[----:B------:R-:W-:Y:S04]  /*55260*/  STL.64 [R1+0x37f8], R58 ;  /* 0x0037f83a01007387 */ /* 0x000fe80000100a00 */
[----:B------:R1:W-:Y:S01]  /*55270*/  STL.64 [R1+0x37f0], R56 ;  /* 0x0037f03801007387 */ /* 0x0003e20000100a00 */
[C---:B----4-:R-:W-:Y:S08]  /*55280*/  HMMA.1688.F32.TF32 R64, R156.reuse, R54, R64 ;  /* 0x000000369c40723c */ /* 0x050ff00000081040 */
[C---:B--2---:R-:W-:Y:S08]  /*55290*/  HMMA.1688.F32.TF32 R60, R156.reuse, R58, R60 ;  /* 0x0000003a9c3c723c */ /* 0x044ff0000008103c */
[C---:B-1----:R-:W-:Y:S11]  /*552a0*/  HMMA.1688.F32.TF32 R56, R156.reuse, R46, R96 ;  /* 0x0000002e9c38723c */ /* 0x042ff60000081060 */
[----:B------:R-:W-:Y:S04]  /*552b0*/  @!UPT UIADD3 URZ, URZ, URZ, URZ ;  /* 0x0000003f3f3ff290 */ /* 0x000fe8000fffe03f */
[----:B------:R-:W-:Y:S04]  /*552c0*/  STL.64 [R1+0x5f0], R60 ;  /* 0x0005f03c01007387 */ /* 0x000fe80000100a00 */
[----:B------:R1:W-:Y:S02]  /*552d0*/  STL.64 [R1+0x5f8], R62 ;  /* 0x0005f83e01007387 */ /* 0x0003e40000100a00 */
[C---:B-1----:R-:W-:Y:S02]  /*552e0*/  HMMA.1688.F32.TF32 R60, R156.reuse, R50, R152 ;  /* 0x000000329c3c723c */ /* 0x042fe40000081098 */
[----:B------:R-:W-:Y:S04]  /*552f0*/  STL.64 [R1+0x620], R64 ;  /* 0x0006204001007387 */ /* 0x000fe80000100a00 */
[----:B------:R1:W-:Y:S02]  /*55300*/  STL.64 [R1+0x628], R66 ;  /* 0x0006284201007387 */ /* 0x0003e40000100a00 */
[C---:B-1----:R-:W-:Y:S11]  /*55310*/  HMMA.1688.F32.TF32 R64, R156.reuse, R42, R92 ;  /* 0x0000002a9c40723c */ /* 0x042ff6000008105c */
[----:B------:R-:W-:Y:S04]  /*55320*/  @!UPT UIADD3 URZ, URZ, URZ, URZ ;  /* 0x0000003f3f3ff290 */ /* 0x000fe8000fffe03f */
        /* <DEDUP_REMOVED lines=35> */
[C---:B---3--:R-:W-:Y:S08]  /*55560*/  HMMA.1688.F32.TF32 R60, R156.reuse, R214, R100 ;  /* 0x000000d69c3c723c */ /* 0x048ff00000081064 */
[C---:B-1----:R-:W-:Y:S03]  /*55570*/  HMMA.1688.F32.TF32 R56, R156.reuse, R210, R104 ;  /* 0x000000d29c38723c */ /* 0x042fe60000081068 */
        /* <DEDUP_REMOVED lines=40> */
[----:B------:R-:W3:Y:S04]  /*55800*/  LDL.LU R220, [R1+0xa50] ;  /* 0x000a500001dc7983 */ /* 0x000ee80000300800 */
        /* <DEDUP_REMOVED lines=96> */
[----:B------:R-:W2:Y:S01]  /*55e10*/  LDL.LU R67, [R1+0x2a3c] ;  /* 0x002a3c0001437983 */ /* 0x000ea20000300800 */
[C---:B------:R-:W-:Y:S03]  /*55e20*/  HMMA.1688.F32.TF32 R224, R76.reuse, R74, R232 ;  /* 0x0000004a4ce0723c */ /* 0x040fe600000810e8 */
        /* <DEDUP_REMOVED lines=21> */
[----:B------:R1:W-:Y:S04]  /*55f80*/  STL.64 [R1+0x35f0], R224 ;  /* 0x0035f0e001007387 */ /* 0x0003e80000100a00 */
[----:B-1----:R-:W3:Y:S04]  /*55f90*/  LDL.LU R224, [R1+0x25f0] ;  /* 0x0025f00001e07983 */ /* 0x002ee80000300800 */
        /* <DEDUP_REMOVED lines=22> */
[----:B-1----:R-:W4:Y:S01]  /*56100*/  LDL.LU.64 R58, [R1+0x37f8] ;  /* 0x0037f800013a7983 */ /* 0x002f220000300a00 */
[C---:B---3--:R-:W-:Y:S03]  /*56110*/  HMMA.1688.F32.TF32 R232, R76.reuse, R54, R232 ;  /* 0x000000364ce8723c */ /* 0x048fe600000810e8 */
[----:B------:R-:W3:Y:S05]  /*56120*/  LDL.LU.64 R56, [R1+0x37f0] ;  /* 0x0037f00001387983 */ /* 0x000eea0000300a00 */
[C---:B------:R-:W-:Y:S08]  /*56130*/  HMMA.1688.F32.TF32 R224, R76.reuse, R50, R224 ;  /* 0x000000324ce0723c */ /* 0x040ff000000810e0 */
[C---:B------:R-:W-:Y:S08]  /*56140*/  HMMA.1688.F32.TF32 R156, R76.reuse, R46, R156 ;  /* 0x0000002e4c9c723c */ /* 0x040ff0000008109c */
[C---:B------:R-:W-:Y:S08]  /*56150*/  HMMA.1688.F32.TF32 R236, R76.reuse, R42, R236 ;  /* 0x0000002a4cec723c */ /* 0x040ff000000810ec */
[C---:B----4-:R-:W-:Y:S11]  /*56160*/  HMMA.1688.F32.TF32 R228, R76.reuse, R58, R228 ;  /* 0x0000003a4ce4723c */ /* 0x050ff600000810e4 */
[----:B------:R-:W-:Y:S11]  /*56170*/  @!UPT UIADD3 URZ, URZ, URZ, URZ ;  /* 0x0000003f3f3ff290 */ /* 0x000ff6000fffe03f */
[----:B------:R-:W-:Y:S01]  /*56180*/  @!UPT UIADD3 URZ, URZ, URZ, URZ ;  /* 0x0000003f3f3ff290 */ /* 0x000fe2000fffe03f */
[----:B------:R-:W-:Y:S04]  /*56190*/  STL.64 [R1+0x110], R228 ;  /* 0x000110e401007387 */ /* 0x000fe80000100a00 */
[----:B------:R1:W-:Y:S04]  /*561a0*/  STL.64 [R1+0x118], R230 ;  /* 0x000118e601007387 */ /* 0x0003e80000100a00 */
        /* <DEDUP_REMOVED lines=8> */
[----:B------:R-:W-:Y:S04]  /*56230*/  STL.64 [R1+0x2e0], R156 ;  /* 0x0002e09c01007387 */ /* 0x000fe80000100a00 */
[----:B------:R3:W-:Y:S01]  /*56240*/  STL.64 [R1+0x2e8], R158 ;  /* 0x0002e89e01007387 */ /* 0x0007e20000100a00 */
[C---:B-1----:R-:W-:Y:S08]  /*56250*/  HMMA.1688.F32.TF32 R224, R76.reuse, R38, R148 ;  /* 0x000000264ce0723c */ /* 0x042ff00000081094 */
[C---:B---3--:R-:W-:Y:S08]  /*56260*/  HMMA.1688.F32.TF32 R156, R76.reuse, R34, R144 ;  /* 0x000000224c9c723c */ /* 0x048ff00000081090 */
        /* <DEDUP_REMOVED lines=62> */
[----:B------:R-:W-:Y:S04]  /*56650*/  STL.64 [R1+0x15a0], R88 ;  /* 0x0015a05801007387 */ /* 0x000fe80000100a00 */
[----:B------:R-:W-:Y:S04]  /*56660*/  STL.64 [R1+0x15a8], R90 ;  /* 0x0015a85a01007387 */ /* 0x000fe80000100a00 */
[----:B------:R-:W3:Y:S01]  /*56670*/  LDL.LU R248, [R1+0xd00] ;  /* 0x000d000001f87983 */ /* 0x000ee20000300800 */
[----:B--2---:R-:W-:Y:S03]  /*56680*/  HMMA.1688.F32.TF32 R76, R76, R162, R232 ;  /* 0x000000a24c4c723c */ /* 0x004fe600000810e8 */
[----:B------:R1:W-:Y:S04]  /*56690*/  STL.64 [R1+0x1590], R84 ;  /* 0x0015905401007387 */ /* 0x0003e80000100a00 */
[----:B------:R2:W-:Y:S11]  /*566a0*/  STL.64 [R1+0x1598], R86 ;  /* 0x0015985601007387 */ /* 0x0005f60000100a00 */
[----:B------:R-:W-:Y:S05]  /*566b0*/  @!UPT UIADD3 URZ, URZ, URZ, URZ ;  /* 0x0000003f3f3ff290 */ /* 0x000fea000fffe03f */
        /* <DEDUP_REMOVED lines=101> */
[C---:B--2---:R-:W-:Y:S03]  /*56d10*/  HMMA.1688.F32.TF32 R96, R80.reuse, R214, R96 ;  /* 0x000000d65060723c */ /* 0x044fe60000081060 */
[----:B------:R-:W-:Y:S04]  /*56d20*/  LDS R76, [R3+0xc580] ;  /* 0x00c58000034c7984 */ /* 0x000fe80000000800 */
[----:B------:R-:W-:Y:S01]  /*56d30*/  LDS R78, [R3+0xe580] ;  /* 0x00e58000034e7984 */ /* 0x000fe20000000800 */
[C---:B------:R-:W-:Y:S03]  /*56d40*/  HMMA.1688.F32.TF32 R92, R80.reuse, R210, R92 ;  /* 0x000000d2505c723c */ /* 0x040fe6000008105c */
[----:B------:R-:W-:Y:S04]  /*56d50*/  LDS R77, [R240+0xc580] ;  /* 0x00c58000f04d7984 */ /* 0x000fe80000000800 */
[----:B------:R-:W1:Y:S01]  /*56d60*/  LDS R79, [R240+0xe580] ;  /* 0x00e58000f04f7984 */ /* 0x000e620000000800 */
[C---:B---3--:R-:W-:Y:S08]  /*56d70*/  HMMA.1688.F32.TF32 R84, R80.reuse, R202, R84 ;  /* 0x000000ca5054723c */ /* 0x048ff00000081054 */
[C---:B----4-:R-:W-:Y:S11]  /*56d80*/  HMMA.1688.F32.TF32 R220, R80.reuse, R74, R220 ;  /* 0x0000004a50dc723c */ /* 0x050ff600000810dc */
[----:B------:R-:W-:Y:S11]  /*56d90*/  @!UPT UIADD3 URZ, URZ, URZ, URZ ;  /* 0x0000003f3f3ff290 */ /* 0x000ff6000fffe03f */
[----:B------:R-:W-:Y:S01]  /*56da0*/  @!UPT UIADD3 URZ, URZ, URZ, URZ ;  /* 0x0000003f3f3ff290 */ /* 0x000fe2000fffe03f */
[----:B------:R-:W-:Y:S04]  /*56db0*/  STL.64 [R1+0x3608], R222 ;  /* 0x003608de01007387 */ /* 0x000fe80000100a00 */
[----:B------:R2:W-:Y:S01]  /*56dc0*/  STL.64 [R1+0x3600], R220 ;  /* 0x003600dc01007387 */ /* 0x0005e20000100a00 */
[C---:B------:R-:W-:Y:S08]  /*56dd0*/  HMMA.1688.F32.TF32 R232, R80.reuse, R70, R224 ;  /* 0x0000004650e8723c */ /* 0x040ff000000810e0 */
[C---:B------:R-:W-:Y:S08]  /*56de0*/  HMMA.1688.F32.TF32 R224, R80.reuse, R66, R156 ;  /* 0x0000004250e0723c */ /* 0x040ff0000008109c */
[C---:B--2---:R-:W-:Y:S08]  /*56df0*/  HMMA.1688.F32.TF32 R220, R80.reuse, R62, R236 ;  /* 0x0000003e50dc723c */ /* 0x044ff000000810ec */
        /* <DEDUP_REMOVED lines=59> */
[----:B--2---:R-:W-:Y:S07]  /*571b0*/  HMMA.1688.F32.TF32 R84, R80, R190, R216 ;  /* 0x000000be5054723c */ /* 0x004fee00000810d8 */
        /* <DEDUP_REMOVED lines=86> */
[C---:B-1----:R-:W-:Y:S08]  /*57720*/  HMMA.1688.F32.TF32 R108, R76.reuse, R58, R108 ;  /* 0x0000003a4c6c723c */ /* 0x042ff0000008106c */
[----:B--2---:R-:W-:Y:S08]  /*57730*/  HMMA.1688.F32.TF32 R112, R76, R62, R112 ;  /* 0x0000003e4c70723c */ /* 0x004ff00000081070 */
[C---:B---3--:R-:W-:Y:S08]  /*57740*/  HMMA.1688.F32.TF32 R124, R80.reuse, R166, R124 ;  /* 0x000000a6507c723c */ /* 0x048ff0000008107c */
[C---:B----4-:R-:W-:Y:S08]  /*57750*/  HMMA.1688.F32.TF32 R128, R80.reuse, R170, R128 ;  /* 0x000000aa5080723c */ /* 0x050ff00000081080 */
[C---:B------:R-:W-:Y:S08]  /*57760*/  HMMA.1688.F32.TF32 R132, R80.reuse, R174, R132 ;  /* 0x000000ae5084723c */ /* 0x040ff00000081084 */
[C---:B------:R-:W-:Y:S08]  /*57770*/  HMMA.1688.F32.TF32 R140, R80.reuse, R182, R140 ;  /* 0x000000b6508c723c */ /* 0x040ff0000008108c */
[C---:B------:R-:W-:Y:S08]  /*57780*/  HMMA.1688.F32.TF32 R144, R80.reuse, R186, R144 ;  /* 0x000000ba5090723c */ /* 0x040ff00000081090 */
        /* <DEDUP_REMOVED lines=37> */
[----:B------:R-:W-:Y:S01]  /*579e0*/  LDS R82, [R3+0xe600] ;  /* 0x00e6000003527984 */ /* 0x000fe20000000800 */
[C---:B-1----:R-:W-:Y:S03]  /*579f0*/  HMMA.1688.F32.TF32 R48, R76.reuse, R46, R152 ;  /* 0x0000002e4c30723c */ /* 0x042fe60000081098 */
[----:B------:R-:W-:Y:S04]  /*57a00*/  STL.64 [R1+0x190], R100 ;  /* 0x0001906401007387 */ /* 0x000fe80000100a00 */
[----:B------:R-:W-:Y:S04]  /*57a10*/  STL.64 [R1+0x198], R102 ;  /* 0x0001986601007387 */ /* 0x000fe80000100a00 */
[----:B------:R-:W-:Y:S04]  /*57a20*/  STL.64 [R1+0x37b8], R46 ;  /* 0x0037b82e01007387 */ /* 0x000fe80000100a00 */
[----:B------:R1:W-:Y:S01]  /*57a30*/  STL.64 [R1+0x37b0], R44 ;  /* 0x0037b02c01007387 */ /* 0x0003e20000100a00 */
[C---:B------:R-:W-:Y:S03]  /*57a40*/  HMMA.1688.F32.TF32 R84, R76.reuse, R30, R84 ;  /* 0x0000001e4c54723c */ /* 0x040fe60000081054 */
[----:B------:R-:W-:Y:S04]  /*57a50*/  LDS R81, [R240+0xc600] ;  /* 0x00c60000f0517984 */ /* 0x000fe80000000800 */
[----:B------:R-:W2:Y:S04]  /*57a60*/  LDS R83, [R240+0xe600] ;  /* 0x00e60000f0537984 */ /* 0x000ea80000000800 */
[----:B------:R-:W-:Y:S01]  /*57a70*/  STL.64 [R1+0x280], R48 ;  /* 0x0002803001007387 */ /* 0x000fe20000100a00 */
[C---:B-1----:R-:W-:Y:S03]  /*57a80*/  HMMA.1688.F32.TF32 R44, R76.reuse, R34, R88 ;  /* 0x000000224c2c723c */ /* 0x042fe60000081058 */
[----:B------:R1:W-:Y:S05]  /*57a90*/  STL.64 [R1+0x288], R50 ;  /* 0x0002883201007387 */ /* 0x0003ea0000100a00 */
[C---:B-1----:R-:W-:Y:S01]  /*57aa0*/  HMMA.1688.F32.TF32 R48, R76.reuse, R38, R92 ;  /* 0x000000264c30723c */ /* 0x042fe2000008105c */
[----:B------:R-:W-:Y:S04]  /*57ab0*/  STL.64 [R1+0x270], R96 ;  /* 0x0002706001007387 */ /* 0x000fe80000100a00 */
[----:B------:R-:W-:Y:S11]  /*57ac0*/  STL.64 [R1+0x278], R98 ;  /* 0x0002786201007387 */ /* 0x000ff60000100a00 */
[----:B------:R-:W-:Y:S07]  /*57ad0*/  @!UPT UIADD3 URZ, URZ, URZ, URZ ;  /* 0x0000003f3f3ff290 */ /* 0x000fee000fffe03f */
[----:B------:R-:W-:Y:S04]  /*57ae0*/  STL.64 [R1+0x360], R48 ;  /* 0x0003603001007387 */ /* 0x000fe80000100a00 */
[----:B------:R1:W-:Y:S04]  /*57af0*/  STL.64 [R1+0x368], R50 ;  /* 0x0003683201007387 */ /* 0x0003e80000100a00 */
[----:B------:R-:W-:Y:S04]  /*57b00*/  STL.64 [R1+0x350], R44 ;  /* 0x0003502c01007387 */ /* 0x000fe80000100a00 */
[----:B------:R3:W-:Y:S01]  /*57b10*/  STL.64 [R1+0x358], R46 ;  /* 0x0003582e01007387 */ /* 0x0007e20000100a00 */
[C---:B-1----:R-:W-:Y:S08]  /*57b20*/  HMMA.1688.F32.TF32 R48, R76.reuse, R26, R244 ;  /* 0x0000001a4c30723c */ /* 0x042ff000000810f4 */
[C---:B---3--:R-:W-:Y:S01]  /*57b30*/  HMMA.1688.F32.TF32 R44, R76.reuse, R22, R248 ;  /* 0x000000164c2c723c */ /* 0x048fe200000810f8 */
[----:B------:R1:W-:Y:S04]  /*57b40*/  STL.64 [R1+0x420], R84 ;  /* 0x0004205401007387 */ /* 0x0003e80000100a00 */
[----:B------:R3:W-:Y:S04]  /*57b50*/  STL.64 [R1+0x428], R86 ;  /* 0x0004285601007387 */ /* 0x0007e80000100a00 */
[----:B-1----:R-:W4:Y:S06]  /*57b60*/  LDL.LU R84, [R1+0x2be0] ;  /* 0x002be00001547983 */ /* 0x002f2c0000300800 */
[----:B------:R-:W-:Y:S04]  /*57b70*/  STL.64 [R1+0x410], R48 ;  /* 0x0004103001007387 */ /* 0x000fe80000100a00 */
[----:B------:R1:W-:Y:S04]  /*57b80*/  STL.64 [R1+0x418], R50 ;  /* 0x0004183201007387 */ /* 0x0003e80000100a00 */
[----:B------:R-:W-:Y:S04]  /*57b90*/  STL.64 [R1+0x4d0], R44 ;  /* 0x0004d02c01007387 */ /* 0x000fe80000100a00 */
[----:B------:R1:W-:Y:S04]  /*57ba0*/  STL.64 [R1+0x4d8], R46 ;  /* 0x0004d82e01007387 */ /* 0x0003e80000100a00 */
        /* <DEDUP_REMOVED lines=74> */
[----:B------:R-:W4:Y:S03]  /*58050*/  LDL.LU R107, [R1+0xf1c] ;  /* 0x000f1c00016b7983 */ /* 0x000f260000300800 */
[----:B------:R-:W4:Y:S01]  /*58060*/  LDL.LU R92, [R1+0x2cb0] ;  /* 0x002cb000015c7983 */ /* 0x000f220000300800 */
[----:B------:R-:W4:Y:S02]  /*58070*/  LDL.LU R93, [R1+0x2cb4] ;  /* 0x002cb400015d7983 */ /* 0x000f240000300800 */
[----:B------:R-:W4:Y:S02]  /*58080*/  LDL.LU R94, [R1+0x2cb8] ;  /* 0x002cb800015e7983 */ /* 0x000f240000300800 */
[----:B------:R-:W4:Y:S01]  /*58090*/  LDL.LU R95, [R1+0x2cbc] ;  /* 0x002cbc00015f7983 */ /* 0x000f220000300800 */
        /* <DEDUP_REMOVED lines=12> */
[C---:B--2---:R-:W-:Y:S08]  /*58160*/  HMMA.1688.F32.TF32 R100, R76.reuse, R170, R100 ;  /* 0x000000aa4c64723c */ /* 0x044ff00000081064 */
[C---:B---3--:R-:W-:Y:S08]  /*58170*/  HMMA.1688.F32.TF32 R112, R76.reuse, R182, R112 ;  /* 0x000000b64c70723c */ /* 0x048ff00000081070 */
[C---:B----4-:R-:W-:Y:S08]  /*58180*/  HMMA.1688.F32.TF32 R124, R76.reuse, R194, R124 ;  /* 0x000000c24c7c723c */ /* 0x050ff0000008107c */
[C---:B-1----:R-:W-:Y:S08]  /*58190*/  HMMA.1688.F32.TF32 R48, R76.reuse, R14, R156 ;  /* 0x0000000e4c30723c */ /* 0x042ff0000008109c */
[C---:B------:R-:W-:Y:S08]  /*581a0*/  HMMA.1688.F32.TF32 R216, R76.reuse, R18, R224 ;  /* 0x000000124cd8723c */ /* 0x040ff000000810e0 */
[C---:B------:R-:W-:Y:S08]  /*581b0*/  HMMA.1688.F32.TF32 R44, R76.reuse, R10, R236 ;  /* 0x0000000a4c2c723c */ /* 0x040ff000000810ec */
[C---:B------:R-:W-:Y:S07]  /*581c0*/  HMMA.1688.F32.TF32 R148, R76.reuse, R6, R148 ;  /* 0x000000064c94723c */ /* 0x040fee0000081094 */
[----:B------:R-:W-:Y:S01]  /*581d0*/  STL.64 [R1+0x4c0], R216 ;  /* 0x0004c0d801007387 */ /* 0x000fe20000100a00 */
[----:B------:R-:W-:Y:S02]  /*581e0*/  STL.64 [R1+0x4c8], R218 ;  /* 0x0004c8da01007387 */ /* 0x000fe40000100a00 */
[----:B------:R-:W-:Y:S02]  /*581f0*/  STL.64 [R1+0x550], R48 ;  /* 0x0005503001007387 */ /* 0x000fe40000100a00 */
[----:B------:R1:W-:Y:S02]  /*58200*/  STL.64 [R1+0x558], R50 ;  /* 0x0005583201007387 */ /* 0x0003e40000100a00 */
[C---:B-1----:R-:W-:Y:S01]  /*58210*/  HMMA.1688.F32.TF32 R48, R76.reuse, R214, R144 ;  /* 0x000000d64c30723c */ /* 0x042fe20000081090 */
[----:B------:R-:W-:Y:S01]  /*58220*/  STL.64 [R1+0x540], R44 ;  /* 0x0005402c01007387 */ /* 0x000fe20000100a00 */
[----:B------:R1:W-:Y:S06]  /*58230*/  STL.64 [R1+0x548], R46 ;  /* 0x0005482e01007387 */ /* 0x0003ec0000100a00 */
[C---:B-1----:R-:W-:Y:S01]  /*58240*/  HMMA.1688.F32.TF32 R44, R76.reuse, R210, R140 ;  /* 0x000000d24c2c723c */ /* 0x042fe2000008108c */
[----:B------:R-:W-:Y:S01]  /*58250*/  STL.64 [R1+0x800], R148 ;  /* 0x0008009401007387 */ /* 0x000fe20000100a00 */
[----:B------:R-:W-:Y:S06]  /*58260*/  STL.64 [R1+0x808], R150 ;  /* 0x0008089601007387 */ /* 0x000fec0000100a00 */
[C---:B------:R-:W-:Y:S07]  /*58270*/  HMMA.1688.F32.TF32 R136, R76.reuse, R206, R136 ;  /* 0x000000ce4c88723c */ /* 0x040fee0000081088 */
[----:B------:R-:W-:Y:S01]  /*58280*/  STL.64 [R1+0x13a0], R48 ;  /* 0x0013a03001007387 */ /* 0x000fe20000100a00 */
[----:B------:R1:W-:Y:S02]  /*58290*/  STL.64 [R1+0x13a8], R50 ;  /* 0x0013a83201007387 */ /* 0x0003e40000100a00 */
[C---:B-1----:R-:W-:Y:S05]  /*582a0*/  HMMA.1688.F32.TF32 R48, R76.reuse, R202, R132 ;  /* 0x000000ca4c30723c */ /* 0x042fea0000081084 */
[----:B------:R-:W-:Y:S01]  /*582b0*/  STL.64 [R1+0x1390], R44 ;  /* 0x0013902c01007387 */ /* 0x000fe20000100a00 */
[----:B------:R1:W-:Y:S02]  /*582c0*/  STL.64 [R1+0x1398], R46 ;  /* 0x0013982e01007387 */ /* 0x0003e40000100a00 */
[C---:B-1----:R-:W-:Y:S05]  /*582d0*/  HMMA.1688.F32.TF32 R44, R76.reuse, R198, R128 ;  /* 0x000000c64c2c723c */ /* 0x042fea0000081080 */
[----:B------:R-:W-:Y:S01]  /*582e0*/  STL.64 [R1+0x1380], R136 ;  /* 0x0013808801007387 */ /* 0x000fe20000100a00 */
[----:B------:R-:W-:Y:S09]  /*582f0*/  STL.64 [R1+0x1388], R138 ;  /* 0x0013888a01007387 */ /* 0x000ff20000100a00 */
[----:B------:R-:W-:Y:S01]  /*58300*/  STL.64 [R1+0xdd0], R48 ;  /* 0x000dd03001007387 */ /* 0x000fe20000100a00 */
[----:B------:R1:W-:Y:S02]  /*58310*/  STL.64 [R1+0xdd8], R50 ;  /* 0x000dd83201007387 */ /* 0x0003e40000100a00 */
[C---:B-1----:R-:W-:Y:S05]  /*58320*/  HMMA.1688.F32.TF32 R48, R76.reuse, R190, R120 ;  /* 0x000000be4c30723c */ /* 0x042fea0000081078 */
[----:B------:R-:W-:Y:S01]  /*58330*/  STL.64 [R1+0x1370], R44 ;  /* 0x0013702c01007387 */ /* 0x000fe20000100a00 */
[----:B------:R1:W-:Y:S02]  /*58340*/  STL.64 [R1+0x1378], R46 ;  /* 0x0013782e01007387 */ /* 0x0003e40000100a00 */
[C---:B-1----:R-:W-:Y:S01]  /*58350*/  HMMA.1688.F32.TF32 R44, R76.reuse, R186, R116 ;  /* 0x000000ba4c2c723c */ /* 0x042fe20000081074 */
[----:B------:R-:W-:Y:S01]  /*58360*/  STL.64 [R1+0x1350], R124 ;  /* 0x0013507c01007387 */ /* 0x000fe20000100a00 */
[----:B------:R-:W-:Y:S11]  /*58370*/  STL.64 [R1+0x1358], R126 ;  /* 0x0013587e01007387 */ /* 0x000ff60000100a00 */
[----:B------:R-:W-:Y:S02]  /*58380*/  @!UPT UIADD3 URZ, URZ, URZ, URZ ;  /* 0x0000003f3f3ff290 */ /* 0x000fe4000fffe03f */
[----:B------:R-:W-:Y:S01]  /*58390*/  STL.64 [R1+0x1330], R48 ;  /* 0x0013303001007387 */ /* 0x000fe20000100a00 */
[----:B------:R1:W-:Y:S02]  /*583a0*/  STL.64 [R1+0x1338], R50 ;  /* 0x0013383201007387 */ /* 0x0003e40000100a00 */
[C---:B-1----:R-:W-:Y:S05]  /*583b0*/  HMMA.1688.F32.TF32 R48, R76.reuse, R178, R108 ;  /* 0x000000b24c30723c */ /* 0x042fea000008106c */
[----:B------:R-:W-:Y:S01]  /*583c0*/  STL.64 [R1+0x1310], R44 ;  /* 0x0013102c01007387 */ /* 0x000fe20000100a00 */
[----:B------:R1:W-:Y:S02]  /*583d0*/  STL.64 [R1+0x1318], R46 ;  /* 0x0013182e01007387 */ /* 0x0003e40000100a00 */
[----:B-1----:R-:W-:Y:S01]  /*583e0*/  HMMA.1688.F32.TF32 R44, R76, R174, R104 ;  /* 0x000000ae4c2c723c */ /* 0x002fe20000081068 */
[----:B------:R-:W-:Y:S01]  /*583f0*/  STL.64 [R1+0x12f0], R112 ;  /* 0x0012f07001007387 */ /* 0x000fe20000100a00 */
[----:B------:R-:W-:Y:S06]  /*58400*/  STL.64 [R1+0x12f8], R114 ;  /* 0x0012f87201007387 */ /* 0x000fec0000100a00 */
[----:B------:R-:W-:Y:S07]  /*58410*/  HMMA.1688.F32.TF32 R156, R80, R74, R92 ;  /* 0x0000004a509c723c */ /* 0x000fee000008105c */
        /* <DEDUP_REMOVED lines=8> */
[C---:B------:R-:W-:Y:S01]  /*584a0*/  HMMA.1688.F32.TF32 R248, R80.reuse, R66, R248 ;  /* 0x0000004250f8723c */ /* 0x040fe200000810f8 */
[----:B------:R-:W-:Y:S04]  /*584b0*/  LDS R76, [R3+0xc680] ;  /* 0x00c68000034c7984 */ /* 0x000fe80000000800 */
[----:B------:R-:W-:Y:S04]  /*584c0*/  LDS R78, [R3+0xe680] ;  /* 0x00e68000034e7984 */ /* 0x000fe80000000800 */
[----:B------:R-:W-:Y:S04]  /*584d0*/  LDS R77, [R240+0xc680] ;  /* 0x00c68000f04d7984 */ /* 0x000fe80000000800 */
[----:B------:R-:W-:Y:S01]  /*584e0*/  STL.64 [R1+0xd40], R48 ;  /* 0x000d403001007387 */ /* 0x000fe20000100a00 */
[----:B------:R-:W-:Y:S02]  /*584f0*/  STL.64 [R1+0xd48], R50 ;  /* 0x000d483201007387 */ /* 0x000fe40000100a00 */
[----:B------:R-:W-:Y:S01]  /*58500*/  STL.64 [R1+0x3628], R158 ;  /* 0x0036289e01007387 */ /* 0x000fe20000100a00 */
[----:B------:R-:W1:Y:S04]  /*58510*/  LDS R79, [R240+0xe680] ;  /* 0x00e68000f04f7984 */ /* 0x000e680000000800 */
[----:B------:R-:W-:Y:S01]  /*58520*/  STL.64 [R1+0x12a0], R44 ;  /* 0x0012a02c01007387 */ /* 0x000fe20000100a00 */
[----:B------:R2:W-:Y:S02]  /*58530*/  STL.64 [R1+0x12a8], R46 ;  /* 0x0012a82e01007387 */ /* 0x0005e40000100a00 */
[C---:B--2---:R-:W-:Y:S01]  /*58540*/  HMMA.1688.F32.TF32 R44, R80.reuse, R70, R88 ;  /* 0x00000046502c723c */ /* 0x044fe20000081058 */
[----:B------:R-:W-:Y:S01]  /*58550*/  STL.64 [R1+0x3620], R156 ;  /* 0x0036209c01007387 */ /* 0x000fe20000100a00 */
[----:B------:R-:W-:Y:S06]  /*58560*/  STL.64 [R1+0x3638], R250 ;  /* 0x003638fa01007387 */ /* 0x000fec0000100a00 */
[C---:B------:R-:W-:Y:S11]  /*58570*/  HMMA.1688.F32.TF32 R48, R80.reuse, R62, R84 ;  /* 0x0000003e5030723c */ /* 0x040ff60000081054 */
[----:B------:R-:W-:Y:S04]  /*58580*/  @!UPT UIADD3 URZ, URZ, URZ, URZ ;  /* 0x0000003f3f3ff290 */ /* 0x000fe8000fffe03f */
[----:B------:R-:W-:Y:S01]  /*58590*/  STL.64 [R1], R44 ;  /* 0x0000002c01007387 */ /* 0x000fe20000100a00 */
[----:B------:R2:W-:Y:S02]  /*585a0*/  STL.64 [R1+0x8], R46 ;  /* 0x0000082e01007387 */ /* 0x0005e40000100a00 */
[C---:B--2---:R-:W-:Y:S01]  /*585b0*/  HMMA.1688.F32.TF32 R44, R80.reuse, R58, R244 ;  /* 0x0000003a502c723c */ /* 0x044fe200000810f4 */
[----:B------:R-:W-:Y:S01]  /*585c0*/  STL.64 [R1+0x3630], R248 ;  /* 0x003630f801007387 */ /* 0x000fe20000100a00 */
[----:B------:R-:W1:Y:S03]  /*585d0*/  LDL.LU R84, [R1+0x2d20] ;  /* 0x002d200001547983 */ /* 0x000e660000300800 */
[----:B------:R-:W-:Y:S02]  /*585e0*/  STL.64 [R1+0xc0], R48 ;  /* 0x0000c03001007387 */ /* 0x000fe40000100a00 */
[----:B------:R-:W-:Y:S11]  /*585f0*/  STL.64 [R1+0xc8], R50 ;  /* 0x0000c83201007387 */ /* 0x000ff60000100a00 */
[----:B------:R-:W-:Y:S05]  /*58600*/  @!UPT UIADD3 URZ, URZ, URZ, URZ ;  /* 0x0000003f3f3ff290 */ /* 0x000fea000fffe03f */
[----:B------:R2:W-:Y:S01]  /*58610*/  STL.64 [R1+0xb0], R44 ;  /* 0x0000b02c01007387 */ /* 0x0005e20000100a00 */
[----:B------:R3:W-:Y:S02]  /*58620*/  STL.64 [R1+0xb8], R46 ;  /* 0x0000b82e01007387 */ /* 0x0007e40000100a00 */
[----:B------:R-:W1:Y:S02]  /*58630*/  LDL.LU R85, [R1+0x2d24] ;  /* 0x002d240001557983 */ /* 0x000e640000300800 */
[----:B------:R-:W1:Y:S01]  /*58640*/  LDL.LU R86, [R1+0x2d28] ;  /* 0x002d280001567983 */ /* 0x000e620000300800 */
[----:B------:R-:W1:Y:S01]  /*58650*/  LDL.LU R87, [R1+0x2d2c] ;  /* 0x002d2c0001577983 */ /* 0x000e620000300800 */
        /* <DEDUP_REMOVED lines=72> */
[----:B--2---:R-:W2:Y:S02]  /*58ae0*/  LDL.LU R44, [R1+0x2ad0] ;  /* 0x002ad000012c7983 */ /* 0x004ea40000300800 */
[----:B------:R-:W2:Y:S02]  /*58af0*/  LDL.LU R45, [R1+0x2ad4] ;  /* 0x002ad400012d7983 */ /* 0x000ea40000300800 */
[----:B---3--:R-:W2:Y:S01]  /*58b00*/  LDL.LU R46, [R1+0x2ad8] ;  /* 0x002ad800012e7983 */ /* 0x008ea20000300800 */
[----:B------:R-:W2:Y:S01]  /*58b10*/  LDL.LU R47, [R1+0x2adc] ;  /* 0x002adc00012f7983 */ /* 0x000ea20000300800 */
[----:B------:R-:W3:Y:S02]  /*58b20*/  LDL.LU R48, [R1+0x2b30] ;  /* 0x002b300001307983 */ /* 0x000ee40000300800 */
[----:B------:R-:W3:Y:S02]  /*58b30*/  LDL.LU R49, [R1+0x2b34] ;  /* 0x002b340001317983 */ /* 0x000ee40000300800 */
[----:B------:R-:W3:Y:S01]  /*58b40*/  LDL.LU R50, [R1+0x2b38] ;  /* 0x002b380001327983 */ /* 0x000ee20000300800 */
[----:B------:R-:W3:Y:S01]  /*58b50*/  LDL.LU R51, [R1+0x2b3c] ;  /* 0x002b3c0001337983 */ /* 0x000ee20000300800 */
[----:B------:R-:W2:Y:S02]  /*58b60*/  LDL.LU R248, [R1+0x2a60] ;  /* 0x002a600001f87983 */ /* 0x000ea40000300800 */
[----:B------:R-:W2:Y:S02]  /*58b70*/  LDL.LU R249, [R1+0x2a64] ;  /* 0x002a640001f97983 */ /* 0x000ea40000300800 */
[----:B------:R-:W2:Y:S01]  /*58b80*/  LDL.LU R250, [R1+0x2a68] ;  /* 0x002a680001fa7983 */ /* 0x000ea20000300800 */
[----:B------:R-:W2:Y:S01]  /*58b90*/  LDL.LU R251, [R1+0x2a6c] ;  /* 0x002a6c0001fb7983 */ /* 0x000ea20000300800 */
        /* <DEDUP_REMOVED lines=28> */
[C---:B---3--:R-:W-:Y:S11]  /*58d60*/  HMMA.1688.F32.TF32 R48, R80.reuse, R54, R48 ;  /* 0x000000365030723c */ /* 0x048ff60000081030 */
[----:B------:R-:W-:Y:S11]  /*58d70*/  @!UPT UIADD3 URZ, URZ, URZ, URZ ;  /* 0x0000003f3f3ff290 */ /* 0x000ff6000fffe03f */
[----:B------:R-:W-:Y:S01]  /*58d80*/  @!UPT UIADD3 URZ, URZ, URZ, URZ ;  /* 0x0000003f3f3ff290 */ /* 0x000fe2000fffe03f */
[----:B------:R-:W-:Y:S01]  /*58d90*/  STL.64 [R1+0x180], R48 ;  /* 0x0001803001007387 */ /* 0x000fe20000100a00 */
[----:B------:R3:W-:Y:S03]  /*58da0*/  STL.64 [R1+0x188], R50 ;  /* 0x0001883201007387 */ /* 0x0007e60000100a00 */
[----:B---3--:R-:W2:Y:S01]  /*58db0*/  LDL.LU.64 R50, [R1+0x37c8] ;  /* 0x0037c80001327983 */ /* 0x008ea20000300a00 */
[----:B------:R-:W4:Y:S01]  /*58dc0*/  LDL.LU.64 R48, [R1+0x37c0] ;  /* 0x0037c00001307983 */ /* 0x000f220000300a00 */
[C---:B--2---:R-:W-:Y:S11]  /*58dd0*/  HMMA.1688.F32.TF32 R44, R80.reuse, R50, R44 ;  /* 0x00000032502c723c */ /* 0x044ff6000008102c */
[----:B------:R-:W-:Y:S11]  /*58de0*/  @!UPT UIADD3 URZ, URZ, URZ, URZ ;  /* 0x0000003f3f3ff290 */ /* 0x000ff6000fffe03f */
[----:B------:R-:W-:Y:S01]  /*58df0*/  @!UPT UIADD3 URZ, URZ, URZ, URZ ;  /* 0x0000003f3f3ff290 */ /* 0x000fe2000fffe03f */
[----:B------:R-:W-:Y:S01]  /*58e00*/  STL.64 [R1+0x170], R44 ;  /* 0x0001702c01007387 */ /* 0x000fe20000100a00 */
[----:B------:R2:W-:Y:S03]  /*58e10*/  STL.64 [R1+0x178], R46 ;  /* 0x0001782e01007387 */ /* 0x0005e60000100a00 */
[----:B--2---:R-:W2:Y:S01]  /*58e20*/  LDL.LU.64 R46, [R1+0x37b8] ;  /* 0x0037b800012e7983 */ /* 0x004ea20000300a00 */
[----:B------:R-:W4:Y:S02]  /*58e30*/  LDL.LU.64 R44, [R1+0x37b0] ;  /* 0x0037b000012c7983 */ /* 0x000f240000300a00 */
[C---:B----4-:R-:W-:Y:S08]  /*58e40*/  HMMA.1688.F32.TF32 R228, R80.reuse, R34, R228 ;  /* 0x0000002250e4723c */ /* 0x050ff000000810e4 */
[C---:B------:R-:W-:Y:S08]  /*58e50*/  HMMA.1688.F32.TF32 R96, R80.reuse, R170, R96 ;  /* 0x000000aa5060723c */ /* 0x040ff00000081060 */
[C---:B------:R-:W-:Y:S08]  /*58e60*/  HMMA.1688.F32.TF32 R92, R80.reuse, R166, R92 ;  /* 0x000000a6505c723c */ /* 0x040ff0000008105c */
[C---:B--2---:R-:W-:Y:S11]  /*58e70*/  HMMA.1688.F32.TF32 R248, R80.reuse, R46, R248 ;  /* 0x0000002e50f8723c */ /* 0x044ff600000810f8 */
[----:B------:R-:W-:Y:S11]  /*58e80*/  @!UPT UIADD3 URZ, URZ, URZ, URZ ;  /* 0x0000003f3f3ff290 */ /* 0x000ff6000fffe03f */
[----:B------:R-:W-:Y:S01]  /*58e90*/  @!UPT UIADD3 URZ, URZ, URZ, URZ ;  /* 0x0000003f3f3ff290 */ /* 0x000fe2000fffe03f */
[----:B------:R-:W-:Y:S01]  /*58ea0*/  STL.64 [R1+0x260], R248 ;  /* 0x000260f801007387 */ /* 0x000fe20000100a00 */
[----:B------:R2:W-:Y:S02]  /*58eb0*/  STL.64 [R1+0x268], R250 ;  /* 0x000268fa01007387 */ /* 0x0005e40000100a00 */
[C---:B--2---:R-:W-:Y:S08]  /*58ec0*/  HMMA.1688.F32.TF32 R248, R80.reuse, R42, R156 ;  /* 0x0000002a50f8723c */ /* 0x044ff0000008109c */
[C---:B------:R-:W-:Y:S08]  /*58ed0*/  HMMA.1688.F32.TF32 R156, R80.reuse, R38, R216 ;  /* 0x00000026509c723c */ /* 0x040ff000000810d8 */
[C---:B------:R-:W-:Y:S07]  /*58ee0*/  HMMA.1688.F32.TF32 R216, R80.reuse, R30, R220 ;  /* 0x0000001e50d8723c */ /* 0x040fee00000810dc */
[----:B------:R-:W-:Y:S01]  /*58ef0*/  STL.64 [R1+0x250], R248 ;  /* 0x000250f801007387 */ /* 0x000fe20000100a00 */
[----:B------:R-:W-:Y:S07]  /*58f00*/  STL.64 [R1+0x258], R250 ;  /* 0x000258fa01007387 */ /* 0x000fee0000100a00 */
[----:B------:R-:W-:Y:S02]  /*58f10*/  STL.64 [R1+0x320], R156 ;  /* 0x0003209c01007387 */ /* 0x000fe40000100a00 */
[----:B------:R2:W-:Y:S02]  /*58f20*/  STL.64 [R1+0x328], R158 ;  /* 0x0003289e01007387 */ /* 0x0005e40000100a00 */
[C---:B--2---:R-:W-:Y:S01]  /*58f30*/  HMMA.1688.F32.TF32 R156, R80.reuse, R26, R232 ;  /* 0x0000001a509c723c */ /* 0x044fe200000810e8 */
[----:B------:R-:W-:Y:S01]  /*58f40*/  STL.64 [R1+0x310], R228 ;  /* 0x000310e401007387 */ /* 0x000fe20000100a00 */
[----:B------:R-:W-:Y:S06]  /*58f50*/  STL.64 [R1+0x318], R230 ;  /* 0x000318e601007387 */ /* 0x000fec0000100a00 */
[C---:B------:R-:W-:Y:S01]  /*58f60*/  HMMA.1688.F32.TF32 R220, R80.reuse, R22, R224 ;  /* 0x0000001650dc723c */ /* 0x040fe200000810e0 */
[----:B------:R-:W-:Y:S01]  /*58f70*/  STL.64 [R1+0x3d0], R216 ;  /* 0x0003d0d801007387 */ /* 0x000fe20000100a00 */
[----:B------:R2:W-:Y:S06]  /*58f80*/  STL.64 [R1+0x3d8], R218 ;  /* 0x0003d8da01007387 */ /* 0x0005ec0000100a00 */
[C---:B--2---:R-:W-:Y:S07]  /*58f90*/  HMMA.1688.F32.TF32 R216, R80.reuse, R18, R236 ;  /* 0x0000001250d8723c */ /* 0x044fee00000810ec */
[----:B------:R-:W-:Y:S01]  /*58fa0*/  STL.64 [R1+0x3c0], R156 ;  /* 0x0003c09c01007387 */ /* 0x000fe20000100a00 */
[----:B------:R2:W-:Y:S02]  /*58fb0*/  STL.64 [R1+0x3c8], R158 ;  /* 0x0003c89e01007387 */ /* 0x0005e40000100a00 */
[C---:B--2---:R-:W-:Y:S08]  /*58fc0*/  HMMA.1688.F32.TF32 R156, R80.reuse, R14, R148 ;  /* 0x0000000e509c723c */ /* 0x044ff00000081094 */
        /* <DEDUP_REMOVED lines=8> */
[C---:B------:R-:W-:Y:S01]  /*59050*/  HMMA.1688.F32.TF32 R116, R80.reuse, R190, R112 ;  /* 0x000000be5074723c */ /* 0x040fe20000081070 */
[----:B------:R-:W-:Y:S01]  /*59060*/  STL.64 [R1+0x480], R220 ;  /* 0x000480dc01007387 */ /* 0x000fe20000100a00 */
[----:B------:R-:W-:Y:S06]  /*59070*/  STL.64 [R1+0x488], R222 ;  /* 0x000488de01007387 */ /* 0x000fec0000100a00 */
[C---:B------:R-:W-:Y:S01]  /*59080*/  HMMA.1688.F32.TF32 R112, R80.reuse, R186, R108 ;  /* 0x000000ba5070723c */ /* 0x040fe2000008106c */
[----:B------:R-:W-:Y:S01]  /*59090*/  STL.64 [R1+0x470], R216 ;  /* 0x000470d801007387 */ /* 0x000fe20000100a00 */
[----:B------:R-:W-:Y:S06]  /*590a0*/  STL.64 [R1+0x478], R218 ;  /* 0x000478da01007387 */ /* 0x000fec0000100a00 */
[C---:B------:R-:W-:Y:S08]  /*590b0*/  HMMA.1688.F32.TF32 R108, R80.reuse, R182, R104 ;  /* 0x000000b6506c723c */ /* 0x040ff00000081068 */
[C---:B------:R-:W-:Y:S08]  /*590c0*/  HMMA.1688.F32.TF32 R104, R80.reuse, R178, R100 ;  /* 0x000000b25068723c */ /* 0x040ff00000081064 */
[----:B------:R-:W-:Y:S01]  /*590d0*/  HMMA.1688.F32.TF32 R100, R80, R174, R152 ;  /* 0x000000ae5064723c */ /* 0x000fe20000081098 */
[----:B------:R-:W-:Y:S01]  /*590e0*/  STL.64 [R1+0x510], R156 ;  /* 0x0005109c01007387 */ /* 0x000fe20000100a00 */
[----:B------:R-:W-:Y:S02]  /*590f0*/  STL.64 [R1+0x518], R158 ;  /* 0x0005189e01007387 */ /* 0x000fe40000100a00 */
[----:B------:R-:W-:Y:S02]  /*59100*/  STL.64 [R1+0x500], R148 ;  /* 0x0005009401007387 */ /* 0x000fe40000100a00 */
[----:B------:R-:W-:Y:S01]  /*59110*/  STL.64 [R1+0x508], R150 ;  /* 0x0005089601007387 */ /* 0x000fe20000100a00 */
[----:B------:R-:W-:Y:S01]  /*59120*/  STL.64 [R1+0x7a0], R144 ;  /* 0x0007a09001007387 */ /* 0x000fe20000100a00 */
[----:B------:R-:W-:Y:S02]  /*59130*/  STL.64 [R1+0x7a8], R146 ;  /* 0x0007a89201007387 */ /* 0x000fe40000100a00 */
[----:B------:R-:W-:Y:S02]  /*59140*/  STL.64 [R1+0x1260], R140 ;  /* 0x0012608c01007387 */ /* 0x000fe40000100a00 */
[----:B------:R-:W-:Y:S01]  /*59150*/  STL.64 [R1+0x1268], R142 ;  /* 0x0012688e01007387 */ /* 0x000fe20000100a00 */
[----:B------:R-:W-:Y:S01]  /*59160*/  STL.64 [R1+0x1250], R136 ;  /* 0x0012508801007387 */ /* 0x000fe20000100a00 */
[----:B------:R-:W-:Y:S01]  /*59170*/  STL.64 [R1+0x1258], R138 ;  /* 0x0012588a01007387 */ /* 0x000fe20000100a00 */
[----:B-1----:R-:W-:Y:S01]  /*59180*/  HMMA.1688.F32.TF32 R152, R76, R74, R84 ;  /* 0x0000004a4c98723c */ /* 0x002fe20000081054 */
[----:B------:R-:W-:Y:S07]  /*59190*/  STL.64 [R1+0xff0], R132 ;  /* 0x000ff08401007387 */ /* 0x000fee0000100a00 */
        /* <DEDUP_REMOVED lines=14> */
[----:B------:R1:W-:Y:S02]  /*59280*/  STL.64 [R1+0xf80], R104 ;  /* 0x000f806801007387 */ /* 0x0003e40000100a00 */
[----:B------:R2:W-:Y:S02]  /*59290*/  STL.64 [R1+0xf88], R106 ;  /* 0x000f886a01007387 */ /* 0x0005e40000100a00 */
[----:B------:R4:W-:Y:S01]  /*592a0*/  STL.64 [R1+0xf70], R100 ;  /* 0x000f706401007387 */ /* 0x0009e20000100a00 */
[----:B------:R4:W-:Y:S01]  /*592b0*/  STL.64 [R1+0xf78], R102 ;  /* 0x000f786601007387 */ /* 0x0009e20000100a00 */
[----:B------:R4:W-:Y:S02]  /*592c0*/  STL.64 [R1+0x1100], R96 ;  /* 0x0011006001007387 */ /* 0x0009e40000100a00 */
[----:B------:R4:W-:Y:S02]  /*592d0*/  STL.64 [R1+0x1108], R98 ;  /* 0x0011086201007387 */ /* 0x0009e40000100a00 */
[----:B------:R4:W-:Y:S01]  /*592e0*/  STL.64 [R1+0xf50], R92 ;  /* 0x000f505c01007387 */ /* 0x0009e20000100a00 */
[----:B------:R4:W-:Y:S01]  /*592f0*/  STL.64 [R1+0xf58], R94 ;  /* 0x000f585e01007387 */ /* 0x0009e20000100a00 */
[----:B------:R-:W-:Y:S02]  /*59300*/  STL.64 [R1+0x3648], R154 ;  /* 0x0036489a01007387 */ /* 0x000fe40000100a00 */
[----:B------:R-:W-:Y:S02]  /*59310*/  STL.64 [R1+0x10d0], R80 ;  /* 0x0010d05001007387 */ /* 0x000fe40000100a00 */
[----:B------:R4:W-:Y:S01]  /*59320*/  STL.64 [R1+0x10d8], R82 ;  /* 0x0010d85201007387 */ /* 0x0009e20000100a00 */
[----:B------:R-:W-:Y:S01]  /*59330*/  STL.64 [R1+0x3640], R152 ;  /* 0x0036409801007387 */ /* 0x000fe20000100a00 */
[----:B-1----:R-:W3:Y:S02]  /*59340*/  LDL.LU R104, [R1+0x2a70] ;  /* 0x002a700001687983 */ /* 0x002ee40000300800 */
[----:B------:R-:W3:Y:S02]  /*59350*/  LDL.LU R105, [R1+0x2a74] ;  /* 0x002a740001697983 */ /* 0x000ee40000300800 */
[----:B--2---:R-:W3:Y:S01]  /*59360*/  LDL.LU R106, [R1+0x2a78] ;  /* 0x002a7800016a7983 */ /* 0x004ee20000300800 */
        /* <DEDUP_REMOVED lines=13> */
[----:B------:R-:W3:Y:S02]  /*59440*/  LDL.LU R128, [R1+0x2c80] ;  /* 0x002c800001807983 */ /* 0x000ee40000300800 */
[----:B------:R-:W3:Y:S02]  /*59450*/  LDL.LU R129, [R1+0x2c84] ;  /* 0x002c840001817983 */ /* 0x000ee40000300800 */
[----:B------:R-:W3:Y:S01]  /*59460*/  LDL.LU R130, [R1+0x2c88] ;  /* 0x002c880001827983 */ /* 0x000ee20000300800 */
[----:B------:R-:W3:Y:S01]  /*59470*/  LDL.LU R131, [R1+0x2c8c] ;  /* 0x002c8c0001837983 */ /* 0x000ee20000300800 */
        /* <DEDUP_REMOVED lines=12> */
[----:B----4-:R-:W4:Y:S02]  /*59540*/  LDL.LU R100, [R1+0x2a00] ;  /* 0x002a000001647983 */ /* 0x010f240000300800 */
        /* <DEDUP_REMOVED lines=19> */
[C---:B------:R-:W-:Y:S11]  /*59680*/  HMMA.1688.F32.TF32 R244, R76.reuse, R70, R244 ;  /* 0x000000464cf4723c */ /* 0x040ff600000810f4 */
[----:B------:R-:W-:Y:S11]  /*59690*/  @!UPT UIADD3 URZ, URZ, URZ, URZ ;  /* 0x0000003f3f3ff290 */ /* 0x000ff6000fffe03f */
[----:B------:R-:W-:Y:S01]  /*596a0*/  @!UPT UIADD3 URZ, URZ, URZ, URZ ;  /* 0x0000003f3f3ff290 */ /* 0x000fe2000fffe03f */
[----:B------:R-:W-:Y:S01]  /*596b0*/  STL.64 [R1+0x3658], R246 ;  /* 0x003658f601007387 */ /* 0x000fe20000100a00 */
[----:B------:R-:W-:Y:S01]  /*596c0*/  STL.64 [R1+0x3650], R244 ;  /* 0x003650f401007387 */ /* 0x000fe20000100a00 */
[C---:B--2---:R-:W-:Y:S08]  /*596d0*/  HMMA.1688.F32.TF32 R80, R76.reuse, R54, R120 ;  /* 0x000000364c50723c */ /* 0x044ff00000081078 */
[C---:B---3--:R-:W-:Y:S08]  /*596e0*/  HMMA.1688.F32.TF32 R128, R76.reuse, R62, R128 ;  /* 0x0000003e4c80723c */ /* 0x048ff00000081080 */
[C---:B------:R-:W-:Y:S08]  /*596f0*/  HMMA.1688.F32.TF32 R236, R76.reuse, R66, R132 ;  /* 0x000000424cec723c */ /* 0x040ff00000081084 */
[C---:B------:R-:W-:Y:S08]  /*59700*/  HMMA.1688.F32.TF32 R124, R76.reuse, R58, R124 ;  /* 0x0000003a4c7c723c */ /* 0x040ff0000008107c */
[C---:B------:R-:W-:Y:S08]  /*59710*/  HMMA.1688.F32.TF32 R116, R76.reuse, R50, R116 ;  /* 0x000000324c74723c */ /* 0x040ff00000081074 */
[C---:B------:R-:W-:Y:S01]  /*59720*/  HMMA.1688.F32.TF32 R112, R76.reuse, R46, R112 ;  /* 0x0000002e4c70723c */ /* 0x040fe20000081070 */
[----:B------:R-:W-:Y:S01]  /*59730*/  STL.64 [R1+0x3668], R238 ;  /* 0x003668ee01007387 */ /* 0x000fe20000100a00 */
[----:B------:R-:W-:Y:S02]  /*59740*/  STL.64 [R1+0x3660], R236 ;  /* 0x003660ec01007387 */ /* 0x000fe40000100a00 */
[----:B------:R-:W-:Y:S02]  /*59750*/  STL.64 [R1+0xa0], R128 ;  /* 0x0000a08001007387 */ /* 0x000fe40000100a00 */
[----:B------:R-:W-:Y:S01]  /*59760*/  STL.64 [R1+0xa8], R130 ;  /* 0x0000a88201007387 */ /* 0x000fe20000100a00 */
[----:B------:R-:W-:Y:S01]  /*59770*/  STL.64 [R1+0x90], R124 ;  /* 0x0000907c01007387 */ /* 0x000fe20000100a00 */
[----:B------:R-:W-:Y:S02]  /*59780*/  STL.64 [R1+0x98], R126 ;  /* 0x0000987e01007387 */ /* 0x000fe40000100a00 */
[----:B------:R-:W-:Y:S02]  /*59790*/  STL.64 [R1+0x160], R80 ;  /* 0x0001605001007387 */ /* 0x000fe40000100a00 */
[----:B------:R1:W-:Y:S02]  /*597a0*/  STL.64 [R1+0x168], R82 ;  /* 0x0001685201007387 */ /* 0x0003e40000100a00 */
[C---:B-1----:R-:W-:Y:S01]  /*597b0*/  HMMA.1688.F32.TF32 R80, R76.reuse, R42, R108 ;  /* 0x0000002a4c50723c */ /* 0x042fe2000008106c */
[----:B------:R-:W-:Y:S01]  /*597c0*/  STL.64 [R1+0x150], R116 ;  /* 0x0001507401007387 */ /* 0x000fe20000100a00 */
[----:B------:R-:W-:Y:S02]  /*597d0*/  STL.64 [R1+0x158], R118 ;  /* 0x0001587601007387 */ /* 0x000fe40000100a00 */
[----:B------:R-:W-:Y:S05]  /*597e0*/  STL.64 [R1+0x3738], R42 ;  /* 0x0037382a01007387 */ /* 0x000fea0000100a00 */
[----:B------:R-:W-:Y:S01]  /*597f0*/  STL.64 [R1+0x220], R112 ;  /* 0x0002207001007387 */ /* 0x000fe20000100a00 */
[----:B------:R-:W-:Y:S01]  /*59800*/  STL.64 [R1+0x228], R114 ;  /* 0x0002287201007387 */ /* 0x000fe20000100a00 */
[----:B------:R1:W-:Y:S02]  /*59810*/  STL.64 [R1+0x3730], R40 ;  /* 0x0037302801007387 */ /* 0x0003e40000100a00 */
[----:B-1----:R-:W-:Y:S10]  /*59820*/  HMMA.1688.F32.TF32 R40, R76, R38, R104 ;  /* 0x000000264c28723c */ /* 0x002ff40000081068 */
[----:B------:R-:W-:Y:S01]  /*59830*/  STL.64 [R1+0x210], R80 ;  /* 0x0002105001007387 */ /* 0x000fe20000100a00 */
[----:B------:R-:W-:Y:S02]  /*59840*/  STL.64 [R1+0x218], R82 ;  /* 0x0002185201007387 */ /* 0x000fe40000100a00 */
[----:B------:R-:W-:Y:S02]  /*59850*/  STL.64 [R1+0x3728], R38 ;  /* 0x0037282601007387 */ /* 0x000fe40000100a00 */
[----:B------:R4:W-:Y:S02]  /*59860*/  STL.64 [R1+0x3720], R36 ;  /* 0x0037202401007387 */ /* 0x0009e40000100a00 */
[----:B------:R-:W-:-:S02]  /*59870*/  IMAD.MOV.U32 R114, RZ, RZ, R243 ;  /* 0x000000ffff727224 */ /* 0x000fc400078e00f3 */
[----:B------:R-:W-:Y:S01]  /*59880*/  IMAD.MOV.U32 R115, RZ, RZ, R242 ;  /* 0x000000ffff737224 */ /* 0x000fe200078e00f2 */
[----:B------:R-:W-:Y:S04]  /*59890*/  LDS R80, [R3+0xc700] ;  /* 0x00c7000003507984 */ /* 0x000fe80000000800 */
[----:B------:R-:W-:Y:S04]  /*598a0*/  LDS R82, [R3+0xe700] ;  /* 0x00e7000003527984 */ /* 0x000fe80000000800 */
[----:B------:R-:W-:Y:S04]  /*598b0*/  LDS R81, [R240+0xc700] ;  /* 0x00c70000f0517984 */ /* 0x000fe80000000800 */
[----:B------:R-:W1:Y:S01]  /*598c0*/  LDS R83, [R240+0xe700] ;  /* 0x00e70000f0537984 */ /* 0x000e620000000800 */
[C---:B----4-:R-:W-:Y:S03]  /*598d0*/  HMMA.1688.F32.TF32 R36, R76.reuse, R34, R100 ;  /* 0x000000224c24723c */ /* 0x050fe60000081064 */
[----:B------:R-:W-:Y:S01]  /*598e0*/  STL.64 [R1+0x2b0], R40 ;  /* 0x0002b02801007387 */ /* 0x000fe20000100a00 */
[----:B------:R-:W-:Y:S02]  /*598f0*/  STL.64 [R1+0x2b8], R42 ;  /* 0x0002b82a01007387 */ /* 0x000fe40000100a00 */
[----:B------:R-:W-:Y:S02]  /*59900*/  STL.64 [R1+0x3718], R34 ;  /* 0x0037182201007387 */ /* 0x000fe40000100a00 */
[----:B------:R2:W-:Y:S02]  /*59910*/  STL.64 [R1+0x3710], R32 ;  /* 0x0037102001007387 */ /* 0x0005e40000100a00 */
[C---:B--2---:R-:W-:Y:S11]  /*59920*/  HMMA.1688.F32.TF32 R32, R76.reuse, R30, R96 ;  /* 0x0000001e4c20723c */ /* 0x044ff60000081060 */
[----:B------:R-:W-:Y:S02]  /*59930*/  @!UPT UIADD3 URZ, URZ, URZ, URZ ;  /* 0x0000003f3f3ff290 */ /* 0x000fe4000fffe03f */
[----:B------:R-:W-:Y:S01]  /*59940*/  STL.64 [R1+0x2a0], R36 ;  /* 0x0002a02401007387 */ /* 0x000fe20000100a00 */
[----:B------:R-:W-:Y:S02]  /*59950*/  STL.64 [R1+0x2a8], R38 ;  /* 0x0002a82601007387 */ /* 0x000fe40000100a00 */
[----:B------:R-:W-:Y:S02]  /*59960*/  STL.64 [R1+0x3708], R30 ;  /* 0x0037081e01007387 */ /* 0x000fe40000100a00 */
[----:B------:R2:W-:Y:S02]  /*59970*/  STL.64 [R1+0x3700], R28 ;  /* 0x0037001c01007387 */ /* 0x0005e40000100a00 */
[C---:B--2---:R-:W-:Y:S03]  /*59980*/  HMMA.1688.F32.TF32 R28, R76.reuse, R26, R92 ;  /* 0x0000001a4c1c723c */ /* 0x044fe6000008105c */
        /* <DEDUP_REMOVED lines=10> */
[----:B--2---:R-:W-:Y:S03]  /*59a30*/  HMMA.1688.F32.TF32 R20, R76, R18, R84 ;  /* 0x000000124c14723c */ /* 0x004fe60000081054 */
[----:B------:R-:W-:Y:S01]  /*59a40*/  STL.64 [R1+0x400], R24 ;  /* 0x0004001801007387 */ /* 0x000fe20000100a00 */
[----:B------:R-:W-:Y:S02]  /*59a50*/  STL.64 [R1+0x408], R26 ;  /* 0x0004081a01007387 */ /* 0x000fe40000100a00 */
[----:B------:R-:W2:Y:S11]  /*59a60*/  LDL.LU R88, [R1+0x2c90] ;  /* 0x002c900001587983 */ /* 0x000eb60000300800 */
[----:B------:R-:W-:Y:S06]  /*59a70*/  @!UPT UIADD3 URZ, URZ, URZ, URZ ;  /* 0x0000003f3f3ff290 */ /* 0x000fec000fffe03f */
[----:B------:R-:W-:Y:S01]  /*59a80*/  STL.64 [R1+0x3f0], R20 ;  /* 0x0003f01401007387 */ /* 0x000fe20000100a00 */
[----:B------:R3:W-:Y:S02]  /*59a90*/  STL.64 [R1+0x3f8], R22 ;  /* 0x0003f81601007387 */ /* 0x0007e40000100a00 */
[----:B------:R-:W2:Y:S02]  /*59aa0*/  LDL.LU R89, [R1+0x2c94] ;  /* 0x002c940001597983 */ /* 0x000ea40000300800 */
[----:B------:R-:W2:Y:S01]  /*59ab0*/  LDL.LU R90, [R1+0x2c98] ;  /* 0x002c9800015a7983 */ /* 0x000ea20000300800 */
[----:B------:R-:W2:Y:S01]  /*59ac0*/  LDL.LU R91, [R1+0x2c9c] ;  /* 0x002c9c00015b7983 */ /* 0x000ea20000300800 */
[----:B------:R-:W4:Y:S02]  /*59ad0*/  LDL.LU R92, [R1+0x2cd0] ;  /* 0x002cd000015c7983 */ /* 0x000f240000300800 */
[----:B------:R-:W4:Y:S02]  /*59ae0*/  LDL.LU R93, [R1+0x2cd4] ;  /* 0x002cd400015d7983 */ /* 0x000f240000300800 */
[----:B------:R-:W4:Y:S01]  /*59af0*/  LDL.LU R94, [R1+0x2cd8] ;  /* 0x002cd800015e7983 */ /* 0x000f220000300800 */
[----:B------:R-:W4:Y:S01]  /*59b00*/  LDL.LU R95, [R1+0x2cdc] ;  /* 0x002cdc00015f7983 */ /* 0x000f220000300800 */
[----:B------:R-:W2:Y:S02]  /*59b10*/  LDL.LU R96, [R1+0x2d00] ;  /* 0x002d000001607983 */ /* 0x000ea40000300800 */
[----:B------:R-:W2:Y:S02]  /*59b20*/  LDL.LU R97, [R1+0x2d04] ;  /* 0x002d040001617983 */ /* 0x000ea40000300800 */
[----:B------:R-:W2:Y:S01]  /*59b30*/  LDL.LU R98, [R1+0x2d08] ;  /* 0x002d080001627983 */ /* 0x000ea20000300800 */
[----:B------:R-:W2:Y:S01]  /*59b40*/  LDL.LU R99, [R1+0x2d0c] ;  /* 0x002d0c0001637983 */ /* 0x000ea20000300800 */
[----:B------:R-:W1:Y:S02]  /*59b50*/  LDL.LU R104, [R1+0x2d50] ;  /* 0x002d500001687983 */ /* 0x000e640000300800 */
[----:B------:R-:W1:Y:S02]  /*59b60*/  LDL.LU R105, [R1+0x2d54] ;  /* 0x002d540001697983 */ /* 0x000e640000300800 */
[----:B------:R-:W1:Y:S01]  /*59b70*/  LDL.LU R106, [R1+0x2d58] ;  /* 0x002d5800016a7983 */ /* 0x000e620000300800 */
[----:B------:R-:W1:Y:S01]  /*59b80*/  LDL.LU R107, [R1+0x2d5c] ;  /* 0x002d5c00016b7983 */ /* 0x000e620000300800 */
        /* <DEDUP_REMOVED lines=67> */
[----:B------:R-:W3:Y:S01]  /*59fc0*/  LDL.LU R242, [R1+0x37a8] ;  /* 0x0037a80001f27983 */ /* 0x000ee20000300800 */
        /* <DEDUP_REMOVED lines=10> */
[----:B--2---:R-:W-:-:S02]  /*5a070*/  IMAD.MOV.U32 R87, RZ, RZ, R243 ;  /* 0x000000ffff577224 */ /* 0x004fc400078e00f3 */
[----:B---3--:R-:W-:Y:S02]  /*5a080*/  IMAD.MOV.U32 R86, RZ, RZ, R242 ;  /* 0x000000ffff567224 */ /* 0x008fe400078e00f2 */
[----:B------:R-:W2:Y:S01]  /*5a090*/  LDL.LU R242, [R1+0x37a4] ;  /* 0x0037a40001f27983 */ /* 0x000ea20000300800 */
[----:B------:R-:W2:Y:S02]  /*5a0a0*/  LDL.LU R243, [R1+0x37a0] ;  /* 0x0037a00001f37983 */ /* 0x000ea40000300800 */
[----:B------:R-:W-:Y:S01]  /*5a0b0*/  STL.64 [R1+0x36d8], R18 ;  /* 0x0036d81201007387 */ /* 0x000fe20000100a00 */
[C---:B------:R-:W-:Y:S01]  /*5a0c0*/  HMMA.1688.F32.TF32 R20, R76.reuse, R14, R248 ;  /* 0x0000000e4c14723c */ /* 0x040fe200000810f8 */
[----:B------:R3:W-:Y:S07]  /*5a0d0*/  STL.64 [R1+0x36d0], R16 ;  /* 0x0036d01001007387 */ /* 0x0007ee0000100a00 */
[C---:B---3--:R-:W-:Y:S08]  /*5a0e0*/  HMMA.1688.F32.TF32 R16, R76.reuse, R10, R156 ;  /* 0x0000000a4c10723c */ /* 0x048ff0000008109c */
[C---:B------:R-:W-:Y:S07]  /*5a0f0*/  HMMA.1688.F32.TF32 R24, R76.reuse, R6, R216 ;  /* 0x000000064c18723c */ /* 0x040fee00000810d8 */
[----:B------:R-:W-:Y:S01]  /*5a100*/  STL.64 [R1+0x4b0], R20 ;  /* 0x0004b01401007387 */ /* 0x000fe20000100a00 */
[----:B------:R3:W-:Y:S02]  /*5a110*/  STL.64 [R1+0x4b8], R22 ;  /* 0x0004b81601007387 */ /* 0x0007e40000100a00 */
[C---:B---3--:R-:W-:Y:S05]  /*5a120*/  HMMA.1688.F32.TF32 R20, R76.reuse, R214, R228 ;  /* 0x000000d64c14723c */ /* 0x048fea00000810e4 */
[----:B------:R-:W-:Y:S01]  /*5a130*/  STL.64 [R1+0x4a0], R16 ;  /* 0x0004a01001007387 */ /* 0x000fe20000100a00 */
[----:B------:R3:W-:Y:S02]  /*5a140*/  STL.64 [R1+0x4a8], R18 ;  /* 0x0004a81201007387 */ /* 0x0007e40000100a00 */
[C---:B---3--:R-:W-:Y:S05]  /*5a150*/  HMMA.1688.F32.TF32 R16, R76.reuse, R210, R220 ;  /* 0x000000d24c10723c */ /* 0x048fea00000810dc */
[----:B------:R-:W-:Y:S01]  /*5a160*/  STL.64 [R1+0x670], R24 ;  /* 0x0006701801007387 */ /* 0x000fe20000100a00 */
[----:B------:R3:W-:Y:S09]  /*5a170*/  STL.64 [R1+0x678], R26 ;  /* 0x0006781a01007387 */ /* 0x0007f20000100a00 */
[----:B------:R-:W-:Y:S01]  /*5a180*/  STL.64 [R1+0x10f0], R20 ;  /* 0x0010f01401007387 */ /* 0x000fe20000100a00 */
[----:B------:R1:W-:Y:S01]  /*5a190*/  STL.64 [R1+0x10f8], R22 ;  /* 0x0010f81601007387 */ /* 0x0003e20000100a00 */
[C---:B---3--:R-:W-:Y:S08]  /*5a1a0*/  HMMA.1688.F32.TF32 R24, R76.reuse, R206, R232 ;  /* 0x000000ce4c18723c */ /* 0x048ff000000810e8 */
[C---:B-1----:R-:W-:Y:S01]  /*5a1b0*/  HMMA.1688.F32.TF32 R20, R76.reuse, R202, R224 ;  /* 0x000000ca4c14723c */ /* 0x042fe200000810e0 */
[----:B------:R-:W-:Y:S01]  /*5a1c0*/  STL.64 [R1+0x1150], R16 ;  /* 0x0011501001007387 */ /* 0x000fe20000100a00 */
[----:B------:R1:W-:Y:S06]  /*5a1d0*/  STL.64 [R1+0x1158], R18 ;  /* 0x0011581201007387 */ /* 0x0003ec0000100a00 */
[C---:B-1----:R-:W-:Y:S07]  /*5a1e0*/  HMMA.1688.F32.TF32 R16, R76.reuse, R198, R148 ;  /* 0x000000c64c10723c */ /* 0x042fee0000081094 */
[----:B------:R-:W-:Y:S01]  /*5a1f0*/  STL.64 [R1+0x1180], R24 ;  /* 0x0011801801007387 */ /* 0x000fe20000100a00 */
[----:B------:R1:W-:Y:S07]  /*5a200*/  STL.64 [R1+0x1188], R26 ;  /* 0x0011881a01007387 */ /* 0x0003ee0000100a00 */
[----:B------:R-:W-:Y:S01]  /*5a210*/  STL.64 [R1+0x1200], R20 ;  /* 0x0012001401007387 */ /* 0x000fe20000100a00 */
[----:B------:R3:W-:Y:S01]  /*5a220*/  STL.64 [R1+0x1208], R22 ;  /* 0x0012081601007387 */ /* 0x0007e20000100a00 */
[C---:B-1----:R-:W-:Y:S08]  /*5a230*/  HMMA.1688.F32.TF32 R24, R76.reuse, R194, R144 ;  /* 0x000000c24c18723c */ /* 0x042ff00000081090 */
[C---:B---3--:R-:W-:Y:S01]  /*5a240*/  HMMA.1688.F32.TF32 R20, R76.reuse, R190, R140 ;  /* 0x000000be4c14723c */ /* 0x048fe2000008108c */
        /* <DEDUP_REMOVED lines=20> */
[----:B-1----:R-:W-:Y:S07]  /*5a390*/  HMMA.1688.F32.TF32 R16, R76, R162, R112 ;  /* 0x000000a24c10723c */ /* 0x002fee0000081070 */
[----:B------:R-:W-:Y:S01]  /*5a3a0*/  STL.64 [R1+0x1580], R24 ;  /* 0x0015801801007387 */ /* 0x000fe20000100a00 */
[----:B------:R1:W-:Y:S01]  /*5a3b0*/  STL.64 [R1+0x1588], R26 ;  /* 0x0015881a01007387 */ /* 0x0003e20000100a00 */
[C---:B------:R-:W-:Y:S08]  /*5a3c0*/  HMMA.1688.F32.TF32 R232, R80.reuse, R70, R104 ;  /* 0x0000004650e8723c */ /* 0x040ff00000081068 */
[C---:B----4-:R-:W-:Y:S08]  /*5a3d0*/  HMMA.1688.F32.TF32 R144, R80.reuse, R74, R108 ;  /* 0x0000004a5090723c */ /* 0x050ff0000008106c */
[C---:B------:R-:W-:Y:S01]  /*5a3e0*/  HMMA.1688.F32.TF32 R228, R80.reuse, R66, R100 ;  /* 0x0000004250e4723c */ /* 0x040fe20000081064 */
[----:B------:R-:W-:Y:S04]  /*5a3f0*/  LDS R78, [R3+0xe780] ;  /* 0x00e78000034e7984 */ /* 0x000fe80000000800 */
[----:B------:R-:W-:Y:S01]  /*5a400*/  STL.64 [R1+0x1670], R20 ;  /* 0x0016701401007387 */ /* 0x000fe20000100a00 */
[----:B------:R3:W-:Y:S03]  /*5a410*/  STL.64 [R1+0x1678], R22 ;  /* 0x0016781601007387 */ /* 0x0007e60000100a00 */
[----:B------:R-:W-:Y:S04]  /*5a420*/  LDS R76, [R3+0xc780] ;  /* 0x00c78000034c7984 */ /* 0x000fe80000000800 */
[----:B------:R-:W-:Y:S04]  /*5a430*/  LDS R79, [R240+0xe780] ;  /* 0x00e78000f04f7984 */ /* 0x000fe80000000800 */
[----:B------:R-:W4:Y:S01]  /*5a440*/  LDS R77, [R240+0xc780] ;  /* 0x00c78000f04d7984 */ /* 0x000f220000000800 */
[C---:B-1----:R-:W-:Y:S03]  /*5a450*/  HMMA.1688.F32.TF32 R24, R80.reuse, R58, R92 ;  /* 0x0000003a5018723c */ /* 0x042fe6000008105c */
[----:B------:R-:W-:Y:S01]  /*5a460*/  STL.64 [R1+0x1660], R16 ;  /* 0x0016601001007387 */ /* 0x000fe20000100a00 */
[----:B------:R1:W-:Y:S04]  /*5a470*/  STL.64 [R1+0x1668], R18 ;  /* 0x0016681201007387 */ /* 0x0003e80000100a00 */
[----:B---3--:R-:W-:Y:S01]  /*5a480*/  HMMA.1688.F32.TF32 R20, R80, R54, R88 ;  /* 0x000000365014723c */ /* 0x008fe20000081058 */
[----:B------:R-:W-:-:S07]  /*5a490*/  IMAD.MOV.U32 R108, RZ, RZ, R64 ;  /* 0x000000ffff6c7224 */ /* 0x000fce00078e0040 */
[C---:B-1----:R-:W-:Y:S01]  /*5a4a0*/  HMMA.1688.F32.TF32 R16, R80.reuse, R62, R96 ;  /* 0x0000003e5010723c */ /* 0x042fe20000081060 */
[----:B------:R-:W-:Y:S02]  /*5a4b0*/  IMAD.MOV.U32 R109, RZ, RZ, R65 ;  /* 0x000000ffff6d7224 */ /* 0x000fe400078e0041 */
[----:B------:R-:W-:Y:S02]  /*5a4c0*/  IMAD.MOV.U32 R110, RZ, RZ, R52 ;  /* 0x000000ffff6e7224 */ /* 0x000fe400078e0034 */
[----:B------:R-:W-:Y:S01]  /*5a4d0*/  IMAD.MOV.U32 R111, RZ, RZ, R53 ;  /* 0x000000ffff6f7224 */ /* 0x000fe200078e0035 */
[----:B--2---:R-:W-:Y:S11]  /*5a4e0*/  STL.64 [R1+0x3670], R242 ;  /* 0x003670f201007387 */ /* 0x004ff60000100a00 */
[----:B------:R-:W-:Y:S06]  /*5a4f0*/  @!UPT UIADD3 URZ, URZ, URZ, URZ ;  /* 0x0000003f3f3ff290 */ /* 0x000fec000fffe03f */
[----:B------:R-:W-:Y:S02]  /*5a500*/  STL.64 [R1+0x80], R16 ;  /* 0x0000801001007387 */ /* 0x000fe40000100a00 */
[----:B------:R1:W-:Y:S02]  /*5a510*/  STL.64 [R1+0x88], R18 ;  /* 0x0000881201007387 */ /* 0x0003e40000100a00 */
[----:B------:R-:W-:Y:S01]  /*5a520*/  IMAD.MOV.U32 R112, RZ, RZ, R56 ;  /* 0x000000ffff707224 */ /* 0x000fe200078e0038 */
[----:B-1----:R-:W-:Y:S01]  /*5a530*/  HMMA.1688.F32.TF32 R16, R80, R50, R84 ;  /* 0x000000325010723c */ /* 0x002fe20000081054 */
[----:B------:R-:W-:Y:S01]  /*5a540*/  STL.64 [R1+0x70], R24 ;  /* 0x0000701801007387 */ /* 0x000fe20000100a00 */
[----:B------:R-:W-:Y:S02]  /*5a550*/  STL.64 [R1+0x78], R26 ;  /* 0x0000781a01007387 */ /* 0x000fe40000100a00 */
[----:B------:R-:W2:Y:S02]  /*5a560*/  LDL.LU R88, [R1+0x2d40] ;  /* 0x002d400001587983 */ /* 0x000ea40000300800 */
[----:B------:R1:W-:Y:S01]  /*5a570*/  STL.64 [R1+0x140], R20 ;  /* 0x0001401401007387 */ /* 0x0003e20000100a00 */
[----:B------:R3:W-:Y:S01]  /*5a580*/  STL.64 [R1+0x148], R22 ;  /* 0x0001481601007387 */ /* 0x0007e20000100a00 */
[----:B------:R-:W-:-:S02]  /*5a590*/  IMAD.MOV.U32 R113, RZ, RZ, R72 ;  /* 0x000000ffff717224 */ /* 0x000fc400078e0048 */
[----:B------:R-:W-:Y:S02]  /*5a5a0*/  IMAD.MOV.U32 R114, RZ, RZ, R57 ;  /* 0x000000ffff727224 */ /* 0x000fe400078e0039 */
[----:B------:R-:W-:-:S11]  /*5a5b0*/  IMAD.MOV.U32 R115, RZ, RZ, R73 ;  /* 0x000000ffff737224 */ /* 0x000fd600078e0049 */
[----:B------:R1:W-:Y:S01]  /*5a5c0*/  STL.64 [R1+0x130], R16 ;  /* 0x0001301001007387 */ /* 0x0003e20000100a00 */
[----:B------:R1:W-:Y:S02]  /*5a5d0*/  STL.64 [R1+0x138], R18 ;  /* 0x0001381201007387 */ /* 0x0003e40000100a00 */
        /* <DEDUP_REMOVED lines=25> */
[----:B------:R-:W-:-:S02]  /*5a770*/  IMAD.MOV.U32 R118, RZ, RZ, R61 ;  /* 0x000000ffff767224 */ /* 0x000fc400078e003d */
[----:B------:R-:W-:Y:S01]  /*5a780*/  IMAD.MOV.U32 R119, RZ, RZ, R60 ;  /* 0x000000ffff777224 */ /* 0x000fe200078e003c */
[----:B------:R-:W-:Y:S01]  /*5a790*/  BAR.SYNC.DEFER_BLOCKING 0x0 ;  /* 0x0000000000007b1d */ /* 0x000fe20000010000 */
[----:B--2---:R-:W-:Y:S02]  /*5a7a0*/  IMAD.MOV.U32 R123, RZ, RZ, R52 ;  /* 0x000000ffff7b7224 */ /* 0x004fe400078e0034 */
[----:B---3--:R-:W-:-:S03]  /*5a7b0*/  IMAD.MOV.U32 R122, RZ, RZ, R53 ;  /* 0x000000ffff7a7224 */ /* 0x008fc600078e0035 */
[----:B------:R-:W2:Y:S01]  /*5a7c0*/  LDL.LU R53, [R1+0x377c] ;  /* 0x00377c0001357983 */ /* 0x000ea20000300800 */
[----:B------:R-:W3:Y:S02]  /*5a7d0*/  LDL.LU R52, [R1+0x3778] ;  /* 0x0037780001347983 */ /* 0x000ee40000300800 */
[----:B----4-:R-:W-:Y:S02]  /*5a7e0*/  IMAD.MOV.U32 R124, RZ, RZ, R57 ;  /* 0x000000ffff7c7224 */ /* 0x010fe400078e0039 */
[----:B------:R-:W-:Y:S01]  /*5a7f0*/  IMAD.MOV.U32 R125, RZ, RZ, R73 ;  /* 0x000000ffff7d7224 */ /* 0x000fe200078e0049 */
[----:B------:R-:W4:Y:S01]  /*5a800*/  LDL.LU R57, [R1+0x3774] ;  /* 0x0037740001397983 */ /* 0x000f220000300800 */
[----:B------:R-:W4:Y:S02]  /*5a810*/  LDL.LU R73, [R1+0x3770] ;  /* 0x0037700001497983 */ /* 0x000f240000300800 */
[----:B------:R-:W-:Y:S02]  /*5a820*/  IMAD.MOV.U32 R126, RZ, RZ, R72 ;  /* 0x000000ffff7e7224 */ /* 0x000fe400078e0048 */
[----:B------:R-:W-:Y:S01]  /*5a830*/  IMAD.MOV.U32 R127, RZ, RZ, R56 ;  /* 0x000000ffff7f7224 */ /* 0x000fe200078e0038 */
[----:B------:R-:W4:Y:S01]  /*5a840*/  LDL.LU R72, [R1+0x376c] ;  /* 0x00376c0001487983 */ /* 0x000f220000300800 */
[----:B------:R-:W4:Y:S02]  /*5a850*/  LDL.LU R56, [R1+0x3768] ;  /* 0x0037680001387983 */ /* 0x000f240000300800 */
[----:B------:R-:W4:Y:S02]  /*5a860*/  LDL.LU R128, [R1+0x1940] ;  /* 0x0019400001807983 */ /* 0x000f240000300800 */
[----:B------:R-:W4:Y:S02]  /*5a870*/  LDL.LU R129, [R1+0x1944] ;  /* 0x0019440001817983 */ /* 0x000f240000300800 */
[----:B--2---:R-:W-:-:S02]  /*5a880*/  IMAD.MOV.U32 R131, RZ, RZ, R53 ;  /* 0x000000ffff837224 */ /* 0x004fc400078e0035 */
[----:B---3--:R-:W-:Y:S02]  /*5a890*/  IMAD.MOV.U32 R130, RZ, RZ, R52 ;  /* 0x000000ffff827224 */ /* 0x008fe400078e0034 */
[----:B------:R-:W2:Y:S01]  /*5a8a0*/  LDL.LU R52, [R1+0x3764] ;  /* 0x0037640001347983 */ /* 0x000ea20000300800 */
[----:B------:R-:W3:Y:S02]  /*5a8b0*/  LDL.LU R53, [R1+0x3760] ;  /* 0x0037600001357983 */ /* 0x000ee40000300800 */
[----:B------:R-:W4:Y:S02]  /*5a8c0*/  LDL.LU R136, [R1+0x1720] ;  /* 0x0017200001887983 */ /* 0x000f240000300800 */
[----:B------:R-:W4:Y:S01]  /*5a8d0*/  LDL.LU R137, [R1+0x1724] ;  /* 0x0017240001897983 */ /* 0x000f220000300800 */
        /* <DEDUP_REMOVED lines=36> */
[----:B-1----:R-:W3:Y:S02]  /*5ab20*/  LDL.LU R20, [R1+0x2a10] ;  /* 0x002a100001147983 */ /* 0x002ee40000300800 */
        /* <DEDUP_REMOVED lines=32> */
[----:B------:R-:W3:Y:S02]  /*5ad30*/  LDL.LU R225, [R1+0x1984] ;  /* 0x0019840001e17983 */ /* 0x000ee40000300800 */
[----:B----4-:R-:W-:-:S02]  /*5ad40*/  IMAD.MOV.U32 R132, RZ, RZ, R56 ;  /* 0x000000ffff847224 */ /* 0x010fc400078e0038 */
[----:B------:R-:W-:Y:S02]  /*5ad50*/  IMAD.MOV.U32 R133, RZ, RZ, R72 ;  /* 0x000000ffff857224 */ /* 0x000fe400078e0048 */
[----:B------:R-:W-:Y:S02]  /*5ad60*/  IMAD.MOV.U32 R134, RZ, RZ, R73 ;  /* 0x000000ffff867224 */ /* 0x000fe400078e0049 */
[----:B------:R-:W-:Y:S02]  /*5ad70*/  IMAD.MOV.U32 R135, RZ, RZ, R57 ;  /* 0x000000ffff877224 */ /* 0x000fe400078e0039 */
[----:B--2---:R-:W-:Y:S02]  /*5ad80*/  IMAD.MOV.U32 R227, RZ, RZ, R53 ;  /* 0x000000ffffe37224 */ /* 0x004fe400078e0035 */
[----:B---3--:R-:W-:Y:S02]  /*5ad90*/  IMAD.MOV.U32 R226, RZ, RZ, R52 ;  /* 0x000000ffffe27224 */ /* 0x008fe400078e0034 */
[----:B------:R-:W2:Y:S01]  /*5ada0*/  LDL.LU R52, [R1+0x3754] ;  /* 0x0037540001347983 */ /* 0x000ea20000300800 */
[----:B------:R-:W3:Y:S02]  /*5adb0*/  LDL.LU R53, [R1+0x3750] ;  /* 0x0037500001357983 */ /* 0x000ee40000300800 */
[----:B------:R-:W4:Y:S02]  /*5adc0*/  LDL.LU R56, [R1+0x374c] ;  /* 0x00374c0001387983 */ /* 0x000f240000300800 */
[----:B------:R-:W2:Y:S01]  /*5add0*/  LDL.LU R72, [R1+0x3748] ;  /* 0x0037480001487983 */ /* 0x000ea20000300800 */
[----:B------:R-:W2:Y:S01]  /*5ade0*/  LDL.LU R73, [R1+0x3744] ;  /* 0x0037440001497983 */ /* 0x000ea20000300800 */
[----:B------:R-:W2:Y:S02]  /*5adf0*/  LDL.LU R57, [R1+0x3740] ;  /* 0x0037400001397983 */ /* 0x000ea40000300800 */
[----:B------:R-:W2:Y:S02]  /*5ae00*/  LDL.LU R100, [R1+0x2d90] ;  /* 0x002d900001647983 */ /* 0x000ea40000300800 */
[----:B------:R-:W2:Y:S01]  /*5ae10*/  LDL.LU R101, [R1+0x2d94] ;  /* 0x002d940001657983 */ /* 0x000ea20000300800 */
[C---:B------:R-:W-:Y:S11]  /*5ae20*/  HMMA.1688.F32.TF32 R40, R80.reuse, R46, R40 ;  /* 0x0000002e5028723c */ /* 0x040ff60000081028 */
[----:B------:R-:W-:Y:S11]  /*5ae30*/  @!UPT UIADD3 URZ, URZ, URZ, URZ ;  /* 0x0000003f3f3ff290 */ /* 0x000ff6000fffe03f */
[----:B------:R-:W-:Y:S01]  /*5ae40*/  @!UPT UIADD3 URZ, URZ, URZ, URZ ;  /* 0x0000003f3f3ff290 */ /* 0x000fe2000fffe03f */
[----:B------:R-:W-:Y:S01]  /*5ae50*/  STL.64 [R1+0x1c0], R40 ;  /* 0x0001c02801007387 */ /* 0x000fe20000100a00 */
[----:B------:R1:W-:Y:S03]  /*5ae60*/  STL.64 [R1+0x1c8], R42 ;  /* 0x0001c82a01007387 */ /* 0x0003e60000100a00 */
[----:B-1----:R-:W2:Y:S01]  /*5ae70*/  LDL.LU.64 R42, [R1+0x3738] ;  /* 0x00373800012a7983 */ /* 0x002ea20000300a00 */
[----:B------:R-:W3:Y:S01]  /*5ae80*/  LDL.LU.64 R40, [R1+0x3730] ;  /* 0x0037300001287983 */ /* 0x000ee20000300a00 */
[C---:B--2---:R-:W-:Y:S11]  /*5ae90*/  HMMA.1688.F32.TF32 R36, R80.reuse, R42, R36 ;  /* 0x0000002a5024723c */ /* 0x044ff60000081024 */
        /* <DEDUP_REMOVED lines=41> */
[C---:B------:R-:W-:Y:S08]  /*5b130*/  HMMA.1688.F32.TF32 R216, R80.reuse, R210, R216 ;  /* 0x000000d250d8723c */ /* 0x040ff000000810d8 */
[C---:B------:R-:W-:Y:S08]  /*5b140*/  HMMA.1688.F32.TF32 R148, R80.reuse, R198, R148 ;  /* 0x000000c65094723c */ /* 0x040ff00000081094 */
[C---:B------:R-:W-:Y:S08]  /*5b150*/  HMMA.1688.F32.TF32 R140, R80.reuse, R194, R140 ;  /* 0x000000c2508c723c */ /* 0x040ff0000008108c */
[C---:B------:R-:W-:Y:S08]  /*5b160*/  HMMA.1688.F32.TF32 R136, R80.reuse, R190, R136 ;  /* 0x000000be5088723c */ /* 0x040ff00000081088 */
[----:B------:R-:W-:Y:S01]  /*5b170*/  HMMA.1688.F32.TF32 R132, R80, R186, R132 ;  /* 0x000000ba5084723c */ /* 0x000fe20000081084 */
[----:B------:R-:W-:-:S02]  /*5b180*/  IMAD.MOV.U32 R116, RZ, RZ, R65 ;  /* 0x000000ffff747224 */ /* 0x000fc400078e0041 */
[----:B------:R-:W-:-:S05]  /*5b190*/  IMAD.MOV.U32 R117, RZ, RZ, R64 ;  /* 0x000000ffff757224 */ /* 0x000fca00078e0040 */
[C---:B------:R-:W-:Y:S08]  /*5b1a0*/  HMMA.1688.F32.TF32 R128, R80.reuse, R182, R128 ;  /* 0x000000b65080723c */ /* 0x040ff00000081080 */
[C---:B------:R-:W-:Y:S08]  /*5b1b0*/  HMMA.1688.F32.TF32 R124, R80.reuse, R178, R124 ;  /* 0x000000b2507c723c */ /* 0x040ff0000008107c */
[C---:B------:R-:W-:Y:S08]  /*5b1c0*/  HMMA.1688.F32.TF32 R120, R80.reuse, R174, R120 ;  /* 0x000000ae5078723c */ /* 0x040ff00000081078 */
[C---:B------:R-:W-:Y:S08]  /*5b1d0*/  HMMA.1688.F32.TF32 R116, R80.reuse, R170, R116 ;  /* 0x000000aa5074723c */ /* 0x040ff00000081074 */
[----:B------:R-:W-:Y:S01]  /*5b1e0*/  HMMA.1688.F32.TF32 R112, R80, R166, R112 ;  /* 0x000000a65070723c */ /* 0x000fe20000081070 */
[----:B------:R-:W-:-:S02]  /*5b1f0*/  IMAD.MOV.U32 R102, RZ, RZ, R73 ;  /* 0x000000ffff667224 */ /* 0x000fc400078e0049 */
[----:B------:R-:W-:-:S05]  /*5b200*/  IMAD.MOV.U32 R103, RZ, RZ, R72 ;  /* 0x000000ffff677224 */ /* 0x000fca00078e0048 */
[----:B------:R-:W-:Y:S07]  /*5b210*/  HMMA.1688.F32.TF32 R72, R76, R74, R104 ;  /* 0x0000004a4c48723c */ /* 0x000fee0000081068 */
[----:B------:R-:W-:Y:S02]  /*5b220*/  IMAD.MOV.U32 R104, RZ, RZ, R49 ;  /* 0x000000ffff687224 */ /* 0x000fe400078e0031 */
[----:B------:R-:W-:Y:S01]  /*5b230*/  IMAD.MOV.U32 R105, RZ, RZ, R0 ;  /* 0x000000ffff697224 */ /* 0x000fe200078e0000 */
[C---:B--2---:R-:W-:Y:S11]  /*5b240*/  HMMA.1688.F32.TF32 R236, R80.reuse, R18, R236 ;  /* 0x0000001250ec723c */ /* 0x044ff600000810ec */
[----:B------:R-:W-:Y:S11]  /*5b250*/  @!UPT UIADD3 URZ, URZ, URZ, URZ ;  /* 0x0000003f3f3ff290 */ /* 0x000ff6000fffe03f */
[----:B------:R-:W-:Y:S01]  /*5b260*/  @!UPT UIADD3 URZ, URZ, URZ, URZ ;  /* 0x0000003f3f3ff290 */ /* 0x000fe2000fffe03f */
[----:B------:R-:W-:Y:S01]  /*5b270*/  STL.64 [R1+0x3a0], R236 ;  /* 0x0003a0ec01007387 */ /* 0x000fe20000100a00 */
[----:B------:R1:W-:Y:S02]  /*5b280*/  STL.64 [R1+0x3a8], R238 ;  /* 0x0003a8ee01007387 */ /* 0x0003e40000100a00 */
[C---:B-1----:R-:W-:Y:S08]  /*5b290*/  HMMA.1688.F32.TF32 R236, R80.reuse, R14, R244 ;  /* 0x0000000e50ec723c */ /* 0x042ff000000810f4 */
[C---:B------:R-:W-:Y:S08]  /*5b2a0*/  HMMA.1688.F32.TF32 R244, R80.reuse, R10, R152 ;  /* 0x0000000a50f4723c */ /* 0x040ff00000081098 */
[C---:B------:R-:W-:Y:S07]  /*5b2b0*/  HMMA.1688.F32.TF32 R152, R80.reuse, R214, R156 ;  /* 0x000000d65098723c */ /* 0x040fee000008109c */
[----:B------:R-:W-:Y:S01]  /*5b2c0*/  STL.64 [R1+0x460], R236 ;  /* 0x000460ec01007387 */ /* 0x000fe20000100a00 */
[----:B------:R1:W-:Y:S02]  /*5b2d0*/  STL.64 [R1+0x468], R238 ;  /* 0x000468ee01007387 */ /* 0x0003e40000100a00 */
[C---:B-1----:R-:W-:Y:S05]  /*5b2e0*/  HMMA.1688.F32.TF32 R236, R80.reuse, R6, R248 ;  /* 0x0000000650ec723c */ /* 0x042fea00000810f8 */
[----:B------:R-:W-:Y:S01]  /*5b2f0*/  STL.64 [R1+0x450], R244 ;  /* 0x000450f401007387 */ /* 0x000fe20000100a00 */
[----:B------:R-:W-:Y:S02]  /*5b300*/  STL.64 [R1+0x458], R246 ;  /* 0x000458f601007387 */ /* 0x000fe40000100a00 */
[C---:B------:R-:W-:Y:S11]  /*5b310*/  HMMA.1688.F32.TF32 R156, R80.reuse, R206, R220 ;  /* 0x000000ce509c723c */ /* 0x040ff600000810dc */
[----:B------:R-:W-:Y:S04]  /*5b320*/  @!UPT UIADD3 URZ, URZ, URZ, URZ ;  /* 0x0000003f3f3ff290 */ /* 0x000fe8000fffe03f */
[----:B------:R-:W-:Y:S01]  /*5b330*/  STL.64 [R1+0x440], R236 ;  /* 0x000440ec01007387 */ /* 0x000fe20000100a00 */
[----:B------:R-:W-:Y:S02]  /*5b340*/  STL.64 [R1+0x448], R238 ;  /* 0x000448ee01007387 */ /* 0x000fe40000100a00 */
[----:B------:R-:W-:Y:S02]  /*5b350*/  STL.64 [R1+0x16a0], R152 ;  /* 0x0016a09801007387 */ /* 0x000fe40000100a00 */
[----:B------:R1:W-:Y:S02]  /*5b360*/  STL.64 [R1+0x16a8], R154 ;  /* 0x0016a89a01007387 */ /* 0x0003e40000100a00 */
[C---:B-1----:R-:W-:Y:S01]  /*5b370*/  HMMA.1688.F32.TF32 R152, R80.reuse, R202, R224 ;  /* 0x000000ca5098723c */ /* 0x042fe200000810e0 */
[----:B------:R-:W-:Y:S01]  /*5b380*/  STL.64 [R1+0x16c0], R216 ;  /* 0x0016c0d801007387 */ /* 0x000fe20000100a00 */
[----:B------:R-:W-:Y:S06]  /*5b390*/  STL.64 [R1+0x16c8], R218 ;  /* 0x0016c8da01007387 */ /* 0x000fec0000100a00 */
[----:B------:R-:W-:Y:S01]  /*5b3a0*/  HMMA.1688.F32.TF32 R80, R80, R162, R108 ;  /* 0x000000a25050723c */ /* 0x000fe2000008106c */
[----:B------:R-:W-:Y:S01]  /*5b3b0*/  STL.64 [R1+0x16d0], R156 ;  /* 0x0016d09c01007387 */ /* 0x000fe20000100a00 */
[----:B------:R-:W-:Y:S11]  /*5b3c0*/  STL.64 [R1+0x16d8], R158 ;  /* 0x0016d89e01007387 */ /* 0x000ff60000100a00 */
[----:B------:R-:W-:Y:S02]  /*5b3d0*/  @!UPT UIADD3 URZ, URZ, URZ, URZ ;  /* 0x0000003f3f3ff290 */ /* 0x000fe4000fffe03f */
        /* <DEDUP_REMOVED lines=14> */
[----:B------:R1:W-:Y:S02]  /*5b4c0*/  STL.64 [R1+0x1780], R120 ;  /* 0x0017807801007387 */ /* 0x0003e40000100a00 */
[----:B------:R-:W-:Y:S01]  /*5b4d0*/  STL.64 [R1+0x1788], R122 ;  /* 0x0017887a01007387 */ /* 0x000fe20000100a00 */
[----:B------:R-:W-:Y:S01]  /*5b4e0*/  STL.64 [R1+0x1790], R116 ;  /* 0x0017907401007387 */ /* 0x000fe20000100a00 */
[----:B------:R-:W-:Y:S02]  /*5b4f0*/  STL.64 [R1+0x1798], R118 ;  /* 0x0017987601007387 */ /* 0x000fe40000100a00 */
[----:B------:R-:W-:Y:S02]  /*5b500*/  STL.64 [R1+0x17b0], R112 ;  /* 0x0017b07001007387 */ /* 0x000fe40000100a00 */
[----:B------:R-:W-:Y:S01]  /*5b510*/  STL.64 [R1+0x17b8], R114 ;  /* 0x0017b87201007387 */ /* 0x000fe20000100a00 */
[----:B------:R2:W-:Y:S01]  /*5b520*/  STL.64 [R1+0x17a0], R80 ;  /* 0x0017a05001007387 */ /* 0x0005e20000100a00 */
[----:B------:R2:W-:Y:S02]  /*5b530*/  STL.64 [R1+0x17a8], R82 ;  /* 0x0017a85201007387 */ /* 0x0005e40000100a00 */
[----:B------:R-:W2:Y:S02]  /*5b540*/  LDL.LU R49, [R1+0x36cc] ;  /* 0x0036cc0001317983 */ /* 0x000ea40000300800 */
[----:B------:R-:W2:Y:S02]  /*5b550*/  LDL.LU R0, [R1+0x36c8] ;  /* 0x0036c80001007983 */ /* 0x000ea40000300800 */
[----:B------:R-:W-:-:S02]  /*5b560*/  IMAD.MOV.U32 R108, RZ, RZ, R2 ;  /* 0x000000ffff6c7224 */ /* 0x000fc400078e0002 */
[----:B------:R-:W-:Y:S01]  /*5b570*/  IMAD.MOV.U32 R109, RZ, RZ, R252 ;  /* 0x000000ffff6d7224 */ /* 0x000fe200078e00fc */
[----:B------:R-:W3:Y:S01]  /*5b580*/  LDL.LU R2, [R1+0x36c4] ;  /* 0x0036c40001027983 */ /* 0x000ee20000300800 */
[----:B------:R-:W4:Y:S02]  /*5b590*/  LDL.LU R252, [R1+0x36c0] ;  /* 0x0036c00001fc7983 */ /* 0x000f240000300800 */
[----:B-1----:R-:W-:Y:S02]  /*5b5a0*/  IMAD.MOV.U32 R120, RZ, RZ, R44 ;  /* 0x000000ffff787224 */ /* 0x002fe400078e002c */
[----:B------:R-:W-:Y:S01]  /*5b5b0*/  IMAD.MOV.U32 R121, RZ, RZ, R45 ;  /* 0x000000ffff797224 */ /* 0x000fe200078e002d */
[----:B------:R-:W4:Y:S01]  /*5b5c0*/  LDL.LU R44, [R1+0x36bc] ;  /* 0x0036bc00012c7983 */ /* 0x000f220000300800 */
[----:B------:R-:W4:Y:S02]  /*5b5d0*/  LDL.LU R45, [R1+0x36b8] ;  /* 0x0036b800012d7983 */ /* 0x000f240000300800 */
[----:B------:R-:W-:-:S02]  /*5b5e0*/  IMAD.MOV.U32 R124, RZ, RZ, R48 ;  /* 0x000000ffff7c7224 */ /* 0x000fc400078e0030 */
[----:B------:R-:W-:Y:S01]  /*5b5f0*/  IMAD.MOV.U32 R125, RZ, RZ, R69 ;  /* 0x000000ffff7d7224 */ /* 0x000fe200078e0045 */
[----:B------:R-:W4:Y:S01]  /*5b600*/  LDL.LU R48, [R1+0x36b4] ;  /* 0x0036b40001307983 */ /* 0x000f220000300800 */
[----:B------:R-:W4:Y:S02]  /*5b610*/  LDL.LU R69, [R1+0x36b0] ;  /* 0x0036b00001457983 */ /* 0x000f240000300800 */
[----:B------:R-:W-:Y:S02]  /*5b620*/  IMAD.MOV.U32 R136, RZ, RZ, R68 ;  /* 0x000000ffff887224 */ /* 0x000fe400078e0044 */
[----:B------:R-:W4:Y:S01]  /*5b630*/  LDL.LU R68, [R1+0x36ac] ;  /* 0x0036ac0001447983 */ /* 0x000f220000300800 */
[----:B--2---:R-:W-:Y:S02]  /*5b640*/  IMAD.MOV.U32 R142, RZ, RZ, R0 ;  /* 0x000000ffff8e7224 */ /* 0x004fe400078e0000 */
[----:B---3--:R-:W-:Y:S02]  /*5b650*/  IMAD.MOV.U32 R141, RZ, RZ, R2 ;  /* 0x000000ffff8d7224 */ /* 0x008fe400078e0002 */
[----:B----4-:R-:W-:-:S02]  /*5b660*/  IMAD.MOV.U32 R140, RZ, RZ, R252 ;  /* 0x000000ffff8c7224 */ /* 0x010fc400078e00fc */
[----:B------:R-:W2:Y:S01]  /*5b670*/  LDL.LU R252, [R1+0x36a8] ;  /* 0x0036a80001fc7983 */ /* 0x000ea20000300800 */
[----:B------:R-:W3:Y:S02]  /*5b680*/  LDL.LU R2, [R1+0x36a4] ;  /* 0x0036a40001027983 */ /* 0x000ee40000300800 */
[----:B------:R-:W4:Y:S02]  /*5b690*/  LDL.LU R0, [R1+0x36a0] ;  /* 0x0036a00001007983 */ /* 0x000f240000300800 */
[----:B------:R-:W-:Y:S01]  /*5b6a0*/  IMAD.MOV.U32 R143, RZ, RZ, R49 ;  /* 0x000000ffff8f7224 */ /* 0x000fe200078e0031 */
[----:B------:R-:W-:Y:S01]  /*5b6b0*/  HMMA.1688.F32.TF32 R148, R76, R70, R100 ;  /* 0x000000464c94723c */ /* 0x000fe20000081064 */
[----:B------:R-:W4:Y:S01]  /*5b6c0*/  LDL.LU R49, [R1+0x369c] ;  /* 0x00369c0001317983 */ /* 0x000f220000300800 */
[----:B------:R-:W4:Y:S05]  /*5b6d0*/  LDL.LU R70, [R1+0x29a8] ;  /* 0x0029a80001467983 */ /* 0x000f2a0000300800 */
[----:B--2---:R-:W-:-:S02]  /*5b6e0*/  IMAD.MOV.U32 R71, RZ, RZ, R252 ;  /* 0x000000ffff477224 */ /* 0x004fc400078e00fc */
[----:B---3--:R-:W-:Y:S01]  /*5b6f0*/  IMAD.MOV.U32 R224, RZ, RZ, R2 ;  /* 0x000000ffffe07224 */ /* 0x008fe200078e0002 */
[----:B------:R-:W2:Y:S01]  /*5b700*/  LDL.LU R252, [R1+0x3698] ;  /* 0x0036980001fc7983 */ /* 0x000ea20000300800 */
[----:B------:R-:W3:Y:S02]  /*5b710*/  LDL.LU R2, [R1+0x3694] ;  /* 0x0036940001027983 */ /* 0x000ee40000300800 */
[----:B----4-:R-:W-:Y:S02]  /*5b720*/  IMAD.MOV.U32 R225, RZ, RZ, R0 ;  /* 0x000000ffffe17224 */ /* 0x010fe400078e0000 */
[----:B------:R-:W4:Y:S01]  /*5b730*/  LDL.LU R0, [R1+0x3690] ;  /* 0x0036900001007983 */ /* 0x000f220000300800 */
[----:B------:R-:W4:Y:S02]  /*5b740*/  LDL.LU R226, [R1+0x2a28] ;  /* 0x002a280001e27983 */ /* 0x000f240000300800 */
[----:B------:R-:W4:Y:S02]  /*5b750*/  LDL.LU R227, [R1+0x2a2c] ;  /* 0x002a2c0001e37983 */ /* 0x000f240000300800 */
[----:B------:R-:W4:Y:S02]  /*5b760*/  LDL.LU R220, [R1+0x2a90] ;  /* 0x002a900001dc7983 */ /* 0x000f240000300800 */
[----:B------:R-:W-:-:S02]  /*5b770*/  IMAD.MOV.U32 R137, RZ, RZ, R241 ;  /* 0x000000ffff897224 */ /* 0x000fc400078e00f1 */
[----:B--2---:R-:W-:Y:S02]  /*5b780*/  IMAD.MOV.U32 R221, RZ, RZ, R252 ;  /* 0x000000ffffdd7224 */ /* 0x004fe400078e00fc */
[----:B---3--:R-:W-:Y:S01]  /*5b790*/  IMAD.MOV.U32 R222, RZ, RZ, R2 ;  /* 0x000000ffffde7224 */ /* 0x008fe200078e0002 */
[----:B------:R-:W2:Y:S01]  /*5b7a0*/  LDL.LU R252, [R1+0x368c] ;  /* 0x00368c0001fc7983 */ /* 0x000ea20000300800 */
[----:B------:R-:W3:Y:S02]  /*5b7b0*/  LDL.LU R2, [R1+0x3688] ;  /* 0x0036880001027983 */ /* 0x000ee40000300800 */
[----:B----4-:R-:W-:Y:S02]  /*5b7c0*/  IMAD.MOV.U32 R223, RZ, RZ, R0 ;  /* 0x000000ffffdf7224 */ /* 0x010fe400078e0000 */
        /* <DEDUP_REMOVED lines=39> */
[----:B------:R-:W-:Y:S01]  /*5ba40*/  IMAD.MOV.U32 R135, RZ, RZ, R36 ;  /* 0x000000ffff877224 */ /* 0x000fe200078e0024 */
[C---:B------:R-:W-:Y:S08]  /*5ba50*/  HMMA.1688.F32.TF32 R52, R76.reuse, R54, R84 ;  /* 0x000000364c34723c */ /* 0x040ff00000081054 */
[----:B------:R-:W-:Y:S01]  /*5ba60*/  HMMA.1688.F32.TF32 R136, R76, R214, R136 ;  /* 0x000000d64c88723c */ /* 0x000fe20000081088 */
[----:B------:R-:W-:-:S02]  /*5ba70*/  IMAD.MOV.U32 R84, RZ, RZ, R9 ;  /* 0x000000ffff547224 */ /* 0x000fc400078e0009 */
[----:B------:R-:W-:-:S05]  /*5ba80*/  IMAD.MOV.U32 R85, RZ, RZ, R8 ;  /* 0x000000ffff557224 */ /* 0x000fca00078e0008 */
[C---:B------:R-:W-:Y:S08]  /*5ba90*/  HMMA.1688.F32.TF32 R8, R76.reuse, R10, R80 ;  /* 0x0000000a4c08723c */ /* 0x040ff00000081050 */
[----:B------:R-:W-:Y:S01]  /*5baa0*/  HMMA.1688.F32.TF32 R80, R76, R210, R132 ;  /* 0x000000d24c50723c */ /* 0x000fe20000081084 */
        /* <DEDUP_REMOVED lines=12> */
[C---:B------:R-:W-:Y:S08]  /*5bb70*/  HMMA.1688.F32.TF32 R64, R76.reuse, R66, R96 ;  /* 0x000000424c40723c */ /* 0x040ff00000081060 */
[----:B------:R-:W-:Y:S01]  /*5bb80*/  HMMA.1688.F32.TF32 R20, R76, R22, R220 ;  /* 0x000000164c14723c */ /* 0x000fe200000810dc */
[----:B------:R-:W-:-:S02]  /*5bb90*/  IMAD.MOV.U32 R126, RZ, RZ, R201 ;  /* 0x000000ffff7e7224 */ /* 0x000fc400078e00c9 */
[----:B------:R-:W-:Y:S02]  /*5bba0*/  IMAD.MOV.U32 R127, RZ, RZ, R200 ;  /* 0x000000ffff7f7224 */ /* 0x000fe400078e00c8 */
[----:B------:R-:W-:Y:S02]  /*5bbb0*/  IMAD.MOV.U32 R122, RZ, RZ, R197 ;  /* 0x000000ffff7a7224 */ /* 0x000fe400078e00c5 */
[----:B------:R-:W-:Y:S02]  /*5bbc0*/  IMAD.MOV.U32 R123, RZ, RZ, R196 ;  /* 0x000000ffff7b7224 */ /* 0x000fe400078e00c4 */
[----:B------:R-:W-:Y:S02]  /*5bbd0*/  IMAD.MOV.U32 R96, RZ, RZ, R17 ;  /* 0x000000ffff607224 */ /* 0x000fe400078e0011 */
[----:B------:R-:W-:Y:S02]  /*5bbe0*/  IMAD.MOV.U32 R97, RZ, RZ, R16 ;  /* 0x000000ffff617224 */ /* 0x000fe400078e0010 */
[----:B------:R-:W-:Y:S01]  /*5bbf0*/  IMAD.MOV.U32 R98, RZ, RZ, R13 ;  /* 0x000000ffff627224 */ /* 0x000fe200078e000d */
[----:B------:R-:W-:Y:S01]  /*5bc00*/  HMMA.1688.F32.TF32 R16, R76, R18, R224 ;  /* 0x000000124c10723c */ /* 0x000fe200000810e0 */
[----:B------:R-:W-:-:S02]  /*5bc10*/  IMAD.MOV.U32 R99, RZ, RZ, R12 ;  /* 0x000000ffff637224 */ /* 0x000fc400078e000c */
[----:B------:R-:W-:-:S05]  /*5bc20*/  IMAD.MOV.U32 R111, RZ, RZ, R184 ;  /* 0x000000ffff6f7224 */ /* 0x000fca00078e00b8 */
[C---:B------:R-:W-:Y:S08]  /*5bc30*/  HMMA.1688.F32.TF32 R12, R76.reuse, R14, R68 ;  /* 0x0000000e4c0c723c */ /* 0x040ff00000081044 */
[C---:B------:R-:W-:Y:S08]  /*5bc40*/  HMMA.1688.F32.TF32 R68, R76.reuse, R206, R128 ;  /* 0x000000ce4c44723c */ /* 0x040ff00000081080 */
[----:B------:R-:W-:Y:S01]  /*5bc50*/  HMMA.1688.F32.TF32 R124, R76, R202, R124 ;  /* 0x000000ca4c7c723c */ /* 0x000fe2000008107c */
[----:B------:R-:W-:-:S02]  /*5bc60*/  IMAD.MOV.U32 R112, RZ, RZ, R193 ;  /* 0x000000ffff707224 */ /* 0x000fc400078e00c1 */
[----:B------:R-:W-:Y:S02]  /*5bc70*/  IMAD.MOV.U32 R113, RZ, RZ, R192 ;  /* 0x000000ffff717224 */ /* 0x000fe400078e00c0 */
[----:B------:R-:W-:Y:S02]  /*5bc80*/  IMAD.MOV.U32 R114, RZ, RZ, R189 ;  /* 0x000000ffff727224 */ /* 0x000fe400078e00bd */
[----:B------:R-:W-:Y:S02]  /*5bc90*/  IMAD.MOV.U32 R115, RZ, RZ, R188 ;  /* 0x000000ffff737224 */ /* 0x000fe400078e00bc */
[----:B------:R-:W-:-:S05]  /*5bca0*/  IMAD.MOV.U32 R110, RZ, RZ, R185 ;  /* 0x000000ffff6e7224 */ /* 0x000fca00078e00b9 */
[----:B------:R-:W-:Y:S01]  /*5bcb0*/  HMMA.1688.F32.TF32 R112, R76, R190, R112 ;  /* 0x000000be4c70723c */ /* 0x000fe20000081070 */
[----:B------:R-:W-:Y:S02]  /*5bcc0*/  IMAD.MOV.U32 R106, RZ, RZ, R181 ;  /* 0x000000ffff6a7224 */ /* 0x000fe400078e00b5 */
        /* <DEDUP_REMOVED lines=12> */
[----:B------:R-:W-:Y:S01]  /*5bd90*/  IMAD.MOV.U32 R87, RZ, RZ, R4 ;  /* 0x000000ffff577224 */ /* 0x000fe200078e0004 */
[C---:B------:R-:W-:Y:S08]  /*5bda0*/  HMMA.1688.F32.TF32 R92, R76.reuse, R170, R92 ;  /* 0x000000aa4c5c723c */ /* 0x040ff0000008105c */
[----:B------:R-:W-:Y:S01]  /*5bdb0*/  HMMA.1688.F32.TF32 R4, R76, R6, R140 ;  /* 0x000000064c04723c */ /* 0x000fe2000008108c */
[----:B--2---:R-:W-:-:S02]  /*5bdc0*/  IMAD.MOV.U32 R219, RZ, RZ, R252 ;  /* 0x000000ffffdb7224 */ /* 0x004fc400078e00fc */
[----:B---3--:R-:W-:Y:S02]  /*5bdd0*/  IMAD.MOV.U32 R218, RZ, RZ, R2 ;  /* 0x000000ffffda7224 */ /* 0x008fe400078e0002 */
[----:B----4-:R-:W-:Y:S02]  /*5bde0*/  IMAD.MOV.U32 R217, RZ, RZ, R0 ;  /* 0x000000ffffd97224 */ /* 0x010fe400078e0000 */
[----:B------:R-:W2:Y:S01]  /*5bdf0*/  LDL.LU R0, [R1+0x3680] ;  /* 0x0036800001007983 */ /* 0x000ea20000300800 */
[----:B------:R-:W3:Y:S02]  /*5be00*/  LDL.LU R2, [R1+0x367c] ;  /* 0x00367c0001027983 */ /* 0x000ee40000300800 */
[----:B------:R1:W5:Y:S01]  /*5be10*/  LDL.LU R252, [R1+0x3678] ;  /* 0x0036780001fc7983 */ /* 0x0003620000300800 */
[C---:B------:R-:W-:Y:S08]  /*5be20*/  HMMA.1688.F32.TF32 R28, R76.reuse, R30, R156 ;  /* 0x0000001e4c1c723c */ /* 0x040ff0000008109c */
[C---:B------:R-:W-:Y:S08]  /*5be30*/  HMMA.1688.F32.TF32 R36, R76.reuse, R38, R152 ;  /* 0x000000264c24723c */ /* 0x040ff00000081098 */
[C---:B------:R-:W-:Y:S08]  /*5be40*/  HMMA.1688.F32.TF32 R32, R76.reuse, R34, R248 ;  /* 0x000000224c20723c */ /* 0x040ff000000810f8 */
[C---:B------:R-:W-:Y:S08]  /*5be50*/  HMMA.1688.F32.TF32 R44, R76.reuse, R46, R236 ;  /* 0x0000002e4c2c723c */ /* 0x040ff000000810ec */
[C---:B------:R-:W-:Y:S08]  /*5be60*/  HMMA.1688.F32.TF32 R48, R76.reuse, R50, R240 ;  /* 0x000000324c30723c */ /* 0x040ff000000810f0 */
[C---:B------:R-:W-:Y:S01]  /*5be70*/  HMMA.1688.F32.TF32 R40, R76.reuse, R42, R244 ;  /* 0x0000002a4c28723c */ /* 0x040fe200000810f4 */
[----:B------:R1:W5:Y:S01]  /*5be80*/  LDL.LU.64 R242, [R1+0x3670] ;  /* 0x0036700001f27983 */ /* 0x0003620000300a00 */
[----:B------:R1:W5:Y:S02]  /*5be90*/  LDL.LU.64 R238, [R1+0x3668] ;  /* 0x0036680001ee7983 */ /* 0x0003640000300a00 */
[----:B------:R1:W5:Y:S01]  /*5bea0*/  LDL.LU.64 R236, [R1+0x3660] ;  /* 0x0036600001ec7983 */ /* 0x0003620000300a00 */
[----:B------:R1:W5:Y:S01]  /*5beb0*/  LDL.LU.64 R246, [R1+0x3658] ;  /* 0x0036580001f67983 */ /* 0x0003620000300a00 */
[----:B------:R1:W5:Y:S02]  /*5bec0*/  LDL.LU.64 R244, [R1+0x3650] ;  /* 0x0036500001f47983 */ /* 0x0003640000300a00 */
[----:B------:R1:W5:Y:S02]  /*5bed0*/  LDL.LU.64 R154, [R1+0x3648] ;  /* 0x00364800019a7983 */ /* 0x0003640000300a00 */
[----:B------:R1:W5:Y:S01]  /*5bee0*/  LDL.LU.64 R152, [R1+0x3640] ;  /* 0x0036400001987983 */ /* 0x0003620000300a00 */
[----:B------:R1:W5:Y:S01]  /*5bef0*/  LDL.LU.64 R250, [R1+0x3638] ;  /* 0x0036380001fa7983 */ /* 0x0003620000300a00 */
[----:B------:R1:W5:Y:S02]  /*5bf00*/  LDL.LU.64 R248, [R1+0x3630] ;  /* 0x0036300001f87983 */ /* 0x0003640000300a00 */
[----:B------:R1:W5:Y:S02]  /*5bf10*/  LDL.LU.64 R158, [R1+0x3628] ;  /* 0x00362800019e7983 */ /* 0x0003640000300a00 */
[----:B------:R1:W5:Y:S01]  /*5bf20*/  LDL.LU.64 R156, [R1+0x3620] ;  /* 0x00362000019c7983 */ /* 0x0003620000300a00 */
[C---:B------:R-:W-:Y:S01]  /*5bf30*/  HMMA.1688.F32.TF32 R24, R76.reuse, R26, R216 ;  /* 0x0000001a4c18723c */ /* 0x040fe200000810d8 */
[----:B------:R1:W5:Y:S01]  /*5bf40*/  LDL.LU.64 R218, [R1+0x3618] ;  /* 0x0036180001da7983 */ /* 0x0003620000300a00 */
[----:B------:R1:W5:Y:S02]  /*5bf50*/  LDL.LU.64 R216, [R1+0x3610] ;  /* 0x0036100001d87983 */ /* 0x0003640000300a00 */
[----:B------:R1:W5:Y:S02]  /*5bf60*/  LDL.LU.64 R222, [R1+0x3608] ;  /* 0x0036080001de7983 */ /* 0x0003640000300a00 */
[----:B------:R1:W5:Y:S01]  /*5bf70*/  LDL.LU.64 R220, [R1+0x3600] ;  /* 0x0036000001dc7983 */ /* 0x0003620000300a00 */
[----:B------:R1:W5:Y:S01]  /*5bf80*/  LDL.LU.64 R226, [R1+0x35f8] ;  /* 0x0035f80001e27983 */ /* 0x0003620000300a00 */
[----:B------:R1:W5:Y:S02]  /*5bf90*/  LDL.LU.64 R224, [R1+0x35f0] ;  /* 0x0035f00001e07983 */ /* 0x0003640000300a00 */
[----:B------:R-:W4:Y:S02]  /*5bfa0*/  LDL.LU R184, [R1+0x2dbc] ;  /* 0x002dbc0001b87983 */ /* 0x000f240000300800 */
[----:B------:R-:W-:Y:S01]  /*5bfb0*/  STL.64 [R1+0x11f0], R136 ;  /* 0x0011f08801007387 */ /* 0x000fe20000100a00 */
[----:B------:R-:W-:Y:S01]  /*5bfc0*/  STL.64 [R1+0x11f8], R138 ;  /* 0x0011f88a01007387 */ /* 0x000fe20000100a00 */
[----:B------:R-:W-:Y:S02]  /*5bfd0*/  STL.64 [R1+0x11e0], R80 ;  /* 0x0011e05001007387 */ /* 0x000fe40000100a00 */
[----:B------:R1:W-:Y:S02]  /*5bfe0*/  STL.64 [R1+0x11e8], R82 ;  /* 0x0011e85201007387 */ /* 0x0003e40000100a00 */
[C---:B-1----:R-:W-:Y:S01]  /*5bff0*/  HMMA.1688.F32.TF32 R80, R76.reuse, R198, R120 ;  /* 0x000000c64c50723c */ /* 0x042fe20000081078 */
[----:B------:R-:W-:Y:S01]  /*5c000*/  STL.64 [R1+0x1530], R68 ;  /* 0x0015304401007387 */ /* 0x000fe20000100a00 */
[----:B------:R1:W-:Y:S02]  /*5c010*/  STL.64 [R1+0x1538], R70 ;  /* 0x0015384601007387 */ /* 0x0003e40000100a00 */
[----:B------:R-:W-:Y:S02]  /*5c020*/  STL.64 [R1+0x1520], R124 ;  /* 0x0015207c01007387 */ /* 0x000fe40000100a00 */
[----:B------:R-:W-:Y:S02]  /*5c030*/  STL.64 [R1+0x1528], R126 ;  /* 0x0015287e01007387 */ /* 0x000fe40000100a00 */
[C---:B-1----:R-:W-:Y:S11]  /*5c040*/  HMMA.1688.F32.TF32 R68, R76.reuse, R194, R116 ;  /* 0x000000c24c44723c */ /* 0x042ff60000081074 */
[----:B------:R-:W-:Y:S04]  /*5c050*/  @!UPT UIADD3 URZ, URZ, URZ, URZ ;  /* 0x0000003f3f3ff290 */ /* 0x000fe8000fffe03f */
[----:B------:R-:W-:Y:S01]  /*5c060*/  STL.64 [R1+0x1510], R80 ;  /* 0x0015105001007387 */ /* 0x000fe20000100a00 */
[----:B------:R1:W-:Y:S02]  /*5c070*/  STL.64 [R1+0x1518], R82 ;  /* 0x0015185201007387 */ /* 0x0003e40000100a00 */
[C---:B-1----:R-:W-:Y:S05]  /*5c080*/  HMMA.1688.F32.TF32 R80, R76.reuse, R186, R108 ;  /* 0x000000ba4c50723c */ /* 0x042fea000008106c */
[----:B------:R-:W-:Y:S01]  /*5c090*/  STL.64 [R1+0x1500], R68 ;  /* 0x0015004401007387 */ /* 0x000fe20000100a00 */
[----:B------:R1:W-:Y:S02]  /*5c0a0*/  STL.64 [R1+0x1508], R70 ;  /* 0x0015084601007387 */ /* 0x0003e40000100a00 */
[----:B------:R-:W-:Y:S02]  /*5c0b0*/  STL.64 [R1+0x14f0], R112 ;  /* 0x0014f07001007387 */ /* 0x000fe40000100a00 */
[----:B------:R-:W-:Y:S01]  /*5c0c0*/  STL.64 [R1+0x14f8], R114 ;  /* 0x0014f87201007387 */ /* 0x000fe20000100a00 */
[----:B------:R-:W2:Y:S01]  /*5c0d0*/  LDL.LU R3, [R1+0x18a8] ;  /* 0x0018a80001037983 */ /* 0x000ea20000300800 */
[C---:B-1----:R-:W-:Y:S11]  /*5c0e0*/  HMMA.1688.F32.TF32 R68, R76.reuse, R182, R104 ;  /* 0x000000b64c44723c */ /* 0x042ff60000081068 */
[----:B------:R-:W-:Y:S01]  /*5c0f0*/  STL.64 [R1+0x14e0], R80 ;  /* 0x0014e05001007387 */ /* 0x000fe20000100a00 */
[----:B------:R1:W-:Y:S02]  /*5c100*/  STL.64 [R1+0x14e8], R82 ;  /* 0x0014e85201007387 */ /* 0x0003e40000100a00 */
[C---:B-1----:R-:W-:Y:S09]  /*5c110*/  HMMA.1688.F32.TF32 R80, R76.reuse, R178, R100 ;  /* 0x000000b24c50723c */ /* 0x042ff20000081064 */
[----:B------:R-:W-:Y:S01]  /*5c120*/  STL.64 [R1+0x14d0], R68 ;  /* 0x0014d04401007387 */ /* 0x000fe20000100a00 */
[----:B------:R1:W-:Y:S03]  /*5c130*/  STL.64 [R1+0x14d8], R70 ;  /* 0x0014d84601007387 */ /* 0x0003e60000100a00 */
[----:B-1----:R-:W3:Y:S01]  /*5c140*/  LDL.LU R71, [R1+0x34b0] ;  /* 0x0034b00001477983 */ /* 0x002ee20000300800 */
[----:B------:R-:W3:Y:S09]  /*5c150*/  LDL.LU R70, [R1+0x34b8] ;  /* 0x0034b80001467983 */ /* 0x000ef20000300800 */
[----:B------:R-:W-:Y:S01]  /*5c160*/  STL.64 [R1+0x14c0], R80 ;  /* 0x0014c05001007387 */ /* 0x000fe20000100a00 */
[----:B------:R1:W-:Y:S02]  /*5c170*/  STL.64 [R1+0x14c8], R82 ;  /* 0x0014c85201007387 */ /* 0x0003e40000100a00 */
[C---:B-1----:R-:W-:Y:S11]  /*5c180*/  HMMA.1688.F32.TF32 R80, R76.reuse, R174, R96 ;  /* 0x000000ae4c50723c */ /* 0x042ff60000081060 */
[----:B------:R-:W-:Y:S11]  /*5c190*/  @!UPT UIADD3 URZ, URZ, URZ, URZ ;  /* 0x0000003f3f3ff290 */ /* 0x000ff6000fffe03f */
[----:B------:R-:W-:Y:S01]  /*5c1a0*/  @!UPT UIADD3 URZ, URZ, URZ, URZ ;  /* 0x0000003f3f3ff290 */ /* 0x000fe2000fffe03f */
[----:B------:R-:W-:Y:S01]  /*5c1b0*/  STL.64 [R1+0x14b0], R80 ;  /* 0x0014b05001007387 */ /* 0x000fe20000100a00 */
[----:B------:R1:W-:Y:S02]  /*5c1c0*/  STL.64 [R1+0x14b8], R82 ;  /* 0x0014b85201007387 */ /* 0x0003e40000100a00 */
[C---:B-1----:R-:W-:Y:S08]  /*5c1d0*/  HMMA.1688.F32.TF32 R80, R76.reuse, R166, R88 ;  /* 0x000000a64c50723c */ /* 0x042ff00000081058 */
[----:B------:R-:W-:Y:S01]  /*5c1e0*/  HMMA.1688.F32.TF32 R76, R76, R162, R84 ;  /* 0x000000a24c4c723c */ /* 0x000fe20000081054 */
[----:B------:R-:W-:Y:S01]  /*5c1f0*/  STL.64 [R1+0x14a0], R92 ;  /* 0x0014a05c01007387 */ /* 0x000fe20000100a00 */
[----:B------:R-:W-:Y:S02]  /*5c200*/  STL.64 [R1+0x14a8], R94 ;  /* 0x0014a85e01007387 */ /* 0x000fe40000100a00 */
[----:B------:R-:W3:Y:S11]  /*5c210*/  LDL.LU R87, [R1+0x34b4] ;  /* 0x0034b40001577983 */ /* 0x000ef60000300800 */
[----:B------:R-:W-:Y:S01]  /*5c220*/  STL.64 [R1+0x1490], R80 ;  /* 0x0014905001007387 */ /* 0x000fe20000100a00 */
[----:B------:R1:W-:Y:S07]  /*5c230*/  STL.64 [R1+0x1498], R82 ;  /* 0x0014985201007387 */ /* 0x0003ee0000100a00 */
[----:B------:R1:W-:Y:S02]  /*5c240*/  STL.64 [R1+0x1480], R76 ;  /* 0x0014804c01007387 */ /* 0x0003e40000100a00 */
[----:B------:R2:W-:Y:S01]  /*5c250*/  STL.64 [R1+0x1488], R78 ;  /* 0x0014884e01007387 */ /* 0x0005e20000100a00 */
[----:B------:R-:W3:Y:S01]  /*5c260*/  LDL.LU R85, [R1+0x34ac] ;  /* 0x0034ac0001557983 */ /* 0x000ee20000300800 */
[----:B------:R-:W3:Y:S02]  /*5c270*/  LDL.LU R88, [R1+0x34a8] ;  /* 0x0034a80001587983 */ /* 0x000ee40000300800 */
[----:B------:R-:W3:Y:S02]  /*5c280*/  LDL.LU R86, [R1+0x34a0] ;  /* 0x0034a00001567983 */ /* 0x000ee40000300800 */
[----:B------:R-:W3:Y:S01]  /*5c290*/  LDL.LU R84, [R1+0x3498] ;  /* 0x0034980001547983 */ /* 0x000ee20000300800 */
[----:B-1----:R-:W3:Y:S01]  /*5c2a0*/  LDL.LU R83, [R1+0x34a4] ;  /* 0x0034a40001537983 */ /* 0x002ee20000300800 */
[----:B------:R-:W3:Y:S02]  /*5c2b0*/  LDL.LU R77, [R1+0x3490] ;  /* 0x00349000014d7983 */ /* 0x000ee40000300800 */
[----:B------:R-:W3:Y:S02]  /*5c2c0*/  LDL.LU R76, [R1+0x349c] ;  /* 0x00349c00014c7983 */ /* 0x000ee40000300800 */
[----:B------:R-:W-:-:S05]  /*5c2d0*/  IMAD.MOV.U32 R69, RZ, RZ, c[0x0][0x180] ;  /* 0x00006000ff457624 */ /* 0x000fca00078e00ff */
[----:B------:R-:W-:Y:S01]  /*5c2e0*/  IADD3 R68, R69, -0x40, RZ ;  /* 0xffffffc045447810 */ /* 0x000fe20007ffe0ff */
[----:B------:R-:W-:-:S05]  /*5c2f0*/  IMAD.MOV.U32 R69, RZ, RZ, 0x1f ;  /* 0x0000001fff457424 */ /* 0x000fca00078e00ff */
[----:B------:R-:W-:-:S04]  /*5c300*/  IADD3 R69, R69, c[0x0][0x180], RZ ;  /* 0x0000600045457a10 */ /* 0x000fc80007ffe0ff */
[----:B------:R-:W-:Y:S01]  /*5c310*/  SHF.R.S32.HI R80, RZ, 0x1f, R69 ;  /* 0x0000001fff507819 */ /* 0x000fe20000011445 */
[----:B------:R-:W1:Y:S03]  /*5c320*/  S2R R213, SR_TID.X ;  /* 0x0000000000d57919 */ /* 0x000e660000002100 */
[----:B------:R-:W-:Y:S01]  /*5c330*/  LEA.HI R80, R80, R69, RZ, 0x5 ;  /* 0x0000004550507211 */ /* 0x000fe200078f28ff */
[----:B------:R-:W-:-:S03]  /*5c340*/  IMAD.MOV.U32 R69, RZ, RZ, c[0x0][0x188] ;  /* 0x00006200ff457624 */ /* 0x000fc600078e00ff */
[----:B------:R-:W-:Y:S01]  /*5c350*/  SHF.R.S32.HI R80, RZ, 0x5, R80 ;  /* 0x00000005ff507819 */ /* 0x000fe20000011450 */
[----:B------:R-:W-:-:S03]  /*5c360*/  IMAD.SHL.U32 R241, R69, 0x20, RZ ;  /* 0x0000002045f17824 */ /* 0x000fc600078e00ff */
[----:B------:R-:W-:Y:S01]  /*5c370*/  IADD3 R80, R80, -0x2, RZ ;  /* 0xfffffffe50507810 */ /* 0x000fe20007ffe0ff */
[----:B----4-:R-:W-:-:S03]  /*5c380*/  IMAD R68, R184, -0x20, R68 ;  /* 0xffffffe0b8447824 */ /* 0x010fc600078e0244 */
[----:B------:R-:W-:Y:S01]  /*5c390*/  ISETP.GE.AND P0, PT, R184, R80, PT ;  /* 0x00000050b800720c */ /* 0x000fe20003f06270 */
[----:B------:R-:W-:Y:S01]  /*5c3a0*/  IMAD.SHL.U32 R80, R241, 0x4, RZ ;  /* 0x00000004f1507824 */ /* 0x000fe200078e00ff */
[----:B------:R-:W-:-:S04]  /*5c3b0*/  ISETP.GT.AND P1, PT, R68, RZ, PT ;  /* 0x000000ff4400720c */ /* 0x000fc80003f24270 */
[----:B------:R-:W-:Y:S02]  /*5c3c0*/  SEL R69, RZ, 0x4, !P1 ;  /* 0x00000004ff457807 */ /* 0x000fe40004800000 */
[----:B-1----:R-:W-:Y:S02]  /*5c3d0*/  LOP3.LUT R241, R213, 0x7f, RZ, 0xc0, !PT ;  /* 0x0000007fd5f17812 */ /* 0x002fe400078ec0ff */
[----:B------:R-:W-:-:S04]  /*5c3e0*/  SEL R69, R69, RZ, !P0 ;  /* 0x000000ff45457207 */ /* 0x000fc80004000000 */
[----:B------:R-:W-:Y:S01]  /*5c3f0*/  ISETP.NE.U32.AND P1, PT, R69, RZ, PT ;  /* 0x000000ff4500720c */ /* 0x000fe20003f25070 */
[----:B------:R-:W-:Y:S01]  /*5c400*/  IMAD.SHL.U32 R185, R241, 0x4, RZ ;  /* 0x00000004f1b97824 */ /* 0x000fe200078e00ff */
[----:B--2---:R-:W-:-:S04]  /*5c410*/  IADD3 R3, R3, 0x1, RZ ;  /* 0x0000000103037810 */ /* 0x004fc80007ffe0ff */
[----:B------:R-:W-:-:S04]  /*5c420*/  ISETP.GT.AND P2, PT, R3, 0x1, PT ;  /* 0x000000010300780c */ /* 0x000fc80003f44270 */
[----:B------:R-:W-:-:S05]  /*5c430*/  SEL R183, R3, RZ, !P2 ;  /* 0x000000ff03b77207 */ /* 0x000fca0005000000 */
[----:B------:R-:W-:Y:S01]  /*5c440*/  IMAD R3, R183, 0x10000, R185 ;  /* 0x00010000b7037824 */ /* 0x000fe200078e02b9 */
[----:B---3--:R-:W-:-:S05]  /*5c450*/  IADD3 R70, P3, R70, R80, RZ ;  /* 0x0000005046467210 */ /* 0x008fca0007f7e0ff */
[----:B------:R-:W-:Y:S01]  /*5c460*/  IMAD.X R71, R71, 0x1, R0, P3 ;  /* 0x0000000147477824 */ /* 0x000fe200018e0600 */
[----:B------:R1:W-:Y:S01]  /*5c470*/  STL [R1+0x34b8], R70 ;  /* 0x0034b84601007387 */ /* 0x0003e20000100800 */
[----:B------:R-:W-:Y:S03]  /*5c480*/  STL [R1+0x18a8], R183 ;  /* 0x0018a8b701007387 */ /* 0x000fe60000100800 */
[----:B------:R2:W-:Y:S01]  /*5c490*/  STL [R1+0x34b0], R71 ;  /* 0x0034b04701007387 */ /* 0x0005e20000100800 */
[----:B------:R-:W3:Y:S02]  /*5c4a0*/  LDL.LU R82, [R1+0x3398] ;  /* 0x0033980001527983 */ /* 0x000ee40000300800 */
[----:B------:R-:W4:Y:S02]  /*5c4b0*/  LDL.LU R81, [R1+0x33a0] ;  /* 0x0033a00001517983 */ /* 0x000f240000300800 */
[----:B------:R-:W3:Y:S01]  /*5c4c0*/  LDL.LU R79, [R1+0x3390] ;  /* 0x00339000014f7983 */ /* 0x000ee20000300800 */
[----:B------:R-:W3:Y:S04]  /*5c4d0*/  LDL.LU R78, [R1+0x339c] ;  /* 0x00339c00014e7983 */ /* 0x000ee80000300800 */
[----:B------:R-:W-:Y:S01]  /*5c4e0*/  @!PT LDS RZ, [RZ] ;  /* 0x00000000fffff984 */ /* 0x000fe20000000800 */
[----:B------:R-:W-:Y:S01]  /*5c4f0*/  @!PT LDS RZ, [RZ] ;  /* 0x00000000fffff984 */ /* 0x000fe20000000800 */
[----:B------:R-:W-:Y:S01]  /*5c500*/  @!PT LDS RZ, [RZ] ;  /* 0x00000000fffff984 */ /* 0x000fe20000000800 */
[----:B------:R1:W-:Y:S01]  /*5c510*/  LDGSTS.E [R3], [R70.64], P1 ;  /* 0x0000000046037fae */ /* 0x0003e20008921844 */
[----:B------:R-:W-:-:S05]  /*5c520*/  IADD3 R87, P2, R87, R80, RZ ;  /* 0x0000005057577210 */ /* 0x000fca0007f5e0ff */
[----:B------:R-:W-:Y:S01]  /*5c530*/  STL [R1+0x34b4], R87 ;  /* 0x0034b45701007387 */ /* 0x000fe20000100800 */
[----:B-1----:R-:W-:Y:S01]  /*5c540*/  IMAD.MOV.U32 R70, RZ, RZ, R87 ;  /* 0x000000ffff467224 */ /* 0x002fe200078e0057 */
[----:B------:R-:W-:Y:S01]  /*5c550*/  IADD3 R85, P3, R85, R80, RZ ;  /* 0x0000005055557210 */ /* 0x000fe20007f7e0ff */
[----:B------:R-:W-:-:S04]  /*5c560*/  IMAD.X R88, R88, 0x1, R0, P2 ;  /* 0x0000000158587824 */ /* 0x000fc800010e0600 */
[----:B------:R-:W-:Y:S02]  /*5c570*/  IMAD.X R86, R86, 0x1, R0, P3 ;  /* 0x0000000156567824 */ /* 0x000fe400018e0600 */
[----:B--2---:R-:W-:Y:S01]  /*5c580*/  IMAD.MOV.U32 R71, RZ, RZ, R88 ;  /* 0x000000ffff477224 */ /* 0x004fe200078e0058 */
[----:B------:R1:W-:Y:S01]  /*5c590*/  STL [R1+0x34a8], R88 ;  /* 0x0034a85801007387 */ /* 0x0003e20000100800 */
[----:B------:R-:W-:Y:S02]  /*5c5a0*/  STL [R1+0x34ac], R85 ;  /* 0x0034ac5501007387 */ /* 0x000fe40000100800 */
[----:B------:R2:W-:Y:S01]  /*5c5b0*/  STL [R1+0x34a0], R86 ;  /* 0x0034a05601007387 */ /* 0x0005e20000100800 */
[-C--:B------:R-:W-:Y:S01]  /*5c5c0*/  IADD3 R83, P3, R83, R80.reuse, RZ ;  /* 0x0000005053537210 */ /* 0x080fe20007f7e0ff */
[----:B------:R2:W-:Y:S01]  /*5c5d0*/  LDGSTS.E [R3+0x200], [R70.64], P1 ;  /* 0x0020000046037fae */ /* 0x0005e20008921844 */
[----:B------:R-:W-:-:S03]  /*5c5e0*/  IADD3 R76, P4, R76, R80, RZ ;  /* 0x000000504c4c7210 */ /* 0x000fc60007f9e0ff */
[----:B-1----:R-:W3:Y:S01]  /*5c5f0*/  LDL.LU R88, [R1+0x3388] ;  /* 0x0033880001587983 */ /* 0x002ee20000300800 */
[----:B------:R-:W3:Y:S02]  /*5c600*/  LDL.LU R87, [R1+0x3394] ;  /* 0x0033940001577983 */ /* 0x000ee40000300800 */
[----:B--2---:R-:W-:Y:S02]  /*5c610*/  IMAD.MOV.U32 R71, RZ, RZ, R86 ;  /* 0x000000ffff477224 */ /* 0x004fe400078e0056 */
[----:B------:R-:W-:Y:S01]  /*5c620*/  IMAD.MOV.U32 R70, RZ, RZ, R85 ;  /* 0x000000ffff467224 */ /* 0x000fe200078e0055 */
[----:B------:R-:W3:Y:S01]  /*5c630*/  LDL.LU R86, [R1+0x3488] ;  /* 0x0034880001567983 */ /* 0x000ee20000300800 */
[----:B------:R-:W3:Y:S02]  /*5c640*/  LDL.LU R85, [R1+0x3494] ;  /* 0x0034940001557983 */ /* 0x000ee40000300800 */
[--C-:B------:R-:W-:Y:S02]  /*5c650*/  IMAD.X R84, R84, 0x1, R0.reuse, P3 ;  /* 0x0000000154547824 */ /* 0x100fe400018e0600 */
[----:B------:R-:W-:Y:S01]  /*5c660*/  IMAD.X R77, R77, 0x1, R0, P4 ;  /* 0x000000014d4d7824 */ /* 0x000fe200020e0600 */
[----:B------:R1:W-:Y:S04]  /*5c670*/  LDGSTS.E [R3+0x400], [R70.64], P1 ;  /* 0x0040000046037fae */ /* 0x0003e80008921844 */
[----:B------:R-:W-:Y:S01]  /*5c680*/  STL [R1+0x34a4], R83 ;  /* 0x0034a45301007387 */ /* 0x000fe20000100800 */
[----:B------:R1:W-:Y:S02]  /*5c690*/  STL [R1+0x3498], R84 ;  /* 0x0034985401007387 */ /* 0x0003e40000100800 */
[----:B------:R-:W-:Y:S02]  /*5c6a0*/  STL [R1+0x349c], R76 ;  /* 0x00349c4c01007387 */ /* 0x000fe40000100800 */
[----:B------:R1:W-:Y:S02]  /*5c6b0*/  STL [R1+0x3490], R77 ;  /* 0x0034904d01007387 */ /* 0x0003e40000100800 */
[----:B-1----:R-:W-:-:S02]  /*5c6c0*/  IMAD.MOV.U32 R70, RZ, RZ, R83 ;  /* 0x000000ffff467224 */ /* 0x002fc400078e0053 */
[----:B------:R-:W-:Y:S02]  /*5c6d0*/  IMAD.MOV.U32 R71, RZ, RZ, R84 ;  /* 0x000000ffff477224 */ /* 0x000fe400078e0054 */
[----:B------:R-:W3:Y:S04]  /*5c6e0*/  LDL.LU R84, [R1+0x3380] ;  /* 0x0033800001547983 */ /* 0x000ee80000300800 */
[----:B------:R1:W-:Y:S01]  /*5c6f0*/  LDGSTS.E [R3+0x600], [R70.64], P1 ;  /* 0x0060000046037fae */ /* 0x0003e20008921844 */
[----:B------:R-:W3:Y:S02]  /*5c700*/  LDL.LU R83, [R1+0x338c] ;  /* 0x00338c0001537983 */ /* 0x000ee40000300800 */
[----:B-1----:R-:W-:Y:S02]  /*5c710*/  IMAD.MOV.U32 R71, RZ, RZ, R77 ;  /* 0x000000ffff477224 */ /* 0x002fe400078e004d */
[----:B------:R-:W-:Y:S01]  /*5c720*/  IMAD.MOV.U32 R70, RZ, RZ, R76 ;  /* 0x000000ffff467224 */ /* 0x000fe200078e004c */
[----:B------:R-:W3:Y:S01]  /*5c730*/  LDL.LU R77, [R1+0x3378] ;  /* 0x00337800014d7983 */ /* 0x000ee20000300800 */
[----:B------:R-:W3:Y:S01]  /*5c740*/  LDL.LU R76, [R1+0x3384] ;  /* 0x00338400014c7983 */ /* 0x000ee20000300800 */
[----:B------:R-:W-:-:S04]  /*5c750*/  ISETP.GT.AND P2, PT, R68, 0x4, PT ;  /* 0x000000044400780c */ /* 0x000fc80003f44270 */
[----:B------:R-:W-:-:S04]  /*5c760*/  SEL R69, RZ, 0x4, !P2 ;  /* 0x00000004ff457807 */ /* 0x000fc80005000000 */
[----:B------:R-:W-:-:S04]  /*5c770*/  SEL R69, R69, RZ, !P0 ;  /* 0x000000ff45457207 */ /* 0x000fc80004000000 */
[----:B------:R-:W-:Y:S11]  /*5c780*/  ISETP.NE.U32.AND P2, PT, R69, RZ, PT ;  /* 0x000000ff4500720c */ /* 0x000ff60003f45070 */
[----:B------:R-:W-:Y:S02]  /*5c790*/  @!UPT UIADD3 URZ, URZ, URZ, URZ ;  /* 0x0000003f3f3ff290 */ /* 0x000fe4000fffe03f */
[----:B------:R1:W-:Y:S01]  /*5c7a0*/  LDGSTS.E [R3+0x2000], [R70.64], P2 ;  /* 0x0200000046037fae */ /* 0x0003e20009121844 */
[-C--:B----4-:R-:W-:Y:S02]  /*5c7b0*/  IADD3 R81, P1, R81, R80.reuse, RZ ;  /* 0x0000005051517210 */ /* 0x090fe40007f3e0ff */
[----:B---3--:R-:W-:-:S03]  /*5c7c0*/  IADD3 R78, P3, R78, R80, RZ ;  /* 0x000000504e4e7210 */ /* 0x008fc60007f7e0ff */
[--C-:B------:R-:W-:Y:S02]  /*5c7d0*/  IMAD.X R82, R82, 0x1, R0.reuse, P1 ;  /* 0x0000000152527824 */ /* 0x100fe400008e0600 */
[----:B------:R-:W-:Y:S01]  /*5c7e0*/  IMAD.X R79, R79, 0x1, R0, P3 ;  /* 0x000000014f4f7824 */ /* 0x000fe200018e0600 */
[----:B------:R-:W-:Y:S01]  /*5c7f0*/  STL [R1+0x33a0], R81 ;  /* 0x0033a05101007387 */ /* 0x000fe20000100800 */
[----:B-1----:R-:W-:Y:S02]  /*5c800*/  IMAD.MOV.U32 R70, RZ, RZ, R81 ;  /* 0x000000ffff467224 */ /* 0x002fe400078e0051 */
[----:B------:R-:W-:Y:S02]  /*5c810*/  IMAD.MOV.U32 R71, RZ, RZ, R82 ;  /* 0x000000ffff477224 */ /* 0x000fe400078e0052 */
[----:B------:R1:W-:Y:S01]  /*5c820*/  STL [R1+0x3398], R82 ;  /* 0x0033985201007387 */ /* 0x0003e20000100800 */
[----:B------:R-:W-:Y:S01]  /*5c830*/  STL [R1+0x339c], R78 ;  /* 0x00339c4e01007387 */ /* 0x000fe20000100800 */
[----:B------:R3:W-:Y:S03]  /*5c840*/  STL [R1+0x3390], R79 ;  /* 0x0033904f01007387 */ /* 0x0007e60000100800 */
[----:B------:R4:W-:Y:S01]  /*5c850*/  LDGSTS.E [R3+0x2200], [R70.64], P2 ;  /* 0x0220000046037fae */ /* 0x0009e20009121844 */
[----:B------:R-:W-:-:S03]  /*5c860*/  ISETP.GT.AND P1, PT, R68, 0x8, PT ;  /* 0x000000084400780c */ /* 0x000fc60003f24270 */
[----:B-1----:R-:W2:Y:S01]  /*5c870*/  LDL.LU R82, [R1+0x3370] ;  /* 0x0033700001527983 */ /* 0x002ea20000300800 */
[----:B------:R-:W2:Y:S01]  /*5c880*/  LDL.LU R81, [R1+0x337c] ;  /* 0x00337c0001517983 */ /* 0x000ea20000300800 */
[----:B------:R-:W-:Y:S01]  /*5c890*/  SEL R69, RZ, 0x4, !P1 ;  /* 0x00000004ff457807 */ /* 0x000fe20004800000 */
[----:B----4-:R-:W-:Y:S02]  /*5c8a0*/  IMAD.MOV.U32 R71, RZ, RZ, R79 ;  /* 0x000000ffff477224 */ /* 0x010fe400078e004f */
[----:B------:R-:W-:Y:S01]  /*5c8b0*/  IMAD.MOV.U32 R70, RZ, RZ, R78 ;  /* 0x000000ffff467224 */ /* 0x000fe200078e004e */
[----:B---3--:R-:W3:Y:S01]  /*5c8c0*/  LDL.LU R79, [R1+0x3480] ;  /* 0x00348000014f7983 */ /* 0x008ee20000300800 */
[----:B------:R-:W4:Y:S01]  /*5c8d0*/  LDL.LU R78, [R1+0x348c] ;  /* 0x00348c00014e7983 */ /* 0x000f220000300800 */
[----:B------:R-:W-:Y:S02]  /*5c8e0*/  SEL R69, R69, RZ, !P0 ;  /* 0x000000ff45457207 */ /* 0x000fe40004000000 */
[----:B------:R1:W-:Y:S02]  /*5c8f0*/  LDGSTS.E [R3+0x2400], [R70.64], P2 ;  /* 0x0240000046037fae */ /* 0x0003e40009121844 */
[----:B------:R-:W-:-:S02]  /*5c900*/  ISETP.NE.U32.AND P1, PT, R69, RZ, PT ;  /* 0x000000ff4500720c */ /* 0x000fc40003f25070 */
[----:B------:R-:W-:-:S05]  /*5c910*/  IADD3 R87, P3, R87, R80, RZ ;  /* 0x0000005057577210 */ /* 0x000fca0007f7e0ff */
[----:B------:R-:W-:Y:S01]  /*5c920*/  IMAD.X R88, R88, 0x1, R0, P3 ;  /* 0x0000000158587824 */ /* 0x000fe200018e0600 */
[-C--:B------:R-:W-:Y:S01]  /*5c930*/  IADD3 R85, P4, R85, R80.reuse, RZ ;  /* 0x0000005055557210 */ /* 0x080fe20007f9e0ff */
[----:B-1----:R-:W-:Y:S02]  /*5c940*/  IMAD.MOV.U32 R70, RZ, RZ, R87 ;  /* 0x000000ffff467224 */ /* 0x002fe400078e0057 */
[----:B------:R-:W-:Y:S01]  /*5c950*/  IMAD.MOV.U32 R71, RZ, RZ, R88 ;  /* 0x000000ffff477224 */ /* 0x000fe200078e0058 */
[----:B------:R-:W-:Y:S01]  /*5c960*/  STL [R1+0x3394], R87 ;  /* 0x0033945701007387 */ /* 0x000fe20000100800 */
[----:B------:R-:W-:Y:S02]  /*5c970*/  IMAD.X R86, R86, 0x1, R0, P4 ;  /* 0x0000000156567824 */ /* 0x000fe400020e0600 */
[----:B------:R1:W-:Y:S01]  /*5c980*/  STL [R1+0x3388], R88 ;  /* 0x0033885801007387 */ /* 0x0003e20000100800 */
[----:B------:R-:W-:Y:S02]  /*5c990*/  STL [R1+0x3494], R85 ;  /* 0x0034945501007387 */ /* 0x000fe40000100800 */
[----:B------:R1:W-:Y:S02]  /*5c9a0*/  STL [R1+0x3488], R86 ;  /* 0x0034885601007387 */ /* 0x0003e40000100800 */
[----:B------:R1:W-:Y:S04]  /*5c9b0*/  LDGSTS.E [R3+0x2600], [R70.64], P2 ;  /* 0x0260000046037fae */ /* 0x0003e80009121844 */
[----:B-1----:R-:W3:Y:S01]  /*5c9c0*/  LDL.LU R88, [R1+0x3368] ;  /* 0x0033680001587983 */ /* 0x002ee20000300800 */
[----:B------:R-:W3:Y:S01]  /*5c9d0*/  LDL.LU R87, [R1+0x3374] ;  /* 0x0033740001577983 */ /* 0x000ee20000300800 */
[----:B------:R-:W-:Y:S01]  /*5c9e0*/  IADD3 R83, P2, R83, R80, RZ ;  /* 0x0000005053537210 */ /* 0x000fe20007f5e0ff */
[----:B------:R-:W-:-:S02]  /*5c9f0*/  IMAD.MOV.U32 R71, RZ, RZ, R86 ;  /* 0x000000ffff477224 */ /* 0x000fc400078e0056 */
[----:B------:R-:W-:Y:S01]  /*5ca00*/  IMAD.MOV.U32 R70, RZ, RZ, R85 ;  /* 0x000000ffff467224 */ /* 0x000fe200078e0055 */
[----:B------:R-:W3:Y:S01]  /*5ca10*/  LDL.LU R86, [R1+0x3360] ;  /* 0x0033600001567983 */ /* 0x000ee20000300800 */
[----:B------:R-:W3:Y:S02]  /*5ca20*/  LDL.LU R85, [R1+0x336c] ;  /* 0x00336c0001557983 */ /* 0x000ee40000300800 */
[----:B------:R-:W-:Y:S01]  /*5ca30*/  IMAD.X R84, R84, 0x1, R0, P2 ;  /* 0x0000000154547824 */ /* 0x000fe200010e0600 */
[----:B------:R1:W-:Y:S01]  /*5ca40*/  LDGSTS.E [R3+0x4000], [R70.64], P1 ;  /* 0x0400000046037fae */ /* 0x0003e20008921844 */
[----:B------:R-:W-:-:S03]  /*5ca50*/  IADD3 R76, P3, R76, R80, RZ ;  /* 0x000000504c4c7210 */ /* 0x000fc60007f7e0ff */
[----:B------:R-:W-:Y:S01]  /*5ca60*/  STL [R1+0x338c], R83 ;  /* 0x00338c5301007387 */ /* 0x000fe20000100800 */
[----:B------:R1:W-:Y:S02]  /*5ca70*/  STL [R1+0x3380], R84 ;  /* 0x0033805401007387 */ /* 0x0003e40000100800 */
[----:B------:R-:W-:Y:S02]  /*5ca80*/  IMAD.X R77, R77, 0x1, R0, P3 ;  /* 0x000000014d4d7824 */ /* 0x000fe400018e0600 */
[----:B-1----:R-:W-:Y:S02]  /*5ca90*/  IMAD.MOV.U32 R70, RZ, RZ, R83 ;  /* 0x000000ffff467224 */ /* 0x002fe400078e0053 */
[----:B------:R-:W-:Y:S01]  /*5caa0*/  IMAD.MOV.U32 R71, RZ, RZ, R84 ;  /* 0x000000ffff477224 */ /* 0x000fe200078e0054 */
[----:B------:R-:W-:Y:S01]  /*5cab0*/  STL [R1+0x3384], R76 ;  /* 0x0033844c01007387 */ /* 0x000fe20000100800 */
[----:B------:R1:W-:Y:S03]  /*5cac0*/  STL [R1+0x3378], R77 ;  /* 0x0033784d01007387 */ /* 0x0003e60000100800 */
[----:B------:R1:W-:Y:S04]  /*5cad0*/  LDGSTS.E [R3+0x4200], [R70.64], P1 ;  /* 0x0420000046037fae */ /* 0x0003e80008921844 */
[----:B------:R-:W3:Y:S01]  /*5cae0*/  LDL.LU R84, [R1+0x3358] ;  /* 0x0033580001547983 */ /* 0x000ee20000300800 */
[----:B------:R-:W3:Y:S02]  /*5caf0*/  LDL.LU R83, [R1+0x3364] ;  /* 0x0033640001537983 */ /* 0x000ee40000300800 */
[----:B-1----:R-:W-:-:S02]  /*5cb00*/  IMAD.MOV.U32 R71, RZ, RZ, R77 ;  /* 0x000000ffff477224 */ /* 0x002fc400078e004d */
[----:B------:R-:W-:Y:S01]  /*5cb10*/  IMAD.MOV.U32 R70, RZ, RZ, R76 ;  /* 0x000000ffff467224 */ /* 0x000fe200078e004c */
[----:B------:R-:W3:Y:S01]  /*5cb20*/  LDL.LU R77, [R1+0x3478] ;  /* 0x00347800014d7983 */ /* 0x000ee20000300800 */
[----:B------:R-:W3:Y:S01]  /*5cb30*/  LDL.LU R76, [R1+0x3484] ;  /* 0x00348400014c7983 */ /* 0x000ee20000300800 */
[----:B------:R-:W-:Y:S02]  /*5cb40*/  ISETP.GT.AND P2, PT, R68, 0xc, PT ;  /* 0x0000000c4400780c */ /* 0x000fe40003f44270 */
[----:B------:R1:W-:Y:S02]  /*5cb50*/  LDGSTS.E [R3+0x4400], [R70.64], P1 ;  /* 0x0440000046037fae */ /* 0x0003e40008921844 */
[----:B------:R-:W-:-:S04]  /*5cb60*/  SEL R69, RZ, 0x4, !P2 ;  /* 0x00000004ff457807 */ /* 0x000fc80005000000 */
[----:B------:R-:W-:-:S04]  /*5cb70*/  SEL R69, R69, RZ, !P0 ;  /* 0x000000ff45457207 */ /* 0x000fc80004000000 */
[----:B------:R-:W-:Y:S02]  /*5cb80*/  ISETP.NE.U32.AND P2, PT, R69, RZ, PT ;  /* 0x000000ff4500720c */ /* 0x000fe40003f45070 */
[----:B--2---:R-:W-:-:S05]  /*5cb90*/  IADD3 R81, P3, R81, R80, RZ ;  /* 0x0000005051517210 */ /* 0x004fca0007f7e0ff */
[----:B------:R-:W-:Y:S01]  /*5cba0*/  IMAD.X R82, R82, 0x1, R0, P3 ;  /* 0x0000000152527824 */ /* 0x000fe200018e0600 */
[----:B----4-:R-:W-:Y:S01]  /*5cbb0*/  IADD3 R78, P4, R78, R80, RZ ;  /* 0x000000504e4e7210 */ /* 0x010fe20007f9e0ff */
[----:B-1----:R-:W-:Y:S02]  /*5cbc0*/  IMAD.MOV.U32 R70, RZ, RZ, R81 ;  /* 0x000000ffff467224 */ /* 0x002fe400078e0051 */
[----:B------:R-:W-:Y:S01]  /*5cbd0*/  IMAD.MOV.U32 R71, RZ, RZ, R82 ;  /* 0x000000ffff477224 */ /* 0x000fe200078e0052 */
[----:B------:R-:W-:Y:S01]  /*5cbe0*/  STL [R1+0x337c], R81 ;  /* 0x00337c5101007387 */ /* 0x000fe20000100800 */
[----:B---3--:R-:W-:-:S03]  /*5cbf0*/  IMAD.X R79, R79, 0x1, R0, P4 ;  /* 0x000000014f4f7824 */ /* 0x008fc600020e0600 */
[----:B------:R1:W-:Y:S04]  /*5cc00*/  STL [R1+0x3370], R82 ;  /* 0x0033705201007387 */ /* 0x0003e80000100800 */
[----:B------:R-:W-:Y:S01]  /*5cc10*/  STL [R1+0x348c], R78 ;  /* 0x00348c4e01007387 */ /* 0x000fe20000100800 */
[----:B------:R2:W-:Y:S03]  /*5cc20*/  STL [R1+0x3480], R79 ;  /* 0x0034804f01007387 */ /* 0x0005e60000100800 */
[----:B------:R3:W-:Y:S04]  /*5cc30*/  LDGSTS.E [R3+0x4600], [R70.64], P1 ;  /* 0x0460000046037fae */ /* 0x0007e80008921844 */
[----:B-1----:R-:W4:Y:S01]  /*5cc40*/  LDL.LU R82, [R1+0x3350] ;  /* 0x0033500001527983 */ /* 0x002f220000300800 */
[----:B------:R-:W4:Y:S02]  /*5cc50*/  LDL.LU R81, [R1+0x335c] ;  /* 0x00335c0001517983 */ /* 0x000f240000300800 */
[----:B---3--:R-:W-:-:S02]  /*5cc60*/  IMAD.MOV.U32 R71, RZ, RZ, R79 ;  /* 0x000000ffff477224 */ /* 0x008fc400078e004f */
[----:B------:R-:W-:Y:S01]  /*5cc70*/  IMAD.MOV.U32 R70, RZ, RZ, R78 ;  /* 0x000000ffff467224 */ /* 0x000fe200078e004e */
[----:B--2---:R-:W2:Y:S01]  /*5cc80*/  LDL.LU R79, [R1+0x3348] ;  /* 0x00334800014f7983 */ /* 0x004ea20000300800 */
[----:B------:R-:W3:Y:S03]  /*5cc90*/  LDL.LU R78, [R1+0x3354] ;  /* 0x00335400014e7983 */ /* 0x000ee60000300800 */
[----:B------:R1:W-:Y:S01]  /*5cca0*/  LDGSTS.E [R3+0x6000], [R70.64], P2 ;  /* 0x0600000046037fae */ /* 0x0003e20009121844 */
[-C--:B------:R-:W-:Y:S02]  /*5ccb0*/  IADD3 R87, P1, R87, R80.reuse, RZ ;  /* 0x0000005057577210 */ /* 0x080fe40007f3e0ff */
[----:B------:R-:W-:-:S03]  /*5ccc0*/  IADD3 R85, P3, R85, R80, RZ ;  /* 0x0000005055557210 */ /* 0x000fc60007f7e0ff */
[--C-:B------:R-:W-:Y:S01]  /*5ccd0*/  IMAD.X R88, R88, 0x1, R0.reuse, P1 ;  /* 0x0000000158587824 */ /* 0x100fe200008e0600 */
[----:B------:R-:W-:Y:S01]  /*5cce0*/  STL [R1+0x3374], R87 ;  /* 0x0033745701007387 */ /* 0x000fe20000100800 */
[----:B------:R-:W-:-:S03]  /*5ccf0*/  IMAD.X R86, R86, 0x1, R0, P3 ;  /* 0x0000000156567824 */ /* 0x000fc600018e0600 */
[----:B------:R1:W-:Y:S01]  /*5cd00*/  STL [R1+0x3368], R88 ;  /* 0x0033685801007387 */ /* 0x0003e20000100800 */
[----:B------:R-:W-:Y:S02]  /*5cd10*/  STL [R1+0x336c], R85 ;  /* 0x00336c5501007387 */ /* 0x000fe40000100800 */
[----:B-1----:R-:W-:Y:S02]  /*5cd20*/  IMAD.MOV.U32 R71, RZ, RZ, R88 ;  /* 0x000000ffff477224 */ /* 0x002fe400078e0058 */
[----:B------:R-:W-:Y:S01]  /*5cd30*/  IMAD.MOV.U32 R70, RZ, RZ, R87 ;  /* 0x000000ffff467224 */ /* 0x000fe200078e0057 */
[----:B------:R1:W-:Y:S04]  /*5cd40*/  STL [R1+0x3360], R86 ;  /* 0x0033605601007387 */ /* 0x0003e80000100800 */
[----:B------:R1:W-:Y:S04]  /*5cd50*/  LDGSTS.E [R3+0x6200], [R70.64], P2 ;  /* 0x0620000046037fae */ /* 0x0003e80009121844 */
[----:B------:R-:W2:Y:S01]  /*5cd60*/  LDL.LU R88, [R1+0x3340] ;  /* 0x0033400001587983 */ /* 0x000ea20000300800 */
[----:B------:R-:W2:Y:S01]  /*5cd70*/  LDL.LU R87, [R1+0x334c] ;  /* 0x00334c0001577983 */ /* 0x000ea20000300800 */
[----:B------:R-:W-:Y:S01]  /*5cd80*/  IADD3 R83, P3, R83, R80, RZ ;  /* 0x0000005053537210 */ /* 0x000fe20007f7e0ff */
[----:B-1----:R-:W-:-:S02]  /*5cd90*/  IMAD.MOV.U32 R70, RZ, RZ, R85 ;  /* 0x000000ffff467224 */ /* 0x002fc400078e0055 */
[----:B------:R-:W-:Y:S02]  /*5cda0*/  IMAD.MOV.U32 R71, RZ, RZ, R86 ;  /* 0x000000ffff477224 */ /* 0x000fe400078e0056 */
[--C-:B------:R-:W-:Y:S01]  /*5cdb0*/  IMAD.X R84, R84, 0x1, R0.reuse, P3 ;  /* 0x0000000154547824 */ /* 0x100fe200018e0600 */
[----:B------:R-:W2:Y:S01]  /*5cdc0*/  LDL.LU R86, [R1+0x3470] ;  /* 0x0034700001567983 */ /* 0x000ea20000300800 */
[----:B------:R-:W2:Y:S01]  /*5cdd0*/  LDL.LU R85, [R1+0x347c] ;  /* 0x00347c0001557983 */ /* 0x000ea20000300800 */
[----:B------:R-:W-:Y:S02]  /*5cde0*/  IADD3 R76, P4, R76, R80, RZ ;  /* 0x000000504c4c7210 */ /* 0x000fe40007f9e0ff */
[----:B------:R-:W-:Y:S04]  /*5cdf0*/  STL [R1+0x3364], R83 ;  /* 0x0033645301007387 */ /* 0x000fe80000100800 */
[----:B------:R1:W-:Y:S01]  /*5ce00*/  LDGSTS.E [R3+0x6400], [R70.64], P2 ;  /* 0x0640000046037fae */ /* 0x0003e20009121844 */
[----:B------:R-:W-:-:S03]  /*5ce10*/  IMAD.X R77, R77, 0x1, R0, P4 ;  /* 0x000000014d4d7824 */ /* 0x000fc600020e0600 */
[----:B------:R1:W-:Y:S01]  /*5ce20*/  STL [R1+0x3358], R84 ;  /* 0x0033585401007387 */ /* 0x0003e20000100800 */
[----:B------:R-:W-:Y:S03]  /*5ce30*/  STL [R1+0x3484], R76 ;  /* 0x0034844c01007387 */ /* 0x000fe60000100800 */
[----:B------:R1:W-:Y:S02]  /*5ce40*/  STL [R1+0x3478], R77 ;  /* 0x0034784d01007387 */ /* 0x0003e40000100800 */
[----:B-1----:R-:W-:Y:S02]  /*5ce50*/  IMAD.MOV.U32 R70, RZ, RZ, R83 ;  /* 0x000000ffff467224 */ /* 0x002fe400078e0053 */
[----:B------:R-:W-:Y:S02]  /*5ce60*/  IMAD.MOV.U32 R71, RZ, RZ, R84 ;  /* 0x000000ffff477224 */ /* 0x000fe400078e0054 */
[----:B------:R-:W2:Y:S01]  /*5ce70*/  LDL.LU R84, [R1+0x3338] ;  /* 0x0033380001547983 */ /* 0x000ea20000300800 */
[----:B------:R-:W2:Y:S03]  /*5ce80*/  LDL.LU R83, [R1+0x3344] ;  /* 0x0033440001537983 */ /* 0x000ea60000300800 */
[----:B------:R1:W-:Y:S02]  /*5ce90*/  LDGSTS.E [R3+0x6600], [R70.64], P2 ;  /* 0x0660000046037fae */ /* 0x0003e40009121844 */
[----:B-1----:R-:W-:-:S02]  /*5cea0*/  IMAD.MOV.U32 R71, RZ, RZ, R77 ;  /* 0x000000ffff477224 */ /* 0x002fc400078e004d */
[----:B------:R-:W-:Y:S01]  /*5ceb0*/  IMAD.MOV.U32 R70, RZ, RZ, R76 ;  /* 0x000000ffff467224 */ /* 0x000fe200078e004c */
[----:B------:R-:W2:Y:S01]  /*5cec0*/  LDL.LU R77, [R1+0x3330] ;  /* 0x00333000014d7983 */ /* 0x000ea20000300800 */
[----:B------:R-:W2:Y:S01]  /*5ced0*/  LDL.LU R76, [R1+0x333c] ;  /* 0x00333c00014c7983 */ /* 0x000ea20000300800 */
        /* <DEDUP_REMOVED lines=8> */
[--C-:B------:R-:W-:Y:S01]  /*5cf60*/  IMAD.X R82, R82, 0x1, R0.reuse, P2 ;  /* 0x0000000152527824 */ /* 0x100fe200010e0600 */
[----:B------:R-:W-:Y:S01]  /*5cf70*/  STL [R1+0x335c], R81 ;  /* 0x00335c5101007387 */ /* 0x000fe20000100800 */
[----:B-1----:R-:W-:Y:S02]  /*5cf80*/  IMAD.MOV.U32 R70, RZ, RZ, R81 ;  /* 0x000000ffff467224 */ /* 0x002fe400078e0051 */
[----:B--2---:R-:W-:Y:S02]  /*5cf90*/  IMAD.X R79, R79, 0x1, R0, P3 ;  /* 0x000000014f4f7824 */ /* 0x004fe400018e0600 */
[----:B------:R-:W-:Y:S01]  /*5cfa0*/  IMAD.MOV.U32 R71, RZ, RZ, R82 ;  /* 0x000000ffff477224 */ /* 0x000fe200078e0052 */
[----:B------:R1:W-:Y:S01]  /*5cfb0*/  STL [R1+0x3350], R82 ;  /* 0x0033505201007387 */ /* 0x0003e20000100800 */
[----:B------:R-:W-:Y:S02]  /*5cfc0*/  STL [R1+0x3354], R78 ;  /* 0x0033544e01007387 */ /* 0x000fe40000100800 */
[----:B------:R2:W-:Y:S01]  /*5cfd0*/  STL [R1+0x3348], R79 ;  /* 0x0033484f01007387 */ /* 0x0005e20000100800 */
[----:B------:R-:W-:Y:S01]  /*5cfe0*/  ISETP.GT.AND P2, PT, R68, 0x14, PT ;  /* 0x000000144400780c */ /* 0x000fe20003f44270 */
[----:B------:R3:W-:Y:S04]  /*5cff0*/  LDGSTS.E [R3+0x8200], [R70.64], P1 ;  /* 0x0820000046037fae */ /* 0x0007e80008921844 */
[----:B-1----:R-:W4:Y:S01]  /*5d000*/  LDL.LU R82, [R1+0x3328] ;  /* 0x0033280001527983 */ /* 0x002f220000300800 */
[----:B------:R-:W4:Y:S01]  /*5d010*/  LDL.LU R81, [R1+0x3334] ;  /* 0x0033340001517983 */ /* 0x000f220000300800 */
[----:B------:R-:W-:Y:S01]  /*5d020*/  SEL R69, RZ, 0x4, !P2 ;  /* 0x00000004ff457807 */ /* 0x000fe20005000000 */
[----:B---3--:R-:W-:-:S02]  /*5d030*/  IMAD.MOV.U32 R71, RZ, RZ, R79 ;  /* 0x000000ffff477224 */ /* 0x008fc400078e004f */
[----:B------:R-:W-:Y:S01]  /*5d040*/  IMAD.MOV.U32 R70, RZ, RZ, R78 ;  /* 0x000000ffff467224 */ /* 0x000fe200078e004e */
[----:B--2---:R-:W2:Y:S01]  /*5d050*/  LDL.LU R79, [R1+0x3468] ;  /* 0x00346800014f7983 */ /* 0x004ea20000300800 */
[----:B------:R-:W3:Y:S01]  /*5d060*/  LDL.LU R78, [R1+0x3474] ;  /* 0x00347400014e7983 */ /* 0x000ee20000300800 */
[----:B------:R-:W-:Y:S02]  /*5d070*/  SEL R69, R69, RZ, !P0 ;  /* 0x000000ff45457207 */ /* 0x000fe40004000000 */
[----:B------:R1:W-:Y:S02]  /*5d080*/  LDGSTS.E [R3+0x8400], [R70.64], P1 ;  /* 0x0840000046037fae */ /* 0x0003e40008921844 */
[----:B------:R-:W-:Y:S02]  /*5d090*/  ISETP.NE.U32.AND P2, PT, R69, RZ, PT ;  /* 0x000000ff4500720c */ /* 0x000fe40003f45070 */
[----:B------:R-:W-:-:S05]  /*5d0a0*/  IADD3 R87, P3, R87, R80, RZ ;  /* 0x0000005057577210 */ /* 0x000fca0007f7e0ff */
[----:B------:R-:W-:Y:S02]  /*5d0b0*/  IMAD.X R88, R88, 0x1, R0, P3 ;  /* 0x0000000158587824 */ /* 0x000fe400018e0600 */
[----:B-1----:R-:W-:Y:S02]  /*5d0c0*/  IMAD.MOV.U32 R70, RZ, RZ, R87 ;  /* 0x000000ffff467224 */ /* 0x002fe400078e0057 */
[----:B------:R-:W-:Y:S01]  /*5d0d0*/  IMAD.MOV.U32 R71, RZ, RZ, R88 ;  /* 0x000000ffff477224 */ /* 0x000fe200078e0058 */
[----:B------:R-:W-:-:S04]  /*5d0e0*/  IADD3 R85, P4, R85, R80, RZ ;  /* 0x0000005055557210 */ /* 0x000fc80007f9e0ff */
[----:B------:R1:W-:Y:S04]  /*5d0f0*/  LDGSTS.E [R3+0x8600], [R70.64], P1 ;  /* 0x0860000046037fae */ /* 0x0003e80008921844 */
[----:B------:R-:W-:Y:S01]  /*5d100*/  STL [R1+0x334c], R87 ;  /* 0x00334c5701007387 */ /* 0x000fe20000100800 */
[----:B------:R-:W-:-:S03]  /*5d110*/  IMAD.X R86, R86, 0x1, R0, P4 ;  /* 0x0000000156567824 */ /* 0x000fc600020e0600 */
[----:B------:R1:W-:Y:S01]  /*5d120*/  STL [R1+0x3340], R88 ;  /* 0x0033405801007387 */ /* 0x0003e20000100800 */
[----:B------:R-:W-:Y:S03]  /*5d130*/  STL [R1+0x347c], R85 ;  /* 0x00347c5501007387 */ /* 0x000fe60000100800 */
[----:B------:R-:W-:Y:S01]  /*5d140*/  STL [R1+0x3470], R86 ;  /* 0x0034705601007387 */ /* 0x000fe20000100800 */
[----:B------:R-:W2:Y:S02]  /*5d150*/  LDL.LU R90, [R1+0x3320] ;  /* 0x00332000015a7983 */ /* 0x000ea40000300800 */
[----:B------:R-:W2:Y:S02]  /*5d160*/  LDL.LU R89, [R1+0x332c] ;  /* 0x00332c0001597983 */ /* 0x000ea40000300800 */
[----:B-1----:R-:W-:Y:S02]  /*5d170*/  IMAD.MOV.U32 R70, RZ, RZ, R85 ;  /* 0x000000ffff467224 */ /* 0x002fe400078e0055 */
[----:B------:R-:W-:Y:S01]  /*5d180*/  IMAD.MOV.U32 R71, RZ, RZ, R86 ;  /* 0x000000ffff477224 */ /* 0x000fe200078e0056 */
[----:B------:R-:W2:Y:S04]  /*5d190*/  LDL.LU R88, [R1+0x3318] ;  /* 0x0033180001587983 */ /* 0x000ea80000300800 */
[----:B------:R1:W-:Y:S01]  /*5d1a0*/  LDGSTS.E [R3+0xa000], [R70.64], P2 ;  /* 0x0a00000046037fae */ /* 0x0003e20009121844 */
[----:B------:R-:W2:Y:S01]  /*5d1b0*/  LDL.LU R87, [R1+0x3324] ;  /* 0x0033240001577983 */ /* 0x000ea20000300800 */
[----:B------:R-:W-:-:S05]  /*5d1c0*/  IADD3 R83, P1, R83, R80, RZ ;  /* 0x0000005053537210 */ /* 0x000fca0007f3e0ff */
[----:B------:R-:W-:Y:S02]  /*5d1d0*/  IMAD.X R84, R84, 0x1, R0, P1 ;  /* 0x0000000154547824 */ /* 0x000fe400008e0600 */
[----:B-1----:R-:W-:Y:S02]  /*5d1e0*/  IMAD.MOV.U32 R70, RZ, RZ, R83 ;  /* 0x000000ffff467224 */ /* 0x002fe400078e0053 */
[----:B------:R-:W-:Y:S01]  /*5d1f0*/  IMAD.MOV.U32 R71, RZ, RZ, R84 ;  /* 0x000000ffff477224 */ /* 0x000fe200078e0054 */
[----:B------:R-:W-:Y:S01]  /*5d200*/  IADD3 R76, P3, R76, R80, RZ ;  /* 0x000000504c4c7210 */ /* 0x000fe20007f7e0ff */
[----:B------:R-:W-:Y:S01]  /*5d210*/  STL [R1+0x3344], R83 ;  /* 0x0033445301007387 */ /* 0x000fe20000100800 */
[----:B------:R-:W-:Y:S03]  /*5d220*/  STL [R1+0x3338], R84 ;  /* 0x0033385401007387 */ /* 0x000fe60000100800 */
[----:B------:R1:W-:Y:S01]  /*5d230*/  LDGSTS.E [R3+0xa200], [R70.64], P2 ;  /* 0x0a20000046037fae */ /* 0x0003e20009121844 */
[----:B------:R-:W-:-:S03]  /*5d240*/  IMAD.X R77, R77, 0x1, R0, P3 ;  /* 0x000000014d4d7824 */ /* 0x000fc600018e0600 */
[----:B------:R-:W-:Y:S04]  /*5d250*/  STL [R1+0x333c], R76 ;  /* 0x00333c4c01007387 */ /* 0x000fe80000100800 */
[----:B------:R1:W-:Y:S02]  /*5d260*/  STL [R1+0x3330], R77 ;  /* 0x0033304d01007387 */ /* 0x0003e40000100800 */
[----:B-1----:R-:W-:Y:S02]  /*5d270*/  IMAD.MOV.U32 R71, RZ, RZ, R77 ;  /* 0x000000ffff477224 */ /* 0x002fe400078e004d */
[----:B------:R-:W-:Y:S01]  /*5d280*/  IMAD.MOV.U32 R70, RZ, RZ, R76 ;  /* 0x000000ffff467224 */ /* 0x000fe200078e004c */
[----:B------:R-:W2:Y:S01]  /*5d290*/  LDL.LU R77, [R1+0x3310] ;  /* 0x00331000014d7983 */ /* 0x000ea20000300800 */
[----:B------:R-:W2:Y:S02]  /*5d2a0*/  LDL.LU R76, [R1+0x331c] ;  /* 0x00331c00014c7983 */ /* 0x000ea40000300800 */
[----:B------:R-:W2:Y:S02]  /*5d2b0*/  LDL.LU R86, [R1+0x3464] ;  /* 0x0034640001567983 */ /* 0x000ea40000300800 */
[----:B------:R-:W2:Y:S01]  /*5d2c0*/  LDL.LU R85, [R1+0x346c] ;  /* 0x00346c0001557983 */ /* 0x000ea20000300800 */
[----:B------:R-:W2:Y:S01]  /*5d2d0*/  LDL.LU R84, [R1+0x3308] ;  /* 0x0033080001547983 */ /* 0x000ea20000300800 */
[----:B------:R-:W2:Y:S01]  /*5d2e0*/  LDL.LU R83, [R1+0x3314] ;  /* 0x0033140001537983 */ /* 0x000ea20000300800 */
[----:B------:R-:W-:-:S02]  /*5d2f0*/  ISETP.GT.AND P1, PT, R68, 0x18, PT ;  /* 0x000000184400780c */ /* 0x000fc40003f24270 */
[----:B------:R1:W-:Y:S02]  /*5d300*/  LDGSTS.E [R3+0xa400], [R70.64], P2 ;  /* 0x0a40000046037fae */ /* 0x0003e40009121844 */
[----:B------:R-:W-:-:S04]  /*5d310*/  SEL R69, RZ, 0x4, !P1 ;  /* 0x00000004ff457807 */ /* 0x000fc80004800000 */
[----:B------:R-:W-:-:S04]  /*5d320*/  SEL R69, R69, RZ, !P0 ;  /* 0x000000ff45457207 */ /* 0x000fc80004000000 */
[----:B------:R-:W-:Y:S02]  /*5d330*/  ISETP.NE.U32.AND P1, PT, R69, RZ, PT ;  /* 0x000000ff4500720c */ /* 0x000fe40003f25070 */
[----:B----4-:R-:W-:-:S05]  /*5d340*/  IADD3 R81, P3, R81, R80, RZ ;  /* 0x0000005051517210 */ /* 0x010fca0007f7e0ff */
[----:B------:R-:W-:Y:S01]  /*5d350*/  IMAD.X R82, R82, 0x1, R0, P3 ;  /* 0x0000000152527824 */ /* 0x000fe200018e0600 */
[----:B---3--:R-:W-:Y:S01]  /*5d360*/  IADD3 R78, P4, R78, R80, RZ ;  /* 0x000000504e4e7210 */ /* 0x008fe20007f9e0ff */
[----:B-1----:R-:W-:Y:S02]  /*5d370*/  IMAD.MOV.U32 R70, RZ, RZ, R81 ;  /* 0x000000ffff467224 */ /* 0x002fe400078e0051 */
[----:B------:R-:W-:Y:S01]  /*5d380*/  IMAD.MOV.U32 R71, RZ, RZ, R82 ;  /* 0x000000ffff477224 */ /* 0x000fe200078e0052 */
[----:B------:R-:W-:Y:S01]  /*5d390*/  STL [R1+0x3334], R81 ;  /* 0x0033345101007387 */ /* 0x000fe20000100800 */
[----:B--2---:R-:W-:-:S03]  /*5d3a0*/  IMAD.X R79, R79, 0x1, R0, P4 ;  /* 0x000000014f4f7824 */ /* 0x004fc600020e0600 */
        /* <DEDUP_REMOVED lines=8> */
[----:B--2---:R-:W3:Y:S01]  /*5d430*/  LDL.LU R79, [R1+0x32fc] ;  /* 0x0032fc00014f7983 */ /* 0x004ee20000300800 */
[----:B------:R-:W3:Y:S03]  /*5d440*/  LDL.LU R78, [R1+0x3304] ;  /* 0x00330400014e7983 */ /* 0x000ee60000300800 */
[----:B------:R1:W-:Y:S01]  /*5d450*/  LDGSTS.E [R3+0xc000], [R70.64], P1 ;  /* 0x0c00000046037fae */ /* 0x0003e20008921844 */
[----:B------:R-:W-:-:S05]  /*5d460*/  IADD3 R89, P2, R89, R80, RZ ;  /* 0x0000005059597210 */ /* 0x000fca0007f5e0ff */
[----:B------:R-:W-:Y:S01]  /*5d470*/  IMAD.X R90, R90, 0x1, R0, P2 ;  /* 0x000000015a5a7824 */ /* 0x000fe200010e0600 */
[----:B------:R-:W-:Y:S01]  /*5d480*/  IADD3 R87, P3, R87, R80, RZ ;  /* 0x0000005057577210 */ /* 0x000fe20007f7e0ff */
[----:B-1----:R-:W-:Y:S02]  /*5d490*/  IMAD.MOV.U32 R70, RZ, RZ, R89 ;  /* 0x000000ffff467224 */ /* 0x002fe400078e0059 */
[----:B------:R-:W-:Y:S02]  /*5d4a0*/  IMAD.MOV.U32 R71, RZ, RZ, R90 ;  /* 0x000000ffff477224 */ /* 0x000fe400078e005a */
[----:B------:R-:W-:Y:S01]  /*5d4b0*/  IMAD.X R88, R88, 0x1, R0, P3 ;  /* 0x0000000158587824 */ /* 0x000fe200018e0600 */
[----:B------:R-:W-:Y:S04]  /*5d4c0*/  STL [R1+0x332c], R89 ;  /* 0x00332c5901007387 */ /* 0x000fe80000100800 */
[----:B------:R1:W-:Y:S01]  /*5d4d0*/  LDGSTS.E [R3+0xc200], [R70.64], P1 ;  /* 0x0c20000046037fae */ /* 0x0003e20008921844 */
[----:B------:R-:W-:Y:S02]  /*5d4e0*/  STL [R1+0x3320], R90 ;  /* 0x0033205a01007387 */ /* 0x000fe40000100800 */
[----:B------:R-:W-:Y:S02]  /*5d4f0*/  STL [R1+0x3324], R87 ;  /* 0x0033245701007387 */ /* 0x000fe40000100800 */
[----:B------:R-:W-:Y:S02]  /*5d500*/  STL [R1+0x3318], R88 ;  /* 0x0033185801007387 */ /* 0x000fe40000100800 */
[----:B-1----:R-:W-:-:S02]  /*5d510*/  IMAD.MOV.U32 R70, RZ, RZ, R87 ;  /* 0x000000ffff467224 */ /* 0x002fc400078e0057 */
[----:B------:R-:W-:-:S05]  /*5d520*/  IMAD.MOV.U32 R71, RZ, RZ, R88 ;  /* 0x000000ffff477224 */ /* 0x000fca00078e0058 */
[----:B------:R1:W-:Y:S01]  /*5d530*/  LDGSTS.E [R3+0xc400], [R70.64], P1 ;  /* 0x0c40000046037fae */ /* 0x0003e20008921844 */
[----:B------:R-:W-:-:S05]  /*5d540*/  IADD3 R76, P3, R76, R80, RZ ;  /* 0x000000504c4c7210 */ /* 0x000fca0007f7e0ff */
[----:B------:R-:W-:Y:S01]  /*5d550*/  IMAD.X R77, R77, 0x1, R0, P3 ;  /* 0x000000014d4d7824 */ /* 0x000fe200018e0600 */
[----:B------:R-:W-:Y:S01]  /*5d560*/  STL [R1+0x331c], R76 ;  /* 0x00331c4c01007387 */ /* 0x000fe20000100800 */
[----:B-1----:R-:W-:Y:S02]  /*5d570*/  IMAD.MOV.U32 R70, RZ, RZ, R76 ;  /* 0x000000ffff467224 */ /* 0x002fe400078e004c */
[----:B------:R-:W-:Y:S01]  /*5d580*/  IMAD.MOV.U32 R71, RZ, RZ, R77 ;  /* 0x000000ffff477224 */ /* 0x000fe200078e004d */
[----:B------:R1:W-:Y:S01]  /*5d590*/  STL [R1+0x3310], R77 ;  /* 0x0033104d01007387 */ /* 0x0003e20000100800 */
[----:B------:R-:W-:-:S03]  /*5d5a0*/  ISETP.GT.AND P2, PT, R68, 0x1c, PT ;  /* 0x0000001c4400780c */ /* 0x000fc60003f44270 */
[----:B------:R1:W-:Y:S04]  /*5d5b0*/  LDGSTS.E [R3+0xc600], [R70.64], P1 ;  /* 0x0c60000046037fae */ /* 0x0003e80008921844 */
[----:B-1----:R-:W4:Y:S01]  /*5d5c0*/  LDL.LU R77, [R1+0x3458] ;  /* 0x00345800014d7983 */ /* 0x002f220000300800 */
[----:B------:R-:W4:Y:S01]  /*5d5d0*/  LDL.LU R76, [R1+0x3460] ;  /* 0x00346000014c7983 */ /* 0x000f220000300800 */
[----:B------:R-:W-:Y:S02]  /*5d5e0*/  SEL R69, RZ, 0x4, !P2 ;  /* 0x00000004ff457807 */ /* 0x000fe40005000000 */
[-C--:B------:R-:W-:Y:S02]  /*5d5f0*/  IADD3 R85, P1, R85, R80.reuse, RZ ;  /* 0x0000005055557210 */ /* 0x080fe40007f3e0ff */
[----:B------:R-:W-:-:S02]  /*5d600*/  IADD3 R83, P3, R83, R80, RZ ;  /* 0x0000005053537210 */ /* 0x000fc40007f7e0ff */
[----:B------:R-:W-:Y:S01]  /*5d610*/  SEL R69, R69, RZ, !P0 ;  /* 0x000000ff45457207 */ /* 0x000fe20004000000 */
[--C-:B------:R-:W-:Y:S02]  /*5d620*/  IMAD.X R86, R86, 0x1, R0.reuse, P1 ;  /* 0x0000000156567824 */ /* 0x100fe400008e0600 */
[----:B------:R-:W-:Y:S01]  /*5d630*/  IMAD.X R84, R84, 0x1, R0, P3 ;  /* 0x0000000154547824 */ /* 0x000fe200018e0600 */
[----:B------:R-:W-:Y:S01]  /*5d640*/  ISETP.NE.U32.AND P2, PT, R69, RZ, PT ;  /* 0x000000ff4500720c */ /* 0x000fe20003f45070 */
[----:B------:R-:W-:Y:S01]  /*5d650*/  STL [R1+0x346c], R85 ;  /* 0x00346c5501007387 */ /* 0x000fe20000100800 */
[----:B------:R1:W-:Y:S02]  /*5d660*/  STL [R1+0x3464], R86 ;  /* 0x0034645601007387 */ /* 0x0003e40000100800 */
[----:B------:R-:W-:Y:S02]  /*5d670*/  IMAD.MOV.U32 R71, RZ, RZ, R86 ;  /* 0x000000ffff477224 */ /* 0x000fe400078e0056 */
[----:B------:R-:W-:Y:S02]  /*5d680*/  STL [R1+0x3314], R83 ;  /* 0x0033145301007387 */ /* 0x000fe40000100800 */
[----:B------:R-:W-:Y:S01]  /*5d690*/  IMAD.MOV.U32 R70, RZ, RZ, R85 ;  /* 0x000000ffff467224 */ /* 0x000fe200078e0055 */
[----:B------:R-:W1:Y:S04]  /*5d6a0*/  S2R R212, SR_TID.X ;  /* 0x0000000000d47919 */ /* 0x000e680000002100 */
[----:B-1----:R-:W4:Y:S01]  /*5d6b0*/  LDL.LU R86, [R1+0x32f8] ;  /* 0x0032f80001567983 */ /* 0x002f220000300800 */
[----:B------:R1:W-:Y:S02]  /*5d6c0*/  STL [R1+0x3308], R84 ;  /* 0x0033085401007387 */ /* 0x0003e40000100800 */
[----:B------:R-:W4:Y:S02]  /*5d6d0*/  LDL.LU R69, [R1+0x32f4] ;  /* 0x0032f40001457983 */ /* 0x000f240000300800 */
[----:B------:R-:W4:Y:S01]  /*5d6e0*/  LDL.LU R87, [R1+0x32f0] ;  /* 0x0032f00001577983 */ /* 0x000f220000300800 */
[----:B------:R-:W4:Y:S04]  /*5d6f0*/  LDL.LU R85, [R1+0x32e8] ;  /* 0x0032e80001557983 */ /* 0x000f280000300800 */
[----:B------:R1:W-:Y:S02]  /*5d700*/  LDGSTS.E [R3+0xe000], [R70.64], P2 ;  /* 0x0e00000046037fae */ /* 0x0003e40009121844 */
[----:B-1----:R-:W-:-:S02]  /*5d710*/  IMAD.MOV.U32 R70, RZ, RZ, R83 ;  /* 0x000000ffff467224 */ /* 0x002fc400078e0053 */
[----:B------:R-:W-:-:S05]  /*5d720*/  IMAD.MOV.U32 R71, RZ, RZ, R84 ;  /* 0x000000ffff477224 */ /* 0x000fca00078e0054 */
[----:B------:R1:W-:Y:S01]  /*5d730*/  LDGSTS.E [R3+0xe200], [R70.64], P2 ;  /* 0x0e20000046037fae */ /* 0x0003e20009121844 */
[----:B------:R-:W-:-:S05]  /*5d740*/  LOP3.LUT R212, R212, 0x7f, RZ, 0xc0, !PT ;  /* 0x0000007fd4d47812 */ /* 0x000fca00078ec0ff */
[----:B------:R-:W-:Y:S01]  /*5d750*/  IMAD.SHL.U32 R212, R212, 0x4, RZ ;  /* 0x00000004d4d47824 */ /* 0x000fe200078e00ff */
[-C--:B----4-:R-:W-:Y:S02]  /*5d760*/  IADD3 R81, P1, R81, R80.reuse, RZ ;  /* 0x0000005051517210 */ /* 0x090fe40007f3e0ff */
[----:B---3--:R-:W-:-:S03]  /*5d770*/  IADD3 R78, P3, R78, R80, RZ ;  /* 0x000000504e4e7210 */ /* 0x008fc60007f7e0ff */
[--C-:B------:R-:W-:Y:S01]  /*5d780*/  IMAD.X R82, R82, 0x1, R0.reuse, P1 ;  /* 0x0000000152527824 */ /* 0x100fe200008e0600 */
[----:B------:R-:W-:Y:S01]  /*5d790*/  STL [R1+0x330c], R81 ;  /* 0x00330c5101007387 */ /* 0x000fe20000100800 */
[----:B------:R-:W-:-:S03]  /*5d7a0*/  IMAD.X R79, R79, 0x1, R0, P3 ;  /* 0x000000014f4f7824 */ /* 0x000fc600018e0600 */
[----:B------:R3:W-:Y:S01]  /*5d7b0*/  STL [R1+0x3300], R82 ;  /* 0x0033005201007387 */ /* 0x0007e20000100800 */
[----:B------:R4:W-:Y:S02]  /*5d7c0*/  STL [R1+0x3304], R78 ;  /* 0x0033044e01007387 */ /* 0x0009e40000100800 */
[----:B-1----:R-:W-:Y:S01]  /*5d7d0*/  IMAD.MOV.U32 R71, RZ, RZ, R82 ;  /* 0x000000ffff477224 */ /* 0x002fe200078e0052 */
[----:B------:R1:W-:Y:S01]  /*5d7e0*/  STL [R1+0x32fc], R79 ;  /* 0x0032fc4f01007387 */ /* 0x0003e20000100800 */
[----:B------:R-:W2:Y:S02]  /*5d7f0*/  LDL.LU R84, [R1+0x32e0] ;  /* 0x0032e00001547983 */ /* 0x000ea40000300800 */
[----:B------:R-:W2:Y:S02]  /*5d800*/  LDL.LU R83, [R1+0x32ec] ;  /* 0x0032ec0001537983 */ /* 0x000ea40000300800 */
[----:B------:R-:W-:Y:S01]  /*5d810*/  IMAD.MOV.U32 R70, RZ, RZ, R81 ;  /* 0x000000ffff467224 */ /* 0x000fe200078e0051 */
[----:B---3--:R-:W3:Y:S01]  /*5d820*/  LDL.LU R82, [R1+0x3450] ;  /* 0x0034500001527983 */ /* 0x008ee20000300800 */
[----:B------:R-:W3:Y:S03]  /*5d830*/  LDL.LU R81, [R1+0x345c] ;  /* 0x00345c0001517983 */ /* 0x000ee60000300800 */
[----:B------:R1:W-:Y:S01]  /*5d840*/  LDGSTS.E [R3+0xe400], [R70.64], P2 ;  /* 0x0e40000046037fae */ /* 0x0003e20009121844 */
[----:B------:R-:W-:Y:S01]  /*5d850*/  ISETP.GT.AND P1, PT, R68, 0x1, PT ;  /* 0x000000014400780c */ /* 0x000fe20003f24270 */
[----:B-1----:R-:W-:-:S02]  /*5d860*/  IMAD.MOV.U32 R70, RZ, RZ, R78 ;  /* 0x000000ffff467224 */ /* 0x002fc400078e004e */
[----:B------:R-:W-:-:S05]  /*5d870*/  IMAD.MOV.U32 R71, RZ, RZ, R79 ;  /* 0x000000ffff477224 */ /* 0x000fca00078e004f */
[----:B------:R1:W-:Y:S01]  /*5d880*/  LDGSTS.E [R3+0xe600], [R70.64], P2 ;  /* 0x0e60000046037fae */ /* 0x0003e20009121844 */
[----:B----4-:R-:W-:Y:S02]  /*5d890*/  LOP3.LUT R78, R212, 0x20, RZ, 0x3c, !PT ;  /* 0x00000020d44e7812 */ /* 0x010fe400078e3cff */
[----:B-1----:R-:W-:-:S04]  /*5d8a0*/  SEL R3, RZ, 0x4, !P1 ;  /* 0x00000004ff037807 */ /* 0x002fc80004800000 */
[----:B------:R-:W-:-:S04]  /*5d8b0*/  SEL R3, R3, RZ, !P0 ;  /* 0x000000ff03037207 */ /* 0x000fc80004000000 */
[----:B------:R-:W-:Y:S01]  /*5d8c0*/  ISETP.NE.U32.AND P1, PT, R3, RZ, PT ;  /* 0x000000ff0300720c */ /* 0x000fe20003f25070 */
[----:B------:R-:W-:Y:S01]  /*5d8d0*/  IMAD R3, R183, 0x10000, R78 ;  /* 0x00010000b7037824 */ /* 0x000fe200078e024e */
[----:B------:R-:W-:-:S05]  /*5d8e0*/  IADD3 R76, P2, R76, R80, RZ ;  /* 0x000000504c4c7210 */ /* 0x000fca0007f5e0ff */
[----:B------:R-:W-:Y:S01]  /*5d8f0*/  IMAD.X R77, R77, 0x1, R0, P2 ;  /* 0x000000014d4d7824 */ /* 0x000fe200010e0600 */
[----:B------:R-:W-:Y:S04]  /*5d900*/  STL [R1+0x3460], R76 ;  /* 0x0034604c01007387 */ /* 0x000fe80000100800 */
[----:B------:R1:W-:Y:S01]  /*5d910*/  STL [R1+0x3458], R77 ;  /* 0x0034584d01007387 */ /* 0x0003e20000100800 */
[----:B------:R-:W2:Y:S02]  /*5d920*/  LDL.LU R79, [R1+0x32d8] ;  /* 0x0032d800014f7983 */ /* 0x000ea40000300800 */
[----:B------:R-:W2:Y:S02]  /*5d930*/  LDL.LU R78, [R1+0x32e4] ;  /* 0x0032e400014e7983 */ /* 0x000ea40000300800 */
[----:B------:R-:W-:-:S02]  /*5d940*/  IMAD.MOV.U32 R71, RZ, RZ, R77 ;  /* 0x000000ffff477224 */ /* 0x000fc400078e004d */
[----:B------:R-:W-:-:S05]  /*5d950*/  IMAD.MOV.U32 R70, RZ, RZ, R76 ;  /* 0x000000ffff467224 */ /* 0x000fca00078e004c */
[----:B------:R1:W-:Y:S04]  /*5d960*/  LDGSTS.E [R3+0x800], [R70.64], P1 ;  /* 0x0080000046037fae */ /* 0x0003e80008921844 */
[----:B-1----:R-:W2:Y:S01]  /*5d970*/  LDL.LU R77, [R1+0x32d0] ;  /* 0x0032d000014d7983 */ /* 0x002ea20000300800 */
[----:B------:R-:W2:Y:S01]  /*5d980*/  LDL.LU R76, [R1+0x32dc] ;  /* 0x0032dc00014c7983 */ /* 0x000ea20000300800 */
[-C--:B------:R-:W-:Y:S02]  /*5d990*/  IADD3 R86, P2, R86, R80.reuse, RZ ;  /* 0x0000005056567210 */ /* 0x080fe40007f5e0ff */
[----:B------:R-:W-:-:S03]  /*5d9a0*/  IADD3 R69, P3, R69, R80, RZ ;  /* 0x0000005045457210 */ /* 0x000fc60007f7e0ff */
[--C-:B------:R-:W-:Y:S02]  /*5d9b0*/  IMAD.X R87, R87, 0x1, R0.reuse, P2 ;  /* 0x0000000157577824 */ /* 0x100fe400010e0600 */
[----:B------:R-:W-:Y:S01]  /*5d9c0*/  IMAD.X R85, R85, 0x1, R0, P3 ;  /* 0x0000000155557824 */ /* 0x000fe200018e0600 */
[----:B------:R-:W-:Y:S02]  /*5d9d0*/  STL [R1+0x32f8], R86 ;  /* 0x0032f85601007387 */ /* 0x000fe40000100800 */
[----:B------:R1:W-:Y:S02]  /*5d9e0*/  STL [R1+0x32f0], R87 ;  /* 0x0032f05701007387 */ /* 0x0003e40000100800 */
[----:B------:R-:W-:Y:S02]  /*5d9f0*/  IMAD.MOV.U32 R70, RZ, RZ, R86 ;  /* 0x000000ffff467224 */ /* 0x000fe400078e0056 */
[----:B------:R-:W-:Y:S01]  /*5da00*/  IMAD.MOV.U32 R71, RZ, RZ, R87 ;  /* 0x000000ffff477224 */ /* 0x000fe200078e0057 */
[----:B------:R-:W-:Y:S01]  /*5da10*/  STL [R1+0x32f4], R69 ;  /* 0x0032f44501007387 */ /* 0x000fe20000100800 */
[----:B------:R1:W-:Y:S02]  /*5da20*/  STL [R1+0x32e8], R85 ;  /* 0x0032e85501007387 */ /* 0x0003e40000100800 */
[----:B------:R-:W2:Y:S01]  /*5da30*/  LDL.LU R88, [R1+0x32c8] ;  /* 0x0032c80001587983 */ /* 0x000ea20000300800 */
[----:B------:R1:W-:Y:S04]  /*5da40*/  LDGSTS.E [R3+0xa00], [R70.64], P1 ;  /* 0x00a0000046037fae */ /* 0x0003e80008921844 */
[----:B-1----:R-:W2:Y:S01]  /*5da50*/  LDL.LU R87, [R1+0x32d4] ;  /* 0x0032d40001577983 */ /* 0x002ea20000300800 */
[----:B------:R-:W2:Y:S02]  /*5da60*/  LDL.LU R86, [R1+0x3448] ;  /* 0x0034480001567983 */ /* 0x000ea40000300800 */
[----:B------:R-:W-:-:S02]  /*5da70*/  IMAD.MOV.U32 R71, RZ, RZ, R85 ;  /* 0x000000ffff477224 */ /* 0x000fc400078e0055 */
[----:B------:R-:W-:Y:S01]  /*5da80*/  IMAD.MOV.U32 R70, RZ, RZ, R69 ;  /* 0x000000ffff467224 */ /* 0x000fe200078e0045 */
[----:B------:R-:W2:Y:S04]  /*5da90*/  LDL.LU R85, [R1+0x3454] ;  /* 0x0034540001557983 */ /* 0x000ea80000300800 */
[----:B------:R1:W-:Y:S01]  /*5daa0*/  LDGSTS.E [R3+0xc00], [R70.64], P1 ;  /* 0x00c0000046037fae */ /* 0x0003e20008921844 */
[----:B------:R-:W-:-:S04]  /*5dab0*/  ISETP.GT.AND P2, PT, R68, 0x5, PT ;  /* 0x000000054400780c */ /* 0x000fc80003f44270 */
[----:B------:R-:W-:-:S04]  /*5dac0*/  SEL R69, RZ, 0x4, !P2 ;  /* 0x00000004ff457807 */ /* 0x000fc80005000000 */
[----:B------:R-:W-:-:S04]  /*5dad0*/  SEL R69, R69, RZ, !P0 ;  /* 0x000000ff45457207 */ /* 0x000fc80004000000 */
[----:B------:R-:W-:Y:S02]  /*5dae0*/  ISETP.NE.U32.AND P2, PT, R69, RZ, PT ;  /* 0x000000ff4500720c */ /* 0x000fe40003f45070 */
[-C--:B--2---:R-:W-:Y:S02]  /*5daf0*/  IADD3 R83, P3, R83, R80.reuse, RZ ;  /* 0x0000005053537210 */ /* 0x084fe40007f7e0ff */
[----:B---3--:R-:W-:-:S03]  /*5db00*/  IADD3 R81, P4, R81, R80, RZ ;  /* 0x0000005051517210 */ /* 0x008fc60007f9e0ff */
[--C-:B------:R-:W-:Y:S01]  /*5db10*/  IMAD.X R84, R84, 0x1, R0.reuse, P3 ;  /* 0x0000000154547824 */ /* 0x100fe200018e0600 */
[----:B------:R-:W-:Y:S01]  /*5db20*/  STL [R1+0x32ec], R83 ;  /* 0x0032ec5301007387 */ /* 0x000fe20000100800 */
[----:B-1----:R-:W-:Y:S02]  /*5db30*/  IMAD.MOV.U32 R70, RZ, RZ, R83 ;  /* 0x000000ffff467224 */ /* 0x002fe400078e0053 */
[----:B------:R-:W-:Y:S02]  /*5db40*/  IMAD.X R82, R82, 0x1, R0, P4 ;  /* 0x0000000152527824 */ /* 0x000fe400020e0600 */
[----:B------:R-:W-:Y:S01]  /*5db50*/  IMAD.MOV.U32 R71, RZ, RZ, R84 ;  /* 0x000000ffff477224 */ /* 0x000fe200078e0054 */
[----:B------:R1:W-:Y:S01]  /*5db60*/  STL [R1+0x32e0], R84 ;  /* 0x0032e05401007387 */ /* 0x0003e20000100800 */
[----:B------:R-:W-:Y:S02]  /*5db70*/  STL [R1+0x345c], R81 ;  /* 0x00345c5101007387 */ /* 0x000fe40000100800 */
[----:B------:R2:W-:Y:S01]  /*5db80*/  STL [R1+0x3450], R82 ;  /* 0x0034505201007387 */ /* 0x0005e20000100800 */
        /* <DEDUP_REMOVED lines=19> */
[----:B-1----:R-:W2:Y:S01]  /*5dcc0*/  LDL.LU R79, [R1+0x32b0] ;  /* 0x0032b000014f7983 */ /* 0x002ea20000300800 */
[----:B------:R-:W2:Y:S02]  /*5dcd0*/  LDL.LU R78, [R1+0x32bc] ;  /* 0x0032bc00014e7983 */ /* 0x000ea40000300800 */
[----:B------:R-:W-:-:S02]  /*5dce0*/  IMAD.MOV.U32 R71, RZ, RZ, R77 ;  /* 0x000000ffff477224 */ /* 0x000fc400078e004d */
[----:B------:R-:W-:Y:S01]  /*5dcf0*/  IMAD.MOV.U32 R70, RZ, RZ, R76 ;  /* 0x000000ffff467224 */ /* 0x000fe200078e004c */
[----:B------:R-:W2:Y:S01]  /*5dd00*/  LDL.LU R77, [R1+0x3440] ;  /* 0x00344000014d7983 */ /* 0x000ea20000300800 */
[----:B------:R-:W2:Y:S01]  /*5dd10*/  LDL.LU R76, [R1+0x344c] ;  /* 0x00344c00014c7983 */ /* 0x000ea20000300800 */
[----:B------:R-:W-:Y:S02]  /*5dd20*/  ISETP.GT.AND P1, PT, R68, 0x9, PT ;  /* 0x000000094400780c */ /* 0x000fe40003f24270 */
[-C--:B------:R-:W-:Y:S01]  /*5dd30*/  IADD3 R87, P3, R87, R80.reuse, RZ ;  /* 0x0000005057577210 */ /* 0x080fe20007f7e0ff */
[----:B------:R1:W-:Y:S01]  /*5dd40*/  LDGSTS.E [R3+0x2c00], [R70.64], P2 ;  /* 0x02c0000046037fae */ /* 0x0003e20009121844 */
[----:B------:R-:W-:Y:S02]  /*5dd50*/  SEL R69, RZ, 0x4, !P1 ;  /* 0x00000004ff457807 */ /* 0x000fe40004800000 */
[----:B------:R-:W-:Y:S01]  /*5dd60*/  IADD3 R85, P4, R85, R80, RZ ;  /* 0x0000005055557210 */ /* 0x000fe20007f9e0ff */
[----:B------:R-:W-:Y:S01]  /*5dd70*/  IMAD.X R88, R88, 0x1, R0, P3 ;  /* 0x0000000158587824 */ /* 0x000fe200018e0600 */
[----:B------:R-:W-:-:S03]  /*5dd80*/  SEL R69, R69, RZ, !P0 ;  /* 0x000000ff45457207 */ /* 0x000fc60004000000 */
[----:B------:R-:W-:Y:S01]  /*5dd90*/  IMAD.X R86, R86, 0x1, R0, P4 ;  /* 0x0000000156567824 */ /* 0x000fe200020e0600 */
[----:B------:R-:W-:Y:S01]  /*5dda0*/  STL [R1+0x32d4], R87 ;  /* 0x0032d45701007387 */ /* 0x000fe20000100800 */
[----:B------:R-:W-:Y:S01]  /*5ddb0*/  ISETP.NE.U32.AND P1, PT, R69, RZ, PT ;  /* 0x000000ff4500720c */ /* 0x000fe20003f25070 */
[----:B-1----:R-:W-:Y:S02]  /*5ddc0*/  IMAD.MOV.U32 R70, RZ, RZ, R87 ;  /* 0x000000ffff467224 */ /* 0x002fe400078e0057 */
[----:B------:R-:W-:Y:S01]  /*5ddd0*/  IMAD.MOV.U32 R71, RZ, RZ, R88 ;  /* 0x000000ffff477224 */ /* 0x000fe200078e0058 */
[----:B------:R1:W-:Y:S01]  /*5dde0*/  STL [R1+0x32c8], R88 ;  /* 0x0032c85801007387 */ /* 0x0003e20000100800 */
[----:B------:R-:W-:Y:S02]  /*5ddf0*/  STL [R1+0x3454], R85 ;  /* 0x0034545501007387 */ /* 0x000fe40000100800 */
[----:B------:R1:W-:Y:S01]  /*5de00*/  STL [R1+0x3448], R86 ;  /* 0x0034485601007387 */ /* 0x0003e20000100800 */
[----:B------:R1:W-:Y:S04]  /*5de10*/  LDGSTS.E [R3+0x2e00], [R70.64], P2 ;  /* 0x02e0000046037fae */ /* 0x0003e80009121844 */
[----:B-1----:R-:W2:Y:S01]  /*5de20*/  LDL.LU R88, [R1+0x32a8] ;  /* 0x0032a80001587983 */ /* 0x002ea20000300800 */
[----:B------:R-:W2:Y:S02]  /*5de30*/  LDL.LU R87, [R1+0x32b4] ;  /* 0x0032b40001577983 */ /* 0x000ea40000300800 */
[----:B------:R-:W-:-:S02]  /*5de40*/  IMAD.MOV.U32 R71, RZ, RZ, R86 ;  /* 0x000000ffff477224 */ /* 0x000fc400078e0056 */
[----:B------:R-:W-:Y:S01]  /*5de50*/  IMAD.MOV.U32 R70, RZ, RZ, R85 ;  /* 0x000000ffff467224 */ /* 0x000fe200078e0055 */
[----:B------:R-:W2:Y:S01]  /*5de60*/  LDL.LU R86, [R1+0x32a0] ;  /* 0x0032a00001567983 */ /* 0x000ea20000300800 */
[----:B------:R-:W2:Y:S03]  /*5de70*/  LDL.LU R85, [R1+0x32ac] ;  /* 0x0032ac0001557983 */ /* 0x000ea60000300800 */
[----:B------:R1:W-:Y:S01]  /*5de80*/  LDGSTS.E [R3+0x4800], [R70.64], P1 ;  /* 0x0480000046037fae */ /* 0x0003e20008921844 */
[----:B----4-:R-:W-:-:S05]  /*5de90*/  IADD3 R83, P2, R83, R80, RZ ;  /* 0x0000005053537210 */ /* 0x010fca0007f5e0ff */
[----:B------:R-:W-:Y:S01]  /*5dea0*/  IMAD.X R84, R84, 0x1, R0, P2 ;  /* 0x0000000154547824 */ /* 0x000fe200010e0600 */
[----:B---3--:R-:W-:Y:S01]  /*5deb0*/  IADD3 R81, P3, R81, R80, RZ ;  /* 0x0000005051517210 */ /* 0x008fe20007f7e0ff */
        /* <DEDUP_REMOVED lines=10> */
[----:B----4-:R-:W-:-:S02]  /*5df60*/  IMAD.MOV.U32 R71, RZ, RZ, R82 ;  /* 0x000000ffff477224 */ /* 0x010fc400078e0052 */
[----:B------:R-:W-:Y:S01]  /*5df70*/  IMAD.MOV.U32 R70, RZ, RZ, R81 ;  /* 0x000000ffff467224 */ /* 0x000fe200078e0051 */
[----:B---3--:R-:W4:Y:S01]  /*5df80*/  LDL.LU R82, [R1+0x3438] ;  /* 0x0034380001527983 */ /* 0x008f220000300800 */
[----:B------:R-:W4:Y:S03]  /*5df90*/  LDL.LU R81, [R1+0x3444] ;  /* 0x0034440001517983 */ /* 0x000f260000300800 */
[----:B------:R1:W-:Y:S01]  /*5dfa0*/  LDGSTS.E [R3+0x4c00], [R70.64], P1 ;  /* 0x04c0000046037fae */ /* 0x0003e20008921844 */
[-C--:B--2---:R-:W-:Y:S02]  /*5dfb0*/  IADD3 R78, P3, R78, R80.reuse, RZ ;  /* 0x000000504e4e7210 */ /* 0x084fe40007f7e0ff */
[----:B------:R-:W-:-:S03]  /*5dfc0*/  IADD3 R76, P4, R76, R80, RZ ;  /* 0x000000504c4c7210 */ /* 0x000fc60007f9e0ff */
[----:B------:R-:W-:Y:S01]  /*5dfd0*/  IMAD.X R79, R79, 0x1, R0, P3 ;  /* 0x000000014f4f7824 */ /* 0x000fe200018e0600 */
        /* <DEDUP_REMOVED lines=8> */
[----:B-1----:R-:W3:Y:S01]  /*5e060*/  LDL.LU R79, [R1+0x3290] ;  /* 0x00329000014f7983 */ /* 0x002ee20000300800 */
[----:B------:R-:W3:Y:S02]  /*5e070*/  LDL.LU R78, [R1+0x329c] ;  /* 0x00329c00014e7983 */ /* 0x000ee40000300800 */
[----:B--2---:R-:W-:-:S02]  /*5e080*/  IMAD.MOV.U32 R71, RZ, RZ, R77 ;  /* 0x000000ffff477224 */ /* 0x004fc400078e004d */
[----:B------:R-:W-:Y:S01]  /*5e090*/  IMAD.MOV.U32 R70, RZ, RZ, R76 ;  /* 0x000000ffff467224 */ /* 0x000fe200078e004c */
[----:B------:R-:W2:Y:S01]  /*5e0a0*/  LDL.LU R77, [R1+0x3288] ;  /* 0x00328800014d7983 */ /* 0x000ea20000300800 */
[----:B------:R-:W2:Y:S01]  /*5e0b0*/  LDL.LU R76, [R1+0x3294] ;  /* 0x00329400014c7983 */ /* 0x000ea20000300800 */
[----:B------:R-:W-:-:S04]  /*5e0c0*/  ISETP.GT.AND P2, PT, R68, 0xd, PT ;  /* 0x0000000d4400780c */ /* 0x000fc80003f44270 */
[----:B------:R-:W-:-:S04]  /*5e0d0*/  SEL R69, RZ, 0x4, !P2 ;  /* 0x00000004ff457807 */ /* 0x000fc80005000000 */
[----:B------:R-:W-:Y:S02]  /*5e0e0*/  SEL R69, R69, RZ, !P0 ;  /* 0x000000ff45457207 */ /* 0x000fe40004000000 */
[-C--:B------:R-:W-:Y:S02]  /*5e0f0*/  IADD3 R87, P1, R87, R80.reuse, RZ ;  /* 0x0000005057577210 */ /* 0x080fe40007f3e0ff */
[----:B------:R-:W-:Y:S02]  /*5e100*/  ISETP.NE.U32.AND P2, PT, R69, RZ, PT ;  /* 0x000000ff4500720c */ /* 0x000fe40003f45070 */
[----:B------:R-:W-:Y:S01]  /*5e110*/  IADD3 R85, P3, R85, R80, RZ ;  /* 0x0000005055557210 */ /* 0x000fe20007f7e0ff */
[--C-:B------:R-:W-:Y:S01]  /*5e120*/  IMAD.X R88, R88, 0x1, R0.reuse, P1 ;  /* 0x0000000158587824 */ /* 0x100fe200008e0600 */
[----:B------:R-:W-:Y:S03]  /*5e130*/  STL [R1+0x32b4], R87 ;  /* 0x0032b45701007387 */ /* 0x000fe60000100800 */
[----:B------:R-:W-:Y:S01]  /*5e140*/  IMAD.X R86, R86, 0x1, R0, P3 ;  /* 0x0000000156567824 */ /* 0x000fe200018e0600 */
[----:B------:R1:W-:Y:S01]  /*5e150*/  STL [R1+0x32a8], R88 ;  /* 0x0032a85801007387 */ /* 0x0003e20000100800 */
[----:B------:R-:W-:Y:S03]  /*5e160*/  STL [R1+0x32ac], R85 ;  /* 0x0032ac5501007387 */ /* 0x000fe60000100800 */
[----:B------:R1:W-:Y:S04]  /*5e170*/  STL [R1+0x32a0], R86 ;  /* 0x0032a05601007387 */ /* 0x0003e80000100800 */
[----:B------:R1:W-:Y:S02]  /*5e180*/  LDGSTS.E [R3+0x6800], [R70.64], P2 ;  /* 0x0680000046037fae */ /* 0x0003e40009121844 */
[----:B-1----:R-:W-:-:S02]  /*5e190*/  IMAD.MOV.U32 R71, RZ, RZ, R88 ;  /* 0x000000ffff477224 */ /* 0x002fc400078e0058 */
[----:B------:R-:W-:Y:S01]  /*5e1a0*/  IMAD.MOV.U32 R70, RZ, RZ, R87 ;  /* 0x000000ffff467224 */ /* 0x000fe200078e0057 */
[----:B------:R-:W2:Y:S01]  /*5e1b0*/  LDL.LU R88, [R1+0x3280] ;  /* 0x0032800001587983 */ /* 0x000ea20000300800 */
[----:B------:R-:W2:Y:S03]  /*5e1c0*/  LDL.LU R87, [R1+0x328c] ;  /* 0x00328c0001577983 */ /* 0x000ea60000300800 */
[----:B------:R1:W-:Y:S01]  /*5e1d0*/  LDGSTS.E [R3+0x6a00], [R70.64], P2 ;  /* 0x06a0000046037fae */ /* 0x0003e20009121844 */
[----:B------:R-:W-:Y:S01]  /*5e1e0*/  ISETP.GT.AND P1, PT, R68, 0x11, PT ;  /* 0x000000114400780c */ /* 0x000fe20003f24270 */
[----:B-1----:R-:W-:Y:S02]  /*5e1f0*/  IMAD.MOV.U32 R70, RZ, RZ, R85 ;  /* 0x000000ffff467224 */ /* 0x002fe400078e0055 */
[----:B------:R-:W-:Y:S02]  /*5e200*/  IMAD.MOV.U32 R71, RZ, RZ, R86 ;  /* 0x000000ffff477224 */ /* 0x000fe400078e0056 */
[----:B------:R-:W2:Y:S01]  /*5e210*/  LDL.LU R86, [R1+0x3430] ;  /* 0x0034300001567983 */ /* 0x000ea20000300800 */
[----:B------:R-:W2:Y:S03]  /*5e220*/  LDL.LU R85, [R1+0x343c] ;  /* 0x00343c0001557983 */ /* 0x000ea60000300800 */
[----:B------:R1:W-:Y:S01]  /*5e230*/  LDGSTS.E [R3+0x6c00], [R70.64], P2 ;  /* 0x06c0000046037fae */ /* 0x0003e20009121844 */
[----:B------:R-:W-:-:S04]  /*5e240*/  SEL R69, RZ, 0x4, !P1 ;  /* 0x00000004ff457807 */ /* 0x000fc80004800000 */
[----:B------:R-:W-:-:S04]  /*5e250*/  SEL R69, R69, RZ, !P0 ;  /* 0x000000ff45457207 */ /* 0x000fc80004000000 */
[----:B------:R-:W-:Y:S02]  /*5e260*/  ISETP.NE.U32.AND P1, PT, R69, RZ, PT ;  /* 0x000000ff4500720c */ /* 0x000fe40003f25070 */
[-C--:B------:R-:W-:Y:S02]  /*5e270*/  IADD3 R83, P3, R83, R80.reuse, RZ ;  /* 0x0000005053537210 */ /* 0x080fe40007f7e0ff */
[----:B----4-:R-:W-:-:S03]  /*5e280*/  IADD3 R81, P4, R81, R80, RZ ;  /* 0x0000005051517210 */ /* 0x010fc60007f9e0ff */
[--C-:B------:R-:W-:Y:S01]  /*5e290*/  IMAD.X R84, R84, 0x1, R0.reuse, P3 ;  /* 0x0000000154547824 */ /* 0x100fe200018e0600 */
[----:B------:R-:W-:Y:S01]  /*5e2a0*/  STL [R1+0x32a4], R83 ;  /* 0x0032a45301007387 */ /* 0x000fe20000100800 */
[----:B------:R-:W-:-:S03]  /*5e2b0*/  IMAD.X R82, R82, 0x1, R0, P4 ;  /* 0x0000000152527824 */ /* 0x000fc600020e0600 */
[----:B------:R4:W-:Y:S01]  /*5e2c0*/  STL [R1+0x3298], R84 ;  /* 0x0032985401007387 */ /* 0x0009e20000100800 */
[----:B-1----:R-:W-:Y:S02]  /*5e2d0*/  IMAD.MOV.U32 R70, RZ, RZ, R83 ;  /* 0x000000ffff467224 */ /* 0x002fe400078e0053 */
[----:B------:R-:W-:Y:S02]  /*5e2e0*/  IMAD.MOV.U32 R71, RZ, RZ, R84 ;  /* 0x000000ffff477224 */ /* 0x000fe400078e0054 */
[----:B------:R-:W-:Y:S01]  /*5e2f0*/  STL [R1+0x3444], R81 ;  /* 0x0034445101007387 */ /* 0x000fe20000100800 */
[----:B------:R1:W-:Y:S04]  /*5e300*/  STL [R1+0x3438], R82 ;  /* 0x0034385201007387 */ /* 0x0003e80000100800 */
[----:B------:R1:W-:Y:S04]  /*5e310*/  LDGSTS.E [R3+0x6e00], [R70.64], P2 ;  /* 0x06e0000046037fae */ /* 0x0003e80009121844 */
[----:B----4-:R-:W4:Y:S01]  /*5e320*/  LDL.LU R84, [R1+0x3278] ;  /* 0x0032780001547983 */ /* 0x010f220000300800 */
[----:B------:R-:W4:Y:S02]  /*5e330*/  LDL.LU R83, [R1+0x3284] ;  /* 0x0032840001537983 */ /* 0x000f240000300800 */
[----:B-1----:R-:W-:-:S02]  /*5e340*/  IMAD.MOV.U32 R71, RZ, RZ, R82 ;  /* 0x000000ffff477224 */ /* 0x002fc400078e0052 */
[----:B------:R-:W-:Y:S01]  /*5e350*/  IMAD.MOV.U32 R70, RZ, RZ, R81 ;  /* 0x000000ffff467224 */ /* 0x000fe200078e0051 */
[----:B------:R-:W4:Y:S01]  /*5e360*/  LDL.LU R82, [R1+0x3270] ;  /* 0x0032700001527983 */ /* 0x000f220000300800 */
[----:B------:R-:W4:Y:S03]  /*5e370*/  LDL.LU R81, [R1+0x327c] ;  /* 0x00327c0001517983 */ /* 0x000f260000300800 */
[----:B------:R1:W-:Y:S01]  /*5e380*/  LDGSTS.E [R3+0x8800], [R70.64], P1 ;  /* 0x0880000046037fae */ /* 0x0003e20008921844 */
[----:B---3--:R-:W-:-:S05]  /*5e390*/  IADD3 R78, P2, R78, R80, RZ ;  /* 0x000000504e4e7210 */ /* 0x008fca0007f5e0ff */
[----:B------:R-:W-:Y:S01]  /*5e3a0*/  IMAD.X R79, R79, 0x1, R0, P2 ;  /* 0x000000014f4f7824 */ /* 0x000fe200010e0600 */
[----:B--2---:R-:W-:Y:S01]  /*5e3b0*/  IADD3 R76, P3, R76, R80, RZ ;  /* 0x000000504c4c7210 */ /* 0x004fe20007f7e0ff */
        /* <DEDUP_REMOVED lines=8> */
[----:B-1----:R-:W4:Y:S01]  /*5e440*/  LDL.LU R79, [R1+0x3268] ;  /* 0x00326800014f7983 */ /* 0x002f220000300800 */
[----:B------:R-:W4:Y:S02]  /*5e450*/  LDL.LU R78, [R1+0x3274] ;  /* 0x00327400014e7983 */ /* 0x000f240000300800 */
[----:B---3--:R-:W-:-:S02]  /*5e460*/  IMAD.MOV.U32 R71, RZ, RZ, R77 ;  /* 0x000000ffff477224 */ /* 0x008fc400078e004d */
[----:B------:R-:W-:Y:S01]  /*5e470*/  IMAD.MOV.U32 R70, RZ, RZ, R76 ;  /* 0x000000ffff467224 */ /* 0x000fe200078e004c */
[----:B--2---:R-:W2:Y:S01]  /*5e480*/  LDL.LU R77, [R1+0x3428] ;  /* 0x00342800014d7983 */ /* 0x004ea20000300800 */
[----:B------:R-:W3:Y:S01]  /*5e490*/  LDL.LU R76, [R1+0x3434] ;  /* 0x00343400014c7983 */ /* 0x000ee20000300800 */
[----:B------:R-:W-:Y:S02]  /*5e4a0*/  ISETP.GT.AND P2, PT, R68, 0x15, PT ;  /* 0x000000154400780c */ /* 0x000fe40003f44270 */
[----:B------:R1:W-:Y:S02]  /*5e4b0*/  LDGSTS.E [R3+0x8c00], [R70.64], P1 ;  /* 0x08c0000046037fae */ /* 0x0003e40008921844 */
[----:B------:R-:W-:-:S04]  /*5e4c0*/  SEL R69, RZ, 0x4, !P2 ;  /* 0x00000004ff457807 */ /* 0x000fc80005000000 */
[----:B------:R-:W-:Y:S02]  /*5e4d0*/  SEL R69, R69, RZ, !P0 ;  /* 0x000000ff45457207 */ /* 0x000fe40004000000 */
[----:B------:R-:W-:-:S05]  /*5e4e0*/  IADD3 R87, P3, R87, R80, RZ ;  /* 0x0000005057577210 */ /* 0x000fca0007f7e0ff */
[----:B------:R-:W-:Y:S02]  /*5e4f0*/  IMAD.X R88, R88, 0x1, R0, P3 ;  /* 0x0000000158587824 */ /* 0x000fe400018e0600 */
[----:B-1----:R-:W-:Y:S01]  /*5e500*/  IMAD.MOV.U32 R70, RZ, RZ, R87 ;  /* 0x000000ffff467224 */ /* 0x002fe200078e0057 */
[----:B------:R-:W-:Y:S01]  /*5e510*/  ISETP.NE.U32.AND P2, PT, R69, RZ, PT ;  /* 0x000000ff4500720c */ /* 0x000fe20003f45070 */
[----:B------:R-:W-:Y:S01]  /*5e520*/  IMAD.MOV.U32 R71, RZ, RZ, R88 ;  /* 0x000000ffff477224 */ /* 0x000fe200078e0058 */
[----:B------:R-:W-:Y:S01]  /*5e530*/  STL [R1+0x328c], R87 ;  /* 0x00328c5701007387 */ /* 0x000fe20000100800 */
[----:B------:R1:W-:Y:S03]  /*5e540*/  STL [R1+0x3280], R88 ;  /* 0x0032805801007387 */ /* 0x0003e60000100800 */
[----:B------:R1:W-:Y:S01]  /*5e550*/  LDGSTS.E [R3+0x8e00], [R70.64], P1 ;  /* 0x08e0000046037fae */ /* 0x0003e20008921844 */
[----:B------:R-:W-:-:S05]  /*5e560*/  IADD3 R85, P4, R85, R80, RZ ;  /* 0x0000005055557210 */ /* 0x000fca0007f9e0ff */
[----:B------:R-:W-:Y:S01]  /*5e570*/  IMAD.X R86, R86, 0x1, R0, P4 ;  /* 0x0000000156567824 */ /* 0x000fe200020e0600 */
[----:B------:R-:W-:Y:S01]  /*5e580*/  STL [R1+0x343c], R85 ;  /* 0x00343c5501007387 */ /* 0x000fe20000100800 */
[----:B-1----:R-:W-:Y:S02]  /*5e590*/  IMAD.MOV.U32 R70, RZ, RZ, R85 ;  /* 0x000000ffff467224 */ /* 0x002fe400078e0055 */
[----:B------:R-:W-:Y:S01]  /*5e5a0*/  IMAD.MOV.U32 R71, RZ, RZ, R86 ;  /* 0x000000ffff477224 */ /* 0x000fe200078e0056 */
[----:B------:R-:W-:Y:S01]  /*5e5b0*/  STL [R1+0x3430], R86 ;  /* 0x0034305601007387 */ /* 0x000fe20000100800 */
[----:B------:R-:W2:Y:S02]  /*5e5c0*/  LDL.LU R90, [R1+0x3260] ;  /* 0x00326000015a7983 */ /* 0x000ea40000300800 */
[----:B------:R-:W2:Y:S02]  /*5e5d0*/  LDL.LU R89, [R1+0x326c] ;  /* 0x00326c0001597983 */ /* 0x000ea40000300800 */
[----:B------:R-:W2:Y:S01]  /*5e5e0*/  LDL.LU R88, [R1+0x3258] ;  /* 0x0032580001587983 */ /* 0x000ea20000300800 */
[----:B------:R1:W-:Y:S04]  /*5e5f0*/  LDGSTS.E [R3+0xa800], [R70.64], P2 ;  /* 0x0a80000046037fae */ /* 0x0003e80009121844 */
[----:B------:R-:W2:Y:S01]  /*5e600*/  LDL.LU R87, [R1+0x3264] ;  /* 0x0032640001577983 */ /* 0x000ea20000300800 */
[----:B----4-:R-:W-:-:S05]  /*5e610*/  IADD3 R83, P1, R83, R80, RZ ;  /* 0x0000005053537210 */ /* 0x010fca0007f3e0ff */
[----:B------:R-:W-:Y:S01]  /*5e620*/  IMAD.X R84, R84, 0x1, R0, P1 ;  /* 0x0000000154547824 */ /* 0x000fe200008e0600 */
[----:B------:R-:W-:Y:S01]  /*5e630*/  IADD3 R81, P3, R81, R80, RZ ;  /* 0x0000005051517210 */ /* 0x000fe20007f7e0ff */
[----:B-1----:R-:W-:Y:S02]  /*5e640*/  IMAD.MOV.U32 R70, RZ, RZ, R83 ;  /* 0x000000ffff467224 */ /* 0x002fe400078e0053 */
[----:B------:R-:W-:Y:S01]  /*5e650*/  IMAD.MOV.U32 R71, RZ, RZ, R84 ;  /* 0x000000ffff477224 */ /* 0x000fe200078e0054 */
[----:B------:R-:W-:Y:S01]  /*5e660*/  STL [R1+0x3284], R83 ;  /* 0x0032845301007387 */ /* 0x000fe20000100800 */
[----:B------:R-:W-:Y:S02]  /*5e670*/  IMAD.X R82, R82, 0x1, R0, P3 ;  /* 0x0000000152527824 */ /* 0x000fe400018e0600 */
[----:B------:R-:W-:Y:S01]  /*5e680*/  STL [R1+0x3278], R84 ;  /* 0x0032785401007387 */ /* 0x000fe20000100800 */
[----:B------:R-:W-:Y:S04]  /*5e690*/  STL [R1+0x327c], R81 ;  /* 0x00327c5101007387 */ /* 0x000fe80000100800 */
[----:B------:R1:W-:Y:S01]  /*5e6a0*/  LDGSTS.E [R3+0xaa00], [R70.64], P2 ;  /* 0x0aa0000046037fae */ /* 0x0003e20009121844 */
[----:B------:R4:W-:Y:S02]  /*5e6b0*/  STL [R1+0x3270], R82 ;  /* 0x0032705201007387 */ /* 0x0009e40000100800 */
[----:B-1----:R-:W-:-:S02]  /*5e6c0*/  IMAD.MOV.U32 R71, RZ, RZ, R82 ;  /* 0x000000ffff477224 */ /* 0x002fc400078e0052 */
[----:B------:R-:W-:Y:S01]  /*5e6d0*/  IMAD.MOV.U32 R70, RZ, RZ, R81 ;  /* 0x000000ffff467224 */ /* 0x000fe200078e0051 */
[----:B----4-:R-:W4:Y:S01]  /*5e6e0*/  LDL.LU R82, [R1+0x3250] ;  /* 0x0032500001527983 */ /* 0x010f220000300800 */
[----:B------:R-:W4:Y:S02]  /*5e6f0*/  LDL.LU R81, [R1+0x325c] ;  /* 0x00325c0001517983 */ /* 0x000f240000300800 */
[----:B------:R-:W4:Y:S02]  /*5e700*/  LDL.LU R86, [R1+0x3424] ;  /* 0x0034240001567983 */ /* 0x000f240000300800 */
[----:B------:R-:W4:Y:S01]  /*5e710*/  LDL.LU R85, [R1+0x342c] ;  /* 0x00342c0001557983 */ /* 0x000f220000300800 */
[----:B------:R-:W4:Y:S01]  /*5e720*/  LDL.LU R84, [R1+0x3248] ;  /* 0x0032480001547983 */ /* 0x000f220000300800 */
[----:B------:R-:W4:Y:S03]  /*5e730*/  LDL.LU R83, [R1+0x3254] ;  /* 0x0032540001537983 */ /* 0x000f260000300800 */
[----:B------:R1:W-:Y:S01]  /*5e740*/  LDGSTS.E [R3+0xac00], [R70.64], P2 ;  /* 0x0ac0000046037fae */ /* 0x0003e20009121844 */
[----:B------:R-:W-:-:S02]  /*5e750*/  IADD3 R78, P3, R78, R80, RZ ;  /* 0x000000504e4e7210 */ /* 0x000fc40007f7e0ff */
[----:B---3--:R-:W-:-:S03]  /*5e760*/  IADD3 R76, P4, R76, R80, RZ ;  /* 0x000000504c4c7210 */ /* 0x008fc60007f9e0ff */
[----:B------:R-:W-:Y:S01]  /*5e770*/  IMAD.X R79, R79, 0x1, R0, P3 ;  /* 0x000000014f4f7824 */ /* 0x000fe200018e0600 */
[----:B------:R-:W-:Y:S01]  /*5e780*/  STL [R1+0x3274], R78 ;  /* 0x0032744e01007387 */ /* 0x000fe20000100800 */
[----:B-1----:R-:W-:Y:S02]  /*5e790*/  IMAD.MOV.U32 R70, RZ, RZ, R78 ;  /* 0x000000ffff467224 */ /* 0x002fe400078e004e */
[----:B--2---:R-:W-:Y:S02]  /*5e7a0*/  IMAD.X R77, R77, 0x1, R0, P4 ;  /* 0x000000014d4d7824 */ /* 0x004fe400020e0600 */
        /* <DEDUP_REMOVED lines=10> */
[----:B------:R-:W3:Y:S01]  /*5e850*/  LDL.LU R76, [R1+0x3244] ;  /* 0x00324400014c7983 */ /* 0x000ee20000300800 */
[----:B------:R-:W-:-:S04]  /*5e860*/  ISETP.GT.AND P1, PT, R68, 0x19, PT ;  /* 0x000000194400780c */ /* 0x000fc80003f24270 */
[----:B------:R-:W-:-:S04]  /*5e870*/  SEL R69, RZ, 0x4, !P1 ;  /* 0x00000004ff457807 */ /* 0x000fc80004800000 */
[----:B------:R-:W-:-:S04]  /*5e880*/  SEL R69, R69, RZ, !P0 ;  /* 0x000000ff45457207 */ /* 0x000fc80004000000 */
[----:B------:R-:W-:Y:S02]  /*5e890*/  ISETP.NE.U32.AND P1, PT, R69, RZ, PT ;  /* 0x000000ff4500720c */ /* 0x000fe40003f25070 */
[-C--:B------:R-:W-:Y:S02]  /*5e8a0*/  IADD3 R89, P2, R89, R80.reuse, RZ ;  /* 0x0000005059597210 */ /* 0x080fe40007f5e0ff */
[----:B------:R-:W-:-:S03]  /*5e8b0*/  IADD3 R87, P3, R87, R80, RZ ;  /* 0x0000005057577210 */ /* 0x000fc60007f7e0ff */
[----:B------:R-:W-:-:S06]  /*5e8c0*/  IMAD.X R90, R90, 0x1, R0, P2 ;  /* 0x000000015a5a7824 */ /* 0x000fcc00010e0600 */
[----:B------:R1:W-:Y:S01]  /*5e8d0*/  LDGSTS.E [R3+0xc800], [R70.64], P1 ;  /* 0x0c80000046037fae */ /* 0x0003e20008921844 */
[----:B------:R-:W-:Y:S01]  /*5e8e0*/  IMAD.X R88, R88, 0x1, R0, P3 ;  /* 0x0000000158587824 */ /* 0x000fe200018e0600 */
[----:B------:R-:W-:Y:S01]  /*5e8f0*/  ISETP.GT.AND P2, PT, R68, 0x1d, PT ;  /* 0x0000001d4400780c */ /* 0x000fe20003f44270 */
[----:B-1----:R-:W-:Y:S02]  /*5e900*/  IMAD.MOV.U32 R70, RZ, RZ, R89 ;  /* 0x000000ffff467224 */ /* 0x002fe400078e0059 */
[----:B------:R-:W-:-:S05]  /*5e910*/  IMAD.MOV.U32 R71, RZ, RZ, R90 ;  /* 0x000000ffff477224 */ /* 0x000fca00078e005a */
[----:B------:R1:W-:Y:S04]  /*5e920*/  LDGSTS.E [R3+0xca00], [R70.64], P1 ;  /* 0x0ca0000046037fae */ /* 0x0003e80008921844 */
[----:B------:R-:W-:Y:S01]  /*5e930*/  STL [R1+0x326c], R89 ;  /* 0x00326c5901007387 */ /* 0x000fe20000100800 */
[----:B------:R-:W-:Y:S01]  /*5e940*/  SEL R69, RZ, 0x4, !P2 ;  /* 0x00000004ff457807 */ /* 0x000fe20005000000 */
[----:B------:R-:W-:Y:S02]  /*5e950*/  STL [R1+0x3260], R90 ;  /* 0x0032605a01007387 */ /* 0x000fe40000100800 */
[----:B------:R-:W-:Y:S02]  /*5e960*/  STL [R1+0x3264], R87 ;  /* 0x0032645701007387 */ /* 0x000fe40000100800 */
[----:B-1----:R-:W-:-:S02]  /*5e970*/  IMAD.MOV.U32 R70, RZ, RZ, R87 ;  /* 0x000000ffff467224 */ /* 0x002fc400078e0057 */
[----:B------:R-:W-:Y:S01]  /*5e980*/  IMAD.MOV.U32 R71, RZ, RZ, R88 ;  /* 0x000000ffff477224 */ /* 0x000fe200078e0058 */
[----:B------:R-:W-:Y:S04]  /*5e990*/  STL [R1+0x3258], R88 ;  /* 0x0032585801007387 */ /* 0x000fe80000100800 */
[----:B------:R1:W-:Y:S01]  /*5e9a0*/  LDGSTS.E [R3+0xcc00], [R70.64], P1 ;  /* 0x0cc0000046037fae */ /* 0x0003e20008921844 */
[----:B------:R-:W-:-:S04]  /*5e9b0*/  SEL R69, R69, RZ, !P0 ;  /* 0x000000ff45457207 */ /* 0x000fc80004000000 */
[----:B------:R-:W-:Y:S02]  /*5e9c0*/  ISETP.NE.U32.AND P2, PT, R69, RZ, PT ;  /* 0x000000ff4500720c */ /* 0x000fe40003f45070 */
[----:B----4-:R-:W-:-:S05]  /*5e9d0*/  IADD3 R81, P3, R81, R80, RZ ;  /* 0x0000005051517210 */ /* 0x010fca0007f7e0ff */
[----:B------:R-:W-:Y:S02]  /*5e9e0*/  IMAD.X R82, R82, 0x1, R0, P3 ;  /* 0x0000000152527824 */ /* 0x000fe400018e0600 */
[----:B-1----:R-:W-:Y:S02]  /*5e9f0*/  IMAD.MOV.U32 R70, RZ, RZ, R81 ;  /* 0x000000ffff467224 */ /* 0x002fe400078e0051 */
[----:B------:R-:W-:Y:S01]  /*5ea00*/  IMAD.MOV.U32 R71, RZ, RZ, R82 ;  /* 0x000000ffff477224 */ /* 0x000fe200078e0052 */
[----:B------:R-:W-:Y:S01]  /*5ea10*/  STL [R1+0x325c], R81 ;  /* 0x00325c5101007387 */ /* 0x000fe20000100800 */
[----:B------:R1:W-:Y:S03]  /*5ea20*/  STL [R1+0x3250], R82 ;  /* 0x0032505201007387 */ /* 0x0003e60000100800 */
[----:B------:R4:W-:Y:S01]  /*5ea30*/  LDGSTS.E [R3+0xce00], [R70.64], P1 ;  /* 0x0ce0000046037fae */ /* 0x0009e20008921844 */
[----:B------:R-:W-:-:S02]  /*5ea40*/  IADD3 R85, P1, R85, R80, RZ ;  /* 0x0000005055557210 */ /* 0x000fc40007f3e0ff */
[----:B------:R-:W-:Y:S01]  /*5ea50*/  IADD3 R83, P3, R83, R80, RZ ;  /* 0x0000005053537210 */ /* 0x000fe20007f7e0ff */
[----:B-1----:R-:W2:Y:S01]  /*5ea60*/  LDL.LU R82, [R1+0x3418] ;  /* 0x0034180001527983 */ /* 0x002ea20000300800 */
[----:B------:R-:W2:Y:S02]  /*5ea70*/  LDL.LU R81, [R1+0x3420] ;  /* 0x0034200001517983 */ /* 0x000ea40000300800 */
[--C-:B------:R-:W-:Y:S02]  /*5ea80*/  IMAD.X R86, R86, 0x1, R0.reuse, P1 ;  /* 0x0000000156567824 */ /* 0x100fe400008e0600 */
[----:B------:R-:W-:Y:S01]  /*5ea90*/  IMAD.X R84, R84, 0x1, R0, P3 ;  /* 0x0000000154547824 */ /* 0x000fe200018e0600 */
[----:B------:R-:W-:Y:S01]  /*5eaa0*/  STL [R1+0x342c], R85 ;  /* 0x00342c5501007387 */ /* 0x000fe20000100800 */
[----:B----4-:R-:W-:Y:S02]  /*5eab0*/  IMAD.MOV.U32 R70, RZ, RZ, R85 ;  /* 0x000000ffff467224 */ /* 0x010fe400078e0055 */
[----:B------:R-:W-:-:S02]  /*5eac0*/  IMAD.MOV.U32 R71, RZ, RZ, R86 ;  /* 0x000000ffff477224 */ /* 0x000fc400078e0056 */
[----:B------:R1:W-:Y:S01]  /*5ead0*/  STL [R1+0x3424], R86 ;  /* 0x0034245601007387 */ /* 0x0003e20000100800 */
[----:B------:R-:W-:Y:S04]  /*5eae0*/  STL [R1+0x3254], R83 ;  /* 0x0032545301007387 */ /* 0x000fe80000100800 */
[----:B------:R4:W-:Y:S04]  /*5eaf0*/  LDGSTS.E [R3+0xe800], [R70.64], P2 ;  /* 0x0e80000046037fae */ /* 0x0009e80009121844 */
[----:B-1----:R-:W2:Y:S01]  /*5eb00*/  LDL.LU R86, [R1+0x3238] ;  /* 0x0032380001567983 */ /* 0x002ea20000300800 */
[----:B------:R-:W-:Y:S02]  /*5eb10*/  STL [R1+0x3248], R84 ;  /* 0x0032485401007387 */ /* 0x000fe40000100800 */
[----:B------:R-:W2:Y:S02]  /*5eb20*/  LDL.LU R69, [R1+0x3234] ;  /* 0x0032340001457983 */ /* 0x000ea40000300800 */
[----:B------:R-:W2:Y:S02]  /*5eb30*/  LDL.LU R87, [R1+0x3230] ;  /* 0x0032300001577983 */ /* 0x000ea40000300800 */
[----:B----4-:R-:W-:-:S02]  /*5eb40*/  IMAD.MOV.U32 R70, RZ, RZ, R83 ;  /* 0x000000ffff467224 */ /* 0x010fc400078e0053 */
[----:B------:R-:W-:Y:S01]  /*5eb50*/  IMAD.MOV.U32 R71, RZ, RZ, R84 ;  /* 0x000000ffff477224 */ /* 0x000fe200078e0054 */
[----:B------:R-:W2:Y:S04]  /*5eb60*/  LDL.LU R85, [R1+0x3228] ;  /* 0x0032280001557983 */ /* 0x000ea80000300800 */
[----:B------:R1:W-:Y:S01]  /*5eb70*/  LDGSTS.E [R3+0xea00], [R70.64], P2 ;  /* 0x0ea0000046037fae */ /* 0x0003e20009121844 */
[----:B------:R-:W-:-:S05]  /*5eb80*/  IADD3 R78, P1, R78, R80, RZ ;  /* 0x000000504e4e7210 */ /* 0x000fca0007f3e0ff */
        /* <DEDUP_REMOVED lines=14> */
[----:B------:R-:W3:Y:S01]  /*5ec70*/  LDL.LU R77, [R1+0x3410] ;  /* 0x00341000014d7983 */ /* 0x000ee20000300800 */
[----:B------:R-:W3:Y:S03]  /*5ec80*/  LDL.LU R76, [R1+0x341c] ;  /* 0x00341c00014c7983 */ /* 0x000ee60000300800 */
[----:B------:R-:W1:Y:S01]  /*5ec90*/  S2R R212, SR_TID.X ;  /* 0x0000000000d47919 */ /* 0x000e620000002100 */
[----:B------:R-:W-:-:S03]  /*5eca0*/  ISETP.GT.AND P1, PT, R68, 0x2, PT ;  /* 0x000000024400780c */ /* 0x000fc60003f24270 */
[----:B------:R1:W-:Y:S02]  /*5ecb0*/  LDGSTS.E [R3+0xee00], [R70.64], P2 ;  /* 0x0ee0000046037fae */ /* 0x0003e40009121844 */
[----:B-1----:R-:W-:Y:S02]  /*5ecc0*/  SEL R3, RZ, 0x4, !P1 ;  /* 0x00000004ff037807 */ /* 0x002fe40004800000 */
[----:B------:R-:W-:Y:S02]  /*5ecd0*/  LOP3.LUT R212, R212, 0x7f, RZ, 0xc0, !PT ;  /* 0x0000007fd4d47812 */ /* 0x000fe400078ec0ff */
[----:B------:R-:W-:-:S03]  /*5ece0*/  SEL R3, R3, RZ, !P0 ;  /* 0x000000ff03037207 */ /* 0x000fc60004000000 */
[----:B------:R-:W-:Y:S01]  /*5ecf0*/  IMAD.SHL.U32 R212, R212, 0x4, RZ ;  /* 0x00000004d4d47824 */ /* 0x000fe200078e00ff */
[----:B------:R-:W-:-:S04]  /*5ed00*/  ISETP.NE.U32.AND P1, PT, R3, RZ, PT ;  /* 0x000000ff0300720c */ /* 0x000fc80003f25070 */
[----:B------:R-:W-:-:S05]  /*5ed10*/  LOP3.LUT R83, R212, 0x40, RZ, 0x3c, !PT ;  /* 0x00000040d4537812 */ /* 0x000fca00078e3cff */
[----:B------:R-:W-:Y:S01]  /*5ed20*/  IMAD R3, R183, 0x10000, R83 ;  /* 0x00010000b7037824 */ /* 0x000fe200078e0253 */
[----:B--2---:R-:W-:-:S05]  /*5ed30*/  IADD3 R81, P2, R81, R80, RZ ;  /* 0x0000005051517210 */ /* 0x004fca0007f5e0ff */
[----:B------:R-:W-:Y:S01]  /*5ed40*/  IMAD.X R82, R82, 0x1, R0, P2 ;  /* 0x0000000152527824 */ /* 0x000fe200010e0600 */
[----:B------:R-:W-:Y:S01]  /*5ed50*/  STL [R1+0x3420], R81 ;  /* 0x0034205101007387 */ /* 0x000fe20000100800 */
[----:B------:R-:W-:-:S03]  /*5ed60*/  IMAD.MOV.U32 R70, RZ, RZ, R81 ;  /* 0x000000ffff467224 */ /* 0x000fc600078e0051 */
[----:B------:R1:W-:Y:S01]  /*5ed70*/  STL [R1+0x3418], R82 ;  /* 0x0034185201007387 */ /* 0x0003e20000100800 */
[----:B------:R-:W2:Y:S02]  /*5ed80*/  LDL.LU R84, [R1+0x3218] ;  /* 0x0032180001547983 */ /* 0x000ea40000300800 */
[----:B------:R-:W-:Y:S02]  /*5ed90*/  IMAD.MOV.U32 R71, RZ, RZ, R82 ;  /* 0x000000ffff477224 */ /* 0x000fe400078e0052 */
[----:B------:R-:W2:Y:S01]  /*5eda0*/  LDL.LU R83, [R1+0x3224] ;  /* 0x0032240001537983 */ /* 0x000ea20000300800 */
[-C--:B------:R-:W-:Y:S02]  /*5edb0*/  IADD3 R86, P2, R86, R80.reuse, RZ ;  /* 0x0000005056567210 */ /* 0x080fe40007f5e0ff */
[----:B------:R1:W-:Y:S04]  /*5edc0*/  LDGSTS.E [R3+0x1000], [R70.64], P1 ;  /* 0x0100000046037fae */ /* 0x0003e80008921844 */
[----:B-1----:R-:W2:Y:S01]  /*5edd0*/  LDL.LU R82, [R1+0x3210] ;  /* 0x0032100001527983 */ /* 0x002ea20000300800 */
[----:B------:R-:W2:Y:S01]  /*5ede0*/  LDL.LU R81, [R1+0x321c] ;  /* 0x00321c0001517983 */ /* 0x000ea20000300800 */
[----:B------:R-:W-:Y:S01]  /*5edf0*/  IADD3 R69, P3, R69, R80, RZ ;  /* 0x0000005045457210 */ /* 0x000fe20007f7e0ff */
[--C-:B------:R-:W-:Y:S01]  /*5ee00*/  IMAD.X R87, R87, 0x1, R0.reuse, P2 ;  /* 0x0000000157577824 */ /* 0x100fe200010e0600 */
[----:B------:R-:W-:Y:S03]  /*5ee10*/  STL [R1+0x3238], R86 ;  /* 0x0032385601007387 */ /* 0x000fe60000100800 */
[----:B------:R-:W-:Y:S01]  /*5ee20*/  IMAD.X R85, R85, 0x1, R0, P3 ;  /* 0x0000000155557824 */ /* 0x000fe200018e0600 */
[----:B------:R1:W-:Y:S01]  /*5ee30*/  STL [R1+0x3230], R87 ;  /* 0x0032305701007387 */ /* 0x0003e20000100800 */
[----:B------:R-:W-:Y:S02]  /*5ee40*/  STL [R1+0x3234], R69 ;  /* 0x0032344501007387 */ /* 0x000fe40000100800 */
[----:B------:R-:W-:-:S02]  /*5ee50*/  IMAD.MOV.U32 R70, RZ, RZ, R86 ;  /* 0x000000ffff467224 */ /* 0x000fc400078e0056 */
[----:B------:R-:W-:Y:S01]  /*5ee60*/  IMAD.MOV.U32 R71, RZ, RZ, R87 ;  /* 0x000000ffff477224 */ /* 0x000fe200078e0057 */
[----:B------:R1:W-:Y:S01]  /*5ee70*/  STL [R1+0x3228], R85 ;  /* 0x0032285501007387 */ /* 0x0003e20000100800 */
[----:B------:R-:W2:Y:S03]  /*5ee80*/  LDL.LU R88, [R1+0x3208] ;  /* 0x0032080001587983 */ /* 0x000ea60000300800 */
[----:B------:R1:W-:Y:S04]  /*5ee90*/  LDGSTS.E [R3+0x1200], [R70.64], P1 ;  /* 0x0120000046037fae */ /* 0x0003e80008921844 */
[----:B-1----:R-:W2:Y:S01]  /*5eea0*/  LDL.LU R87, [R1+0x3214] ;  /* 0x0032140001577983 */ /* 0x002ea20000300800 */
[----:B------:R-:W2:Y:S02]  /*5eeb0*/  LDL.LU R86, [R1+0x3408] ;  /* 0x0034080001567983 */ /* 0x000ea40000300800 */
[----:B------:R-:W-:-:S02]  /*5eec0*/  IMAD.MOV.U32 R71, RZ, RZ, R85 ;  /* 0x000000ffff477224 */ /* 0x000fc400078e0055 */
[----:B------:R-:W-:Y:S01]  /*5eed0*/  IMAD.MOV.U32 R70, RZ, RZ, R69 ;  /* 0x000000ffff467224 */ /* 0x000fe200078e0045 */
[----:B------:R-:W2:Y:S04]  /*5eee0*/  LDL.LU R85, [R1+0x3414] ;  /* 0x0034140001557983 */ /* 0x000ea80000300800 */
[----:B------:R1:W-:Y:S01]  /*5eef0*/  LDGSTS.E [R3+0x1400], [R70.64], P1 ;  /* 0x0140000046037fae */ /* 0x0003e20008921844 */
[-C--:B----4-:R-:W-:Y:S02]  /*5ef00*/  IADD3 R78, P3, R78, R80.reuse, RZ ;  /* 0x000000504e4e7210 */ /* 0x090fe40007f7e0ff */
[----:B---3--:R-:W-:-:S03]  /*5ef10*/  IADD3 R76, P4, R76, R80, RZ ;  /* 0x000000504c4c7210 */ /* 0x008fc60007f9e0ff */
        /* <DEDUP_REMOVED lines=9> */
[----:B-1----:R-:W2:Y:S01]  /*5efb0*/  LDL.LU R79, [R1+0x3200] ;  /* 0x00320000014f7983 */ /* 0x002ea20000300800 */
[----:B------:R-:W2:Y:S02]  /*5efc0*/  LDL.LU R78, [R1+0x320c] ;  /* 0x00320c00014e7983 */ /* 0x000ea40000300800 */
[----:B----4-:R-:W-:-:S02]  /*5efd0*/  IMAD.MOV.U32 R71, RZ, RZ, R77 ;  /* 0x000000ffff477224 */ /* 0x010fc400078e004d */
[----:B------:R-:W-:Y:S01]  /*5efe0*/  IMAD.MOV.U32 R70, RZ, RZ, R76 ;  /* 0x000000ffff467224 */ /* 0x000fe200078e004c */
[----:B---3--:R-:W3:Y:S01]  /*5eff0*/  LDL.LU R77, [R1+0x31f8] ;  /* 0x0031f800014d7983 */ /* 0x008ee20000300800 */
[----:B------:R-:W4:Y:S01]  /*5f000*/  LDL.LU R76, [R1+0x3204] ;  /* 0x00320400014c7983 */ /* 0x000f220000300800 */
[----:B------:R-:W-:-:S04]  /*5f010*/  ISETP.GT.AND P2, PT, R68, 0x6, PT ;  /* 0x000000064400780c */ /* 0x000fc80003f44270 */
[----:B------:R-:W-:-:S04]  /*5f020*/  SEL R69, RZ, 0x4, !P2 ;  /* 0x00000004ff457807 */ /* 0x000fc80005000000 */
[----:B------:R-:W-:-:S04]  /*5f030*/  SEL R69, R69, RZ, !P0 ;  /* 0x000000ff45457207 */ /* 0x000fc80004000000 */
[----:B------:R-:W-:Y:S11]  /*5f040*/  ISETP.NE.U32.AND P2, PT, R69, RZ, PT ;  /* 0x000000ff4500720c */ /* 0x000ff60003f45070 */
[----:B------:R-:W-:Y:S02]  /*5f050*/  @!UPT UIADD3 URZ, URZ, URZ, URZ ;  /* 0x0000003f3f3ff290 */ /* 0x000fe4000fffe03f */
[----:B------:R1:W-:Y:S01]  /*5f060*/  LDGSTS.E [R3+0x3000], [R70.64], P2 ;  /* 0x0300000046037fae */ /* 0x0003e20009121844 */
[-C--:B--2---:R-:W-:Y:S02]  /*5f070*/  IADD3 R83, P1, R83, R80.reuse, RZ ;  /* 0x0000005053537210 */ /* 0x084fe40007f3e0ff */
[----:B------:R-:W-:-:S03]  /*5f080*/  IADD3 R81, P3, R81, R80, RZ ;  /* 0x0000005051517210 */ /* 0x000fc60007f7e0ff */
[--C-:B------:R-:W-:Y:S01]  /*5f090*/  IMAD.X R84, R84, 0x1, R0.reuse, P1 ;  /* 0x0000000154547824 */ /* 0x100fe200008e0600 */
[----:B------:R-:W-:Y:S01]  /*5f0a0*/  STL [R1+0x3224], R83 ;  /* 0x0032245301007387 */ /* 0x000fe20000100800 */
[----:B------:R-:W-:-:S03]  /*5f0b0*/  IMAD.X R82, R82, 0x1, R0, P3 ;  /* 0x0000000152527824 */ /* 0x000fc600018e0600 */
[----:B------:R2:W-:Y:S01]  /*5f0c0*/  STL [R1+0x3218], R84 ;  /* 0x0032185401007387 */ /* 0x0005e20000100800 */
[----:B-1----:R-:W-:Y:S02]  /*5f0d0*/  IMAD.MOV.U32 R70, RZ, RZ, R83 ;  /* 0x000000ffff467224 */ /* 0x002fe400078e0053 */
[----:B------:R-:W-:Y:S02]  /*5f0e0*/  IMAD.MOV.U32 R71, RZ, RZ, R84 ;  /* 0x000000ffff477224 */ /* 0x000fe400078e0054 */
[----:B------:R-:W-:Y:S01]  /*5f0f0*/  STL [R1+0x321c], R81 ;  /* 0x00321c5101007387 */ /* 0x000fe20000100800 */
[----:B------:R1:W-:Y:S01]  /*5f100*/  STL [R1+0x3210], R82 ;  /* 0x0032105201007387 */ /* 0x0003e20000100800 */
[----:B------:R-:W-:-:S03]  /*5f110*/  ISETP.GT.AND P1, PT, R68, 0xa, PT ;  /* 0x0000000a4400780c */ /* 0x000fc60003f24270 */
[----:B------:R1:W-:Y:S04]  /*5f120*/  LDGSTS.E [R3+0x3200], [R70.64], P2 ;  /* 0x0320000046037fae */ /* 0x0003e80009121844 */
[----:B--2---:R-:W2:Y:S01]  /*5f130*/  LDL.LU R84, [R1+0x31f0] ;  /* 0x0031f00001547983 */ /* 0x004ea20000300800 */
[----:B------:R-:W2:Y:S01]  /*5f140*/  LDL.LU R83, [R1+0x31fc] ;  /* 0x0031fc0001537983 */ /* 0x000ea20000300800 */
[----:B------:R-:W-:Y:S02]  /*5f150*/  IADD3 R87, P3, R87, R80, RZ ;  /* 0x0000005057577210 */ /* 0x000fe40007f7e0ff */
[----:B------:R-:W-:Y:S01]  /*5f160*/  SEL R69, RZ, 0x4, !P1 ;  /* 0x00000004ff457807 */ /* 0x000fe20004800000 */
[----:B-1----:R-:W-:Y:S02]  /*5f170*/  IMAD.MOV.U32 R70, RZ, RZ, R81 ;  /* 0x000000ffff467224 */ /* 0x002fe400078e0051 */
[----:B------:R-:W-:-:S02]  /*5f180*/  IMAD.MOV.U32 R71, RZ, RZ, R82 ;  /* 0x000000ffff477224 */ /* 0x000fc400078e0052 */
[--C-:B------:R-:W-:Y:S01]  /*5f190*/  IMAD.X R88, R88, 0x1, R0.reuse, P3 ;  /* 0x0000000158587824 */ /* 0x100fe200018e0600 */
[----:B------:R-:W2:Y:S01]  /*5f1a0*/  LDL.LU R82, [R1+0x3400] ;  /* 0x0034000001527983 */ /* 0x000ea20000300800 */
[----:B------:R-:W2:Y:S01]  /*5f1b0*/  LDL.LU R81, [R1+0x340c] ;  /* 0x00340c0001517983 */ /* 0x000ea20000300800 */
[----:B------:R-:W-:Y:S02]  /*5f1c0*/  IADD3 R85, P4, R85, R80, RZ ;  /* 0x0000005055557210 */ /* 0x000fe40007f9e0ff */
[----:B------:R-:W-:Y:S01]  /*5f1d0*/  SEL R69, R69, RZ, !P0 ;  /* 0x000000ff45457207 */ /* 0x000fe20004000000 */
[----:B------:R1:W-:Y:S04]  /*5f1e0*/  LDGSTS.E [R3+0x3400], [R70.64], P2 ;  /* 0x0340000046037fae */ /* 0x0003e80009121844 */
[----:B------:R-:W-:Y:S01]  /*5f1f0*/  STL [R1+0x3214], R87 ;  /* 0x0032145701007387 */ /* 0x000fe20000100800 */
[----:B------:R-:W-:Y:S01]  /*5f200*/  IMAD.X R86, R86, 0x1, R0, P4 ;  /* 0x0000000156567824 */ /* 0x000fe200020e0600 */
[----:B------:R-:W-:-:S02]  /*5f210*/  ISETP.NE.U32.AND P1, PT, R69, RZ, PT ;  /* 0x000000ff4500720c */ /* 0x000fc40003f25070 */
[----:B------:R1:W-:Y:S01]  /*5f220*/  STL [R1+0x3208], R88 ;  /* 0x0032085801007387 */ /* 0x0003e20000100800 */
[----:B------:R-:W-:Y:S02]  /*5f230*/  STL [R1+0x3414], R85 ;  /* 0x0034145501007387 */ /* 0x000fe40000100800 */
[----:B------:R1:W-:Y:S02]  /*5f240*/  STL [R1+0x3408], R86 ;  /* 0x0034085601007387 */ /* 0x0003e40000100800 */
[----:B-1----:R-:W-:Y:S02]  /*5f250*/  IMAD.MOV.U32 R70, RZ, RZ, R87 ;  /* 0x000000ffff467224 */ /* 0x002fe400078e0057 */
[----:B------:R-:W-:Y:S02]  /*5f260*/  IMAD.MOV.U32 R71, RZ, RZ, R88 ;  /* 0x000000ffff477224 */ /* 0x000fe400078e0058 */
[----:B------:R-:W2:Y:S04]  /*5f270*/  LDL.LU R88, [R1+0x31e8] ;  /* 0x0031e80001587983 */ /* 0x000ea80000300800 */
[----:B------:R1:W-:Y:S01]  /*5f280*/  LDGSTS.E [R3+0x3600], [R70.64], P2 ;  /* 0x0360000046037fae */ /* 0x0003e20009121844 */
[----:B------:R-:W2:Y:S02]  /*5f290*/  LDL.LU R87, [R1+0x31f4] ;  /* 0x0031f40001577983 */ /* 0x000ea40000300800 */
[----:B-1----:R-:W-:-:S02]  /*5f2a0*/  IMAD.MOV.U32 R71, RZ, RZ, R86 ;  /* 0x000000ffff477224 */ /* 0x002fc400078e0056 */
[----:B------:R-:W-:Y:S01]  /*5f2b0*/  IMAD.MOV.U32 R70, RZ, RZ, R85 ;  /* 0x000000ffff467224 */ /* 0x000fe200078e0055 */
[----:B------:R-:W2:Y:S01]  /*5f2c0*/  LDL.LU R86, [R1+0x31e0] ;  /* 0x0031e00001567983 */ /* 0x000ea20000300800 */
[----:B------:R-:W2:Y:S03]  /*5f2d0*/  LDL.LU R85, [R1+0x31ec] ;  /* 0x0031ec0001557983 */ /* 0x000ea60000300800 */
[----:B------:R1:W-:Y:S01]  /*5f2e0*/  LDGSTS.E [R3+0x5000], [R70.64], P1 ;  /* 0x0500000046037fae */ /* 0x0003e20008921844 */
[----:B------:R-:W-:-:S05]  /*5f2f0*/  IADD3 R78, P2, R78, R80, RZ ;  /* 0x000000504e4e7210 */ /* 0x000fca0007f5e0ff */
[----:B------:R-:W-:Y:S01]  /*5f300*/  IMAD.X R79, R79, 0x1, R0, P2 ;  /* 0x000000014f4f7824 */ /* 0x000fe200010e0600 */
[----:B----4-:R-:W-:Y:S01]  /*5f310*/  IADD3 R76, P3, R76, R80, RZ ;  /* 0x000000504c4c7210 */ /* 0x010fe20007f7e0ff */
[----:B-1----:R-:W-:Y:S02]  /*5f320*/  IMAD.MOV.U32 R70, RZ, RZ, R78 ;  /* 0x000000ffff467224 */ /* 0x002fe400078e004e */
[----:B------:R-:W-:Y:S01]  /*5f330*/  IMAD.MOV.U32 R71, RZ, RZ, R79 ;  /* 0x000000ffff477224 */ /* 0x000fe200078e004f */
[----:B------:R-:W-:Y:S01]  /*5f340*/  STL [R1+0x320c], R78 ;  /* 0x00320c4e01007387 */ /* 0x000fe20000100800 */
[----:B---3--:R-:W-:Y:S02]  /*5f350*/  IMAD.X R77, R77, 0x1, R0, P3 ;  /* 0x000000014d4d7824 */ /* 0x008fe400018e0600 */
        /* <DEDUP_REMOVED lines=9> */
[----:B------:R-:W4:Y:S01]  /*5f3f0*/  LDL.LU R76, [R1+0x3404] ;  /* 0x00340400014c7983 */ /* 0x000f220000300800 */
[----:B------:R-:W-:Y:S02]  /*5f400*/  ISETP.GT.AND P2, PT, R68, 0xe, PT ;  /* 0x0000000e4400780c */ /* 0x000fe40003f44270 */
[----:B------:R1:W-:Y:S02]  /*5f410*/  LDGSTS.E [R3+0x5400], [R70.64], P1 ;  /* 0x0540000046037fae */ /* 0x0003e40008921844 */
[----:B------:R-:W-:-:S04]  /*5f420*/  SEL R69, RZ, 0x4, !P2 ;  /* 0x00000004ff457807 */ /* 0x000fc80005000000 */
[----:B------:R-:W-:-:S04]  /*5f430*/  SEL R69, R69, RZ, !P0 ;  /* 0x000000ff45457207 */ /* 0x000fc80004000000 */
[----:B------:R-:W-:Y:S02]  /*5f440*/  ISETP.NE.U32.AND P2, PT, R69, RZ, PT ;  /* 0x000000ff4500720c */ /* 0x000fe40003f45070 */
[----:B--2---:R-:W-:-:S05]  /*5f450*/  IADD3 R83, P3, R83, R80, RZ ;  /* 0x0000005053537210 */ /* 0x004fca0007f7e0ff */
[----:B------:R-:W-:Y:S02]  /*5f460*/  IMAD.X R84, R84, 0x1, R0, P3 ;  /* 0x0000000154547824 */ /* 0x000fe400018e0600 */
[----:B-1----:R-:W-:Y:S01]  /*5f470*/  IMAD.MOV.U32 R70, RZ, RZ, R83 ;  /* 0x000000ffff467224 */ /* 0x002fe200078e0053 */
[-C--:B------:R-:W-:Y:S01]  /*5f480*/  IADD3 R81, P4, R81, R80.reuse, RZ ;  /* 0x0000005051517210 */ /* 0x080fe20007f9e0ff */
[----:B------:R-:W-:Y:S01]  /*5f490*/  IMAD.MOV.U32 R71, RZ, RZ, R84 ;  /* 0x000000ffff477224 */ /* 0x000fe200078e0054 */
[----:B------:R-:W-:Y:S03]  /*5f4a0*/  STL [R1+0x31fc], R83 ;  /* 0x0031fc5301007387 */ /* 0x000fe60000100800 */
[----:B------:R-:W-:Y:S01]  /*5f4b0*/  IMAD.X R82, R82, 0x1, R0, P4 ;  /* 0x0000000152527824 */ /* 0x000fe200020e0600 */
[----:B------:R1:W-:Y:S01]  /*5f4c0*/  STL [R1+0x31f0], R84 ;  /* 0x0031f05401007387 */ /* 0x0003e20000100800 */
[----:B------:R-:W-:Y:S03]  /*5f4d0*/  STL [R1+0x340c], R81 ;  /* 0x00340c5101007387 */ /* 0x000fe60000100800 */
[----:B------:R2:W-:Y:S04]  /*5f4e0*/  LDGSTS.E [R3+0x5600], [R70.64], P1 ;  /* 0x0560000046037fae */ /* 0x0005e80008921844 */
[----:B------:R2:W-:Y:S04]  /*5f4f0*/  STL [R1+0x3400], R82 ;  /* 0x0034005201007387 */ /* 0x0005e80000100800 */
[----:B-1----:R-:W3:Y:S01]  /*5f500*/  LDL.LU R84, [R1+0x31d0] ;  /* 0x0031d00001547983 */ /* 0x002ee20000300800 */
[----:B------:R-:W3:Y:S01]  /*5f510*/  LDL.LU R83, [R1+0x31dc] ;  /* 0x0031dc0001537983 */ /* 0x000ee20000300800 */
[----:B------:R-:W-:Y:S01]  /*5f520*/  IADD3 R87, P1, R87, R80, RZ ;  /* 0x0000005057577210 */ /* 0x000fe20007f3e0ff */
[----:B--2---:R-:W-:-:S02]  /*5f530*/  IMAD.MOV.U32 R71, RZ, RZ, R82 ;  /* 0x000000ffff477224 */ /* 0x004fc400078e0052 */
[----:B------:R-:W-:Y:S01]  /*5f540*/  IMAD.MOV.U32 R70, RZ, RZ, R81 ;  /* 0x000000ffff467224 */ /* 0x000fe200078e0051 */
[----:B------:R-:W2:Y:S01]  /*5f550*/  LDL.LU R82, [R1+0x31c8] ;  /* 0x0031c80001527983 */ /* 0x000ea20000300800 */
[----:B------:R-:W2:Y:S02]  /*5f560*/  LDL.LU R81, [R1+0x31d4] ;  /* 0x0031d40001517983 */ /* 0x000ea40000300800 */
[----:B------:R-:W-:Y:S02]  /*5f570*/  IMAD.X R88, R88, 0x1, R0, P1 ;  /* 0x0000000158587824 */ /* 0x000fe400008e0600 */
[----:B------:R-:W-:Y:S01]  /*5f580*/  STL [R1+0x31f4], R87 ;  /* 0x0031f45701007387 */ /* 0x000fe20000100800 */
[----:B------:R1:W-:Y:S01]  /*5f590*/  LDGSTS.E [R3+0x7000], [R70.64], P2 ;  /* 0x0700000046037fae */ /* 0x0003e20009121844 */
[----:B------:R-:W-:-:S03]  /*5f5a0*/  IADD3 R85, P3, R85, R80, RZ ;  /* 0x0000005055557210 */ /* 0x000fc60007f7e0ff */
[----:B------:R1:W-:Y:S02]  /*5f5b0*/  STL [R1+0x31e8], R88 ;  /* 0x0031e85801007387 */ /* 0x0003e40000100800 */
[----:B------:R-:W-:Y:S02]  /*5f5c0*/  IMAD.X R86, R86, 0x1, R0, P3 ;  /* 0x0000000156567824 */ /* 0x000fe400018e0600 */
[----:B------:R-:W-:Y:S01]  /*5f5d0*/  STL [R1+0x31ec], R85 ;  /* 0x0031ec5501007387 */ /* 0x000fe20000100800 */
[----:B-1----:R-:W-:Y:S02]  /*5f5e0*/  IMAD.MOV.U32 R71, RZ, RZ, R88 ;  /* 0x000000ffff477224 */ /* 0x002fe400078e0058 */
[----:B------:R-:W-:Y:S01]  /*5f5f0*/  IMAD.MOV.U32 R70, RZ, RZ, R87 ;  /* 0x000000ffff467224 */ /* 0x000fe200078e0057 */
[----:B------:R1:W-:Y:S01]  /*5f600*/  STL [R1+0x31e0], R86 ;  /* 0x0031e05601007387 */ /* 0x0003e20000100800 */
[----:B------:R-:W2:Y:S02]  /*5f610*/  LDL.LU R88, [R1+0x31c0] ;  /* 0x0031c00001587983 */ /* 0x000ea40000300800 */
[----:B------:R-:W2:Y:S01]  /*5f620*/  LDL.LU R87, [R1+0x31cc] ;  /* 0x0031cc0001577983 */ /* 0x000ea20000300800 */
[----:B------:R1:W-:Y:S02]  /*5f630*/  LDGSTS.E [R3+0x7200], [R70.64], P2 ;  /* 0x0720000046037fae */ /* 0x0003e40009121844 */
[----:B-1----:R-:W-:-:S02]  /*5f640*/  IMAD.MOV.U32 R70, RZ, RZ, R85 ;  /* 0x000000ffff467224 */ /* 0x002fc400078e0055 */
[----:B------:R-:W-:Y:S02]  /*5f650*/  IMAD.MOV.U32 R71, RZ, RZ, R86 ;  /* 0x000000ffff477224 */ /* 0x000fe400078e0056 */
[----:B------:R-:W2:Y:S01]  /*5f660*/  LDL.LU R86, [R1+0x33f0] ;  /* 0x0033f00001567983 */ /* 0x000ea20000300800 */
[----:B------:R-:W2:Y:S03]  /*5f670*/  LDL.LU R85, [R1+0x33fc] ;  /* 0x0033fc0001557983 */ /* 0x000ea60000300800 */
[----:B------:R1:W-:Y:S01]  /*5f680*/  LDGSTS.E [R3+0x7400], [R70.64], P2 ;  /* 0x0740000046037fae */ /* 0x0003e20009121844 */
        /* <DEDUP_REMOVED lines=11> */
[----:B----4-:R-:W2:Y:S01]  /*5f740*/  LDL.LU R79, [R1+0x31b8] ;  /* 0x0031b800014f7983 */ /* 0x010ea20000300800 */
[----:B------:R-:W2:Y:S02]  /*5f750*/  LDL.LU R78, [R1+0x31c4] ;  /* 0x0031c400014e7983 */ /* 0x000ea40000300800 */
        /* <DEDUP_REMOVED lines=10> */
[----:B---3--:R-:W-:-:S05]  /*5f800*/  IADD3 R83, P2, R83, R80, RZ ;  /* 0x0000005053537210 */ /* 0x008fca0007f5e0ff */
[----:B------:R-:W-:Y:S01]  /*5f810*/  IMAD.X R84, R84, 0x1, R0, P2 ;  /* 0x0000000154547824 */ /* 0x000fe200010e0600 */
[----:B--2---:R-:W-:Y:S01]  /*5f820*/  IADD3 R81, P3, R81, R80, RZ ;  /* 0x0000005051517210 */ /* 0x004fe20007f7e0ff */
[----:B------:R-:W-:Y:S01]  /*5f830*/  STL [R1+0x31dc], R83 ;  /* 0x0031dc5301007387 */ /* 0x000fe20000100800 */
[----:B-1----:R-:W-:Y:S02]  /*5f840*/  IMAD.MOV.U32 R70, RZ, RZ, R83 ;  /* 0x000000ffff467224 */ /* 0x002fe400078e0053 */
[----:B------:R-:W-:Y:S02]  /*5f850*/  IMAD.MOV.U32 R71, RZ, RZ, R84 ;  /* 0x000000ffff477224 */ /* 0x000fe400078e0054 */
[----:B------:R-:W-:Y:S01]  /*5f860*/  IMAD.X R82, R82, 0x1, R0, P3 ;  /* 0x0000000152527824 */ /* 0x000fe200018e0600 */
[----:B------:R1:W-:Y:S01]  /*5f870*/  STL [R1+0x31d0], R84 ;  /* 0x0031d05401007387 */ /* 0x0003e20000100800 */
[----:B------:R-:W-:Y:S01]  /*5f880*/  ISETP.GT.AND P2, PT, R68, 0x16, PT ;  /* 0x000000164400780c */ /* 0x000fe20003f44270 */
[----:B------:R-:W-:Y:S02]  /*5f890*/  STL [R1+0x31d4], R81 ;  /* 0x0031d45101007387 */ /* 0x000fe40000100800 */
[----:B------:R2:W-:Y:S04]  /*5f8a0*/  LDGSTS.E [R3+0x9200], [R70.64], P1 ;  /* 0x0920000046037fae */ /* 0x0005e80008921844 */
[----:B------:R3:W-:Y:S01]  /*5f8b0*/  STL [R1+0x31c8], R82 ;  /* 0x0031c85201007387 */ /* 0x0007e20000100800 */
[----:B------:R-:W-:-:S03]  /*5f8c0*/  SEL R69, RZ, 0x4, !P2 ;  /* 0x00000004ff457807 */ /* 0x000fc60005000000 */
[----:B-1----:R-:W4:Y:S01]  /*5f8d0*/  LDL.LU R84, [R1+0x31a8] ;  /* 0x0031a80001547983 */ /* 0x002f220000300800 */
[----:B------:R-:W4:Y:S01]  /*5f8e0*/  LDL.LU R83, [R1+0x31b4] ;  /* 0x0031b40001537983 */ /* 0x000f220000300800 */
[----:B------:R-:W-:Y:S01]  /*5f8f0*/  IADD3 R87, P3, R87, R80, RZ ;  /* 0x0000005057577210 */ /* 0x000fe20007f7e0ff */
[----:B--2---:R-:W-:Y:S02]  /*5f900*/  IMAD.MOV.U32 R70, RZ, RZ, R81 ;  /* 0x000000ffff467224 */ /* 0x004fe400078e0051 */
[----:B------:R-:W-:Y:S02]  /*5f910*/  IMAD.MOV.U32 R71, RZ, RZ, R82 ;  /* 0x000000ffff477224 */ /* 0x000fe400078e0052 */
[----:B---3--:R-:W3:Y:S01]  /*5f920*/  LDL.LU R82, [R1+0x33e8] ;  /* 0x0033e80001527983 */ /* 0x008ee20000300800 */
[----:B------:R-:W3:Y:S02]  /*5f930*/  LDL.LU R81, [R1+0x33f4] ;  /* 0x0033f40001517983 */ /* 0x000ee40000300800 */
[----:B------:R-:W-:Y:S01]  /*5f940*/  IMAD.X R88, R88, 0x1, R0, P3 ;  /* 0x0000000158587824 */ /* 0x000fe200018e0600 */
[----:B------:R-:W-:Y:S01]  /*5f950*/  SEL R69, R69, RZ, !P0 ;  /* 0x000000ff45457207 */ /* 0x000fe20004000000 */
[----:B------:R1:W-:Y:S03]  /*5f960*/  LDGSTS.E [R3+0x9400], [R70.64], P1 ;  /* 0x0940000046037fae */ /* 0x0003e60008921844 */
[----:B------:R-:W-:-:S02]  /*5f970*/  ISETP.NE.U32.AND P2, PT, R69, RZ, PT ;  /* 0x000000ff4500720c */ /* 0x000fc40003f45070 */
[----:B------:R-:W-:Y:S01]  /*5f980*/  IADD3 R85, P4, R85, R80, RZ ;  /* 0x0000005055557210 */ /* 0x000fe20007f9e0ff */
[----:B-1----:R-:W-:Y:S02]  /*5f990*/  IMAD.MOV.U32 R70, RZ, RZ, R87 ;  /* 0x000000ffff467224 */ /* 0x002fe400078e0057 */
[----:B------:R-:W-:Y:S02]  /*5f9a0*/  IMAD.MOV.U32 R71, RZ, RZ, R88 ;  /* 0x000000ffff477224 */ /* 0x000fe400078e0058 */
[----:B------:R-:W-:Y:S01]  /*5f9b0*/  IMAD.X R86, R86, 0x1, R0, P4 ;  /* 0x0000000156567824 */ /* 0x000fe200020e0600 */
[----:B------:R-:W-:Y:S04]  /*5f9c0*/  STL [R1+0x31cc], R87 ;  /* 0x0031cc5701007387 */ /* 0x000fe80000100800 */
[----:B------:R1:W-:Y:S01]  /*5f9d0*/  LDGSTS.E [R3+0x9600], [R70.64], P1 ;  /* 0x0960000046037fae */ /* 0x0003e20008921844 */
[----:B------:R1:W-:Y:S02]  /*5f9e0*/  STL [R1+0x31c0], R88 ;  /* 0x0031c05801007387 */ /* 0x0003e40000100800 */
[----:B------:R-:W-:Y:S02]  /*5f9f0*/  STL [R1+0x33fc], R85 ;  /* 0x0033fc5501007387 */ /* 0x000fe40000100800 */
[----:B------:R-:W-:Y:S01]  /*5fa00*/  STL [R1+0x33f0], R86 ;  /* 0x0033f05601007387 */ /* 0x000fe20000100800 */
[----:B------:R-:W3:Y:S01]  /*5fa10*/  LDL.LU R90, [R1+0x31a0] ;  /* 0x0031a000015a7983 */ /* 0x000ee20000300800 */
[----:B------:R-:W3:Y:S03]  /*5fa20*/  LDL.LU R89, [R1+0x31ac] ;  /* 0x0031ac0001597983 */ /* 0x000ee60000300800 */
[----:B-1----:R-:W3:Y:S01]  /*5fa30*/  LDL.LU R88, [R1+0x3198] ;  /* 0x0031980001587983 */ /* 0x002ee20000300800 */
[----:B------:R-:W-:-:S02]  /*5fa40*/  IMAD.MOV.U32 R70, RZ, RZ, R85 ;  /* 0x000000ffff467224 */ /* 0x000fc400078e0055 */
[----:B------:R-:W-:Y:S02]  /*5fa50*/  IMAD.MOV.U32 R71, RZ, RZ, R86 ;  /* 0x000000ffff477224 */ /* 0x000fe400078e0056 */
        /* <DEDUP_REMOVED lines=15> */
[----:B------:R-:W3:Y:S01]  /*5fb50*/  LDL.LU R77, [R1+0x3190] ;  /* 0x00319000014d7983 */ /* 0x000ee20000300800 */
[----:B------:R-:W3:Y:S02]  /*5fb60*/  LDL.LU R76, [R1+0x319c] ;  /* 0x00319c00014c7983 */ /* 0x000ee40000300800 */
[----:B------:R-:W3:Y:S02]  /*5fb70*/  LDL.LU R86, [R1+0x33e4] ;  /* 0x0033e40001567983 */ /* 0x000ee40000300800 */
[----:B------:R-:W3:Y:S01]  /*5fb80*/  LDL.LU R79, [R1+0x33ec] ;  /* 0x0033ec00014f7983 */ /* 0x000ee20000300800 */
[----:B------:R-:W3:Y:S01]  /*5fb90*/  LDL.LU R85, [R1+0x3188] ;  /* 0x0031880001557983 */ /* 0x000ee20000300800 */
[----:B------:R-:W3:Y:S01]  /*5fba0*/  LDL.LU R78, [R1+0x3194] ;  /* 0x00319400014e7983 */ /* 0x000ee20000300800 */
[----:B------:R-:W-:Y:S02]  /*5fbb0*/  ISETP.GT.AND P1, PT, R68, 0x1a, PT ;  /* 0x0000001a4400780c */ /* 0x000fe40003f24270 */
        /* <DEDUP_REMOVED lines=21> */
[-C--:B------:R-:W-:Y:S02]  /*5fd10*/  IADD3 R89, P2, R89, R80.reuse, RZ ;  /* 0x0000005059597210 */ /* 0x080fe40007f5e0ff */
[----:B------:R1:W-:Y:S03]  /*5fd20*/  LDGSTS.E [R3+0xd000], [R70.64], P1 ;  /* 0x0d00000046037fae */ /* 0x0003e60008921844 */
[----:B------:R-:W-:Y:S01]  /*5fd30*/  IMAD.X R90, R90, 0x1, R0, P2 ;  /* 0x000000015a5a7824 */ /* 0x000fe200010e0600 */
[----:B------:R-:W-:Y:S01]  /*5fd40*/  IADD3 R87, P3, R87, R80, RZ ;  /* 0x0000005057577210 */ /* 0x000fe20007f7e0ff */
[----:B-1----:R-:W-:-:S02]  /*5fd50*/  IMAD.MOV.U32 R70, RZ, RZ, R89 ;  /* 0x000000ffff467224 */ /* 0x002fc400078e0059 */
[----:B------:R-:W-:Y:S02]  /*5fd60*/  IMAD.MOV.U32 R71, RZ, RZ, R90 ;  /* 0x000000ffff477224 */ /* 0x000fe400078e005a */
[----:B------:R-:W-:Y:S01]  /*5fd70*/  IMAD.X R88, R88, 0x1, R0, P3 ;  /* 0x0000000158587824 */ /* 0x000fe200018e0600 */
[----:B------:R-:W-:Y:S02]  /*5fd80*/  ISETP.GT.AND P2, PT, R68, 0x1e, PT ;  /* 0x0000001e4400780c */ /* 0x000fe40003f44270 */
[----:B------:R1:W-:Y:S04]  /*5fd90*/  LDGSTS.E [R3+0xd200], [R70.64], P1 ;  /* 0x0d20000046037fae */ /* 0x0003e80008921844 */
[----:B------:R-:W-:Y:S01]  /*5fda0*/  STL [R1+0x31ac], R89 ;  /* 0x0031ac5901007387 */ /* 0x000fe20000100800 */
[----:B------:R-:W-:Y:S01]  /*5fdb0*/  STL [R1+0x31a0], R90 ;  /* 0x0031a05a01007387 */ /* 0x000fe20000100800 */
[----:B------:R-:W-:Y:S01]  /*5fdc0*/  SEL R69, RZ, 0x4, !P2 ;  /* 0x00000004ff457807 */ /* 0x000fe20005000000 */
[----:B------:R-:W-:Y:S02]  /*5fdd0*/  STL [R1+0x31a4], R87 ;  /* 0x0031a45701007387 */ /* 0x000fe40000100800 */
[----:B-1----:R-:W-:-:S02]  /*5fde0*/  IMAD.MOV.U32 R70, RZ, RZ, R87 ;  /* 0x000000ffff467224 */ /* 0x002fc400078e0057 */
[----:B------:R-:W-:Y:S01]  /*5fdf0*/  IMAD.MOV.U32 R71, RZ, RZ, R88 ;  /* 0x000000ffff477224 */ /* 0x000fe200078e0058 */
[----:B------:R-:W-:Y:S04]  /*5fe00*/  STL [R1+0x3198], R88 ;  /* 0x0031985801007387 */ /* 0x000fe80000100800 */
[----:B------:R1:W-:Y:S01]  /*5fe10*/  LDGSTS.E [R3+0xd400], [R70.64], P1 ;  /* 0x0d40000046037fae */ /* 0x0003e20008921844 */
[----:B------:R-:W-:-:S04]  /*5fe20*/  SEL R69, R69, RZ, !P0 ;  /* 0x000000ff45457207 */ /* 0x000fc80004000000 */
[----:B------:R-:W-:Y:S02]  /*5fe30*/  ISETP.NE.U32.AND P2, PT, R69, RZ, PT ;  /* 0x000000ff4500720c */ /* 0x000fe40003f45070 */
[----:B------:R-:W-:-:S05]  /*5fe40*/  IADD3 R76, P3, R76, R80, RZ ;  /* 0x000000504c4c7210 */ /* 0x000fca0007f7e0ff */
        /* <DEDUP_REMOVED lines=12> */
[----:B------:R1:W-:Y:S02]  /*5ff10*/  STL [R1+0x33ec], R79 ;  /* 0x0033ec4f01007387 */ /* 0x0003e40000100800 */
[----:B------:R-:W-:Y:S02]  /*5ff20*/  STL [R1+0x33e4], R86 ;  /* 0x0033e45601007387 */ /* 0x000fe40000100800 */
[----:B------:R-:W-:-:S02]  /*5ff30*/  IMAD.MOV.U32 R70, RZ, RZ, R79 ;  /* 0x000000ffff467224 */ /* 0x000fc400078e004f */
[----:B------:R-:W-:Y:S01]  /*5ff40*/  IMAD.MOV.U32 R71, RZ, RZ, R86 ;  /* 0x000000ffff477224 */ /* 0x000fe200078e0056 */
[----:B------:R-:W-:Y:S04]  /*5ff50*/  STL [R1+0x3194], R78 ;  /* 0x0031944e01007387 */ /* 0x000fe80000100800 */
[----:B------:R1:W-:Y:S04]  /*5ff60*/  LDGSTS.E [R3+0xf000], [R70.64], P2 ;  /* 0x0f00000046037fae */ /* 0x0003e80009121844 */
[----:B-1----:R-:W2:Y:S01]  /*5ff70*/  LDL.LU R79, [R1+0x3178] ;  /* 0x00317800014f7983 */ /* 0x002ea20000300800 */
[----:B------:R1:W-:Y:S02]  /*5ff80*/  STL [R1+0x3188], R85 ;  /* 0x0031885501007387 */ /* 0x0003e40000100800 */
[----:B------:R-:W2:Y:S02]  /*5ff90*/  LDL.LU R69, [R1+0x3174] ;  /* 0x0031740001457983 */ /* 0x000ea40000300800 */
[----:B------:R-:W-:-:S02]  /*5ffa0*/  IMAD.MOV.U32 R71, RZ, RZ, R85 ;  /* 0x000000ffff477224 */ /* 0x000fc400078e0055 */
[----:B------:R-:W-:Y:S01]  /*5ffb0*/  IMAD.MOV.U32 R70, RZ, RZ, R78 ;  /* 0x000000ffff467224 */ /* 0x000fe200078e004e */
[----:B-1----:R-:W2:Y:S01]  /*5ffc0*/  LDL.LU R85, [R1+0x3170] ;  /* 0x0031700001557983 */ /* 0x002ea20000300800 */
[----:B------:R-:W2:Y:S03]  /*5ffd0*/  LDL.LU R78, [R1+0x3168] ;  /* 0x00316800014e7983 */ /* 0x000ea60000300800 */
[----:B------:R-:W1:Y:S04]  /*5ffe0*/  S2R R212, SR_TID.X ;  /* 0x0000000000d47919 */ /* 0x000e680000002100 */
[----:B------:R1:W-:Y:S02]  /*5fff0*/  LDGSTS.E [R3+0xf200], [R70.64], P2 ;  /* 0x0f20000046037fae */ /* 0x0003e40009121844 */
[----:B-1----:R-:W-:-:S05]  /*60000*/  LOP3.LUT R212, R212, 0x7f, RZ, 0xc0, !PT ;  /* 0x0000007fd4d47812 */ /* 0x002fca00078ec0ff */
[----:B------:R-:W-:-:S05]  /*60010*/  IMAD.SHL.U32 R212, R212, 0x4, RZ ;  /* 0x00000004d4d47824 */ /* 0x000fca00078e00ff */
[----:B------:R-:W-:Y:S02]  /*60020*/  LOP3.LUT R86, R212, 0x60, RZ, 0x3c, !PT ;  /* 0x00000060d4567812 */ /* 0x000fe400078e3cff */
[-C--:B--2---:R-:W-:Y:S02]  /*60030*/  IADD3 R83, P1, R83, R80.reuse, RZ ;  /* 0x0000005053537210 */ /* 0x084fe40007f3e0ff */
[----:B----4-:R-:W-:-:S03]  /*60040*/  IADD3 R81, P3, R81, R80, RZ ;  /* 0x0000005051517210 */ /* 0x010fc60007f7e0ff */
[--C-:B------:R-:W-:Y:S01]  /*60050*/  IMAD.X R84, R84, 0x1, R0.reuse, P1 ;  /* 0x0000000154547824 */ /* 0x100fe200008e0600 */
[----:B------:R-:W-:Y:S01]  /*60060*/  STL [R1+0x318c], R83 ;  /* 0x00318c5301007387 */ /* 0x000fe20000100800 */
[----:B------:R-:W-:Y:S02]  /*60070*/  IMAD.MOV.U32 R70, RZ, RZ, R83 ;  /* 0x000000ffff467224 */ /* 0x000fe400078e0053 */
        /* <DEDUP_REMOVED lines=8> */
[----:B----4-:R-:W-:-:S02]  /*60100*/  IMAD.MOV.U32 R71, RZ, RZ, R82 ;  /* 0x000000ffff477224 */ /* 0x010fc400078e0052 */
[----:B------:R-:W-:Y:S01]  /*60110*/  IMAD.MOV.U32 R70, RZ, RZ, R81 ;  /* 0x000000ffff467224 */ /* 0x000fe200078e0051 */
[----:B--2---:R-:W4:Y:S01]  /*60120*/  LDL.LU R82, [R1+0x33d0] ;  /* 0x0033d00001527983 */ /* 0x004f220000300800 */
[----:B------:R-:W4:Y:S01]  /*60130*/  LDL.LU R81, [R1+0x33dc] ;  /* 0x0033dc0001517983 */ /* 0x000f220000300800 */
[----:B------:R-:W-:Y:S02]  /*60140*/  ISETP.GT.AND P1, PT, R68, 0x3, PT ;  /* 0x000000034400780c */ /* 0x000fe40003f24270 */
[----:B------:R1:W-:Y:S02]  /*60150*/  LDGSTS.E [R3+0xf600], [R70.64], P2 ;  /* 0x0f60000046037fae */ /* 0x0003e40009121844 */
[----:B-1----:R-:W-:-:S04]  /*60160*/  SEL R3, RZ, 0x4, !P1 ;  /* 0x00000004ff037807 */ /* 0x002fc80004800000 */
[----:B------:R-:W-:-:S04]  /*60170*/  SEL R3, R3, RZ, !P0 ;  /* 0x000000ff03037207 */ /* 0x000fc80004000000 */
[----:B------:R-:W-:Y:S01]  /*60180*/  ISETP.NE.U32.AND P1, PT, R3, RZ, PT ;  /* 0x000000ff0300720c */ /* 0x000fe20003f25070 */
[----:B------:R-:W-:Y:S01]  /*60190*/  IMAD R3, R183, 0x10000, R86 ;  /* 0x00010000b7037824 */ /* 0x000fe200078e0256 */
[----:B------:R-:W-:-:S05]  /*601a0*/  IADD3 R76, P2, R76, R80, RZ ;  /* 0x000000504c4c7210 */ /* 0x000fca0007f5e0ff */
[----:B------:R-:W-:Y:S01]  /*601b0*/  IMAD.X R77, R77, 0x1, R0, P2 ;  /* 0x000000014d4d7824 */ /* 0x000fe200010e0600 */
[----:B------:R-:W-:Y:S01]  /*601c0*/  STL [R1+0x33e0], R76 ;  /* 0x0033e04c01007387 */ /* 0x000fe20000100800 */
[----:B------:R-:W-:-:S03]  /*601d0*/  IMAD.MOV.U32 R70, RZ, RZ, R76 ;  /* 0x000000ffff467224 */ /* 0x000fc600078e004c */
[----:B------:R1:W-:Y:S01]  /*601e0*/  STL [R1+0x33d8], R77 ;  /* 0x0033d84d01007387 */ /* 0x0003e20000100800 */
[----:B------:R-:W3:Y:S02]  /*601f0*/  LDL.LU R88, [R1+0x3158] ;  /* 0x0031580001587983 */ /* 0x000ee40000300800 */
[----:B------:R-:W-:Y:S02]  /*60200*/  IMAD.MOV.U32 R71, RZ, RZ, R77 ;  /* 0x000000ffff477224 */ /* 0x000fe400078e004d */
[----:B------:R-:W3:Y:S01]  /*60210*/  LDL.LU R87, [R1+0x3164] ;  /* 0x0031640001577983 */ /* 0x000ee20000300800 */
[-C--:B------:R-:W-:Y:S02]  /*60220*/  IADD3 R79, P2, R79, R80.reuse, RZ ;  /* 0x000000504f4f7210 */ /* 0x080fe40007f5e0ff */
[----:B------:R-:W-:Y:S01]  /*60230*/  IADD3 R69, P3, R69, R80, RZ ;  /* 0x0000005045457210 */ /* 0x000fe20007f7e0ff */
[----:B------:R1:W-:Y:S04]  /*60240*/  LDGSTS.E [R3+0x1800], [R70.64], P1 ;  /* 0x0180000046037fae */ /* 0x0003e80008921844 */
[----:B-1----:R-:W3:Y:S01]  /*60250*/  LDL.LU R77, [R1+0x3150] ;  /* 0x00315000014d7983 */ /* 0x002ee20000300800 */
[----:B------:R-:W3:Y:S02]  /*60260*/  LDL.LU R76, [R1+0x315c] ;  /* 0x00315c00014c7983 */ /* 0x000ee40000300800 */
[----:B------:R-:W-:Y:S02]  /*60270*/  STL [R1+0x3178], R79 ;  /* 0x0031784f01007387 */ /* 0x000fe40000100800 */
[----:B------:R-:W-:-:S02]  /*60280*/  IMAD.X R85, R85, 0x1, R0, P2 ;  /* 0x0000000155557824 */ /* 0x000fc400010e0600 */
[----:B------:R-:W-:Y:S02]  /*60290*/  IMAD.X R78, R78, 0x1, R0, P3 ;  /* 0x000000014e4e7824 */ /* 0x000fe400018e0600 */
[----:B------:R-:W-:Y:S01]  /*602a0*/  IMAD.MOV.U32 R70, RZ, RZ, R79 ;  /* 0x000000ffff467224 */ /* 0x000fe200078e004f */
[----:B------:R1:W-:Y:S01]  /*602b0*/  STL [R1+0x3170], R85 ;  /* 0x0031705501007387 */ /* 0x0003e20000100800 */
[----:B------:R-:W-:Y:S02]  /*602c0*/  IMAD.MOV.U32 R71, RZ, RZ, R85 ;  /* 0x000000ffff477224 */ /* 0x000fe400078e0055 */
[----:B------:R-:W-:Y:S02]  /*602d0*/  STL [R1+0x3174], R69 ;  /* 0x0031744501007387 */ /* 0x000fe40000100800 */
[----:B------:R1:W-:Y:S01]  /*602e0*/  STL [R1+0x3168], R78 ;  /* 0x0031684e01007387 */ /* 0x0003e20000100800 */
[----:B------:R-:W3:Y:S04]  /*602f0*/  LDL.LU R86, [R1+0x3148] ;  /* 0x0031480001567983 */ /* 0x000ee80000300800 */
[----:B------:R1:W-:Y:S04]  /*60300*/  LDGSTS.E [R3+0x1a00], [R70.64], P1 ;  /* 0x01a0000046037fae */ /* 0x0003e80008921844 */
[----:B-1----:R-:W3:Y:S01]  /*60310*/  LDL.LU R85, [R1+0x3154] ;  /* 0x0031540001557983 */ /* 0x002ee20000300800 */
[----:B------:R-:W3:Y:S02]  /*60320*/  LDL.LU R79, [R1+0x33c8] ;  /* 0x0033c800014f7983 */ /* 0x000ee40000300800 */
[----:B------:R-:W-:-:S02]  /*60330*/  IMAD.MOV.U32 R71, RZ, RZ, R78 ;  /* 0x000000ffff477224 */ /* 0x000fc400078e004e */
[----:B------:R-:W3:Y:S01]  /*60340*/  LDL.LU R78, [R1+0x33d4] ;  /* 0x0033d400014e7983 */ /* 0x000ee20000300800 */
[----:B------:R-:W-:-:S05]  /*60350*/  IMAD.MOV.U32 R70, RZ, RZ, R69 ;  /* 0x000000ffff467224 */ /* 0x000fca00078e0045 */
[----:B------:R1:W-:Y:S01]  /*60360*/  LDGSTS.E [R3+0x1c00], [R70.64], P1 ;  /* 0x01c0000046037fae */ /* 0x0003e20008921844 */
[----:B------:R-:W-:-:S04]  /*60370*/  ISETP.GT.AND P2, PT, R68, 0x7, PT ;  /* 0x000000074400780c */ /* 0x000fc80003f44270 */
[----:B------:R-:W-:-:S04]  /*60380*/  SEL R69, RZ, 0x4, !P2 ;  /* 0x00000004ff457807 */ /* 0x000fc80005000000 */
[----:B------:R-:W-:-:S04]  /*60390*/  SEL R69, R69, RZ, !P0 ;  /* 0x000000ff45457207 */ /* 0x000fc80004000000 */
[----:B------:R-:W-:Y:S02]  /*603a0*/  ISETP.NE.U32.AND P2, PT, R69, RZ, PT ;  /* 0x000000ff4500720c */ /* 0x000fe40003f45070 */
[----:B---3--:R-:W-:-:S05]  /*603b0*/  IADD3 R83, P3, R83, R80, RZ ;  /* 0x0000005053537210 */ /* 0x008fca0007f7e0ff */
[----:B------:R-:W-:Y:S01]  /*603c0*/  IMAD.X R84, R84, 0x1, R0, P3 ;  /* 0x0000000154547824 */ /* 0x000fe200018e0600 */
[----:B----4-:R-:W-:Y:S01]  /*603d0*/  IADD3 R81, P4, R81, R80, RZ ;  /* 0x0000005051517210 */ /* 0x010fe20007f9e0ff */
        /* <DEDUP_REMOVED lines=15> */
[-C--:B------:R-:W-:Y:S02]  /*604d0*/  IADD3 R87, P1, R87, R80.reuse, RZ ;  /* 0x0000005057577210 */ /* 0x080fe40007f3e0ff */
[----:B------:R-:W-:-:S03]  /*604e0*/  IADD3 R76, P3, R76, R80, RZ ;  /* 0x000000504c4c7210 */ /* 0x000fc60007f7e0ff */
[--C-:B------:R-:W-:Y:S01]  /*604f0*/  IMAD.X R88, R88, 0x1, R0.reuse, P1 ;  /* 0x0000000158587824 */ /* 0x100fe200008e0600 */
[----:B------:R-:W-:Y:S01]  /*60500*/  STL [R1+0x3164], R87 ;  /* 0x0031645701007387 */ /* 0x000fe20000100800 */
[----:B------:R-:W-:-:S03]  /*60510*/  IMAD.X R77, R77, 0x1, R0, P3 ;  /* 0x000000014d4d7824 */ /* 0x000fc600018e0600 */
[----:B------:R1:W-:Y:S02]  /*60520*/  STL [R1+0x3158], R88 ;  /* 0x0031585801007387 */ /* 0x0003e40000100800 */
[----:B-1----:R-:W-:Y:S02]  /*60530*/  IMAD.MOV.U32 R70, RZ, RZ, R87 ;  /* 0x000000ffff467224 */ /* 0x002fe400078e0057 */
[----:B------:R-:W-:Y:S01]  /*60540*/  IMAD.MOV.U32 R71, RZ, RZ, R88 ;  /* 0x000000ffff477224 */ /* 0x000fe200078e0058 */
[----:B------:R-:W-:Y:S04]  /*60550*/  STL [R1+0x315c], R76 ;  /* 0x00315c4c01007387 */ /* 0x000fe80000100800 */
[----:B------:R1:W-:Y:S04]  /*60560*/  STL [R1+0x3150], R77 ;  /* 0x0031504d01007387 */ /* 0x0003e80000100800 */
[----:B------:R1:W-:Y:S04]  /*60570*/  LDGSTS.E [R3+0x3a00], [R70.64], P2 ;  /* 0x03a0000046037fae */ /* 0x0003e80009121844 */
[----:B------:R-:W2:Y:S01]  /*60580*/  LDL.LU R88, [R1+0x3130] ;  /* 0x0031300001587983 */ /* 0x000ea20000300800 */
[----:B------:R-:W2:Y:S01]  /*60590*/  LDL.LU R87, [R1+0x313c] ;  /* 0x00313c0001577983 */ /* 0x000ea20000300800 */
[----:B------:R-:W-:Y:S01]  /*605a0*/  IADD3 R85, P3, R85, R80, RZ ;  /* 0x0000005055557210 */ /* 0x000fe20007f7e0ff */
[----:B-1----:R-:W-:-:S02]  /*605b0*/  IMAD.MOV.U32 R70, RZ, RZ, R76 ;  /* 0x000000ffff467224 */ /* 0x002fc400078e004c */
[----:B------:R-:W-:Y:S02]  /*605c0*/  IMAD.MOV.U32 R71, RZ, RZ, R77 ;  /* 0x000000ffff477224 */ /* 0x000fe400078e004d */
[----:B------:R-:W2:Y:S01]  /*605d0*/  LDL.LU R77, [R1+0x33c0] ;  /* 0x0033c000014d7983 */ /* 0x000ea20000300800 */
[----:B------:R-:W2:Y:S02]  /*605e0*/  LDL.LU R76, [R1+0x33cc] ;  /* 0x0033cc00014c7983 */ /* 0x000ea40000300800 */
[--C-:B------:R-:W-:Y:S01]  /*605f0*/  IMAD.X R86, R86, 0x1, R0.reuse, P3 ;  /* 0x0000000156567824 */ /* 0x100fe200018e0600 */
[----:B------:R1:W-:Y:S01]  /*60600*/  LDGSTS.E [R3+0x3c00], [R70.64], P2 ;  /* 0x03c0000046037fae */ /* 0x0003e20009121844 */
[----:B------:R-:W-:Y:S01]  /*60610*/  IADD3 R78, P4, R78, R80, RZ ;  /* 0x000000504e4e7210 */ /* 0x000fe20007f9e0ff */
[----:B------:R-:W-:Y:S04]  /*60620*/  STL [R1+0x3154], R85 ;  /* 0x0031545501007387 */ /* 0x000fe80000100800 */
[----:B------:R-:W-:Y:S01]  /*60630*/  IMAD.X R79, R79, 0x1, R0, P4 ;  /* 0x000000014f4f7824 */ /* 0x000fe200020e0600 */
[----:B------:R1:W-:Y:S01]  /*60640*/  STL [R1+0x3148], R86 ;  /* 0x0031485601007387 */ /* 0x0003e20000100800 */
[----:B------:R-:W-:Y:S02]  /*60650*/  STL [R1+0x33d4], R78 ;  /* 0x0033d44e01007387 */ /* 0x000fe40000100800 */
[----:B-1----:R-:W-:-:S02]  /*60660*/  IMAD.MOV.U32 R70, RZ, RZ, R85 ;  /* 0x000000ffff467224 */ /* 0x002fc400078e0055 */
[----:B------:R-:W-:Y:S01]  /*60670*/  IMAD.MOV.U32 R71, RZ, RZ, R86 ;  /* 0x000000ffff477224 */ /* 0x000fe200078e0056 */
[----:B------:R1:W-:Y:S01]  /*60680*/  STL [R1+0x33c8], R79 ;  /* 0x0033c84f01007387 */ /* 0x0003e20000100800 */
[----:B------:R-:W2:Y:S02]  /*60690*/  LDL.LU R86, [R1+0x3128] ;  /* 0x0031280001567983 */ /* 0x000ea40000300800 */
[----:B------:R-:W2:Y:S01]  /*606a0*/  LDL.LU R85, [R1+0x3134] ;  /* 0x0031340001557983 */ /* 0x000ea20000300800 */
[----:B------:R1:W-:Y:S02]  /*606b0*/  LDGSTS.E [R3+0x3e00], [R70.64], P2 ;  /* 0x03e0000046037fae */ /* 0x0003e40009121844 */
[----:B-1----:R-:W-:Y:S02]  /*606c0*/  IMAD.MOV.U32 R71, RZ, RZ, R79 ;  /* 0x000000ffff477224 */ /* 0x002fe400078e004f */
        /* <DEDUP_REMOVED lines=9> */
[-C--:B--2---:R-:W-:Y:S02]  /*60760*/  IADD3 R83, P2, R83, R80.reuse, RZ ;  /* 0x0000005053537210 */ /* 0x084fe40007f5e0ff */
[----:B----4-:R-:W-:-:S03]  /*60770*/  IADD3 R81, P3, R81, R80, RZ ;  /* 0x0000005051517210 */ /* 0x010fc60007f7e0ff */
        /* <DEDUP_REMOVED lines=17> */
[----:B------:R-:W-:-:S04]  /*60890*/  SEL R69, RZ, 0x4, !P2 ;  /* 0x00000004ff457807 */ /* 0x000fc80005000000 */
[----:B------:R-:W-:-:S04]  /*608a0*/  SEL R69, R69, RZ, !P0 ;  /* 0x000000ff45457207 */ /* 0x000fc80004000000 */
[----:B------:R-:W-:Y:S02]  /*608b0*/  ISETP.NE.U32.AND P2, PT, R69, RZ, PT ;  /* 0x000000ff4500720c */ /* 0x000fe40003f45070 */
[----:B------:R-:W-:-:S05]  /*608c0*/  IADD3 R87, P3, R87, R80, RZ ;  /* 0x0000005057577210 */ /* 0x000fca0007f7e0ff */
        /* <DEDUP_REMOVED lines=13> */
[----:B------:R-:W-:-:S02]  /*609a0*/  IMAD.MOV.U32 R71, RZ, RZ, R77 ;  /* 0x000000ffff477224 */ /* 0x000fc400078e004d */
[----:B------:R-:W-:Y:S01]  /*609b0*/  IMAD.MOV.U32 R70, RZ, RZ, R76 ;  /* 0x000000ffff467224 */ /* 0x000fe200078e004c */
[----:B------:R-:W3:Y:S01]  /*609c0*/  LDL.LU R77, [R1+0x3108] ;  /* 0x00310800014d7983 */ /* 0x000ee20000300800 */
[----:B------:R-:W3:Y:S02]  /*609d0*/  LDL.LU R76, [R1+0x3114] ;  /* 0x00311400014c7983 */ /* 0x000ee40000300800 */
[----:B------:R-:W-:Y:S02]  /*609e0*/  IMAD.X R86, R86, 0x1, R0, P1 ;  /* 0x0000000156567824 */ /* 0x000fe400008e0600 */
[----:B------:R-:W-:Y:S01]  /*609f0*/  STL [R1+0x3134], R85 ;  /* 0x0031345501007387 */ /* 0x000fe20000100800 */
[----:B------:R1:W-:Y:S04]  /*60a00*/  LDGSTS.E [R3+0x7800], [R70.64], P2 ;  /* 0x0780000046037fae */ /* 0x0003e80009121844 */
[----:B------:R1:W-:Y:S01]  /*60a10*/  STL [R1+0x3128], R86 ;  /* 0x0031285601007387 */ /* 0x0003e20000100800 */
[----:B------:R-:W-:-:S05]  /*60a20*/  IADD3 R78, P3, R78, R80, RZ ;  /* 0x000000504e4e7210 */ /* 0x000fca0007f7e0ff */
[----:B------:R-:W-:Y:S02]  /*60a30*/  IMAD.X R79, R79, 0x1, R0, P3 ;  /* 0x000000014f4f7824 */ /* 0x000fe400018e0600 */
[----:B-1----:R-:W-:Y:S02]  /*60a40*/  IMAD.MOV.U32 R70, RZ, RZ, R85 ;  /* 0x000000ffff467224 */ /* 0x002fe400078e0055 */
[----:B------:R-:W-:Y:S01]  /*60a50*/  IMAD.MOV.U32 R71, RZ, RZ, R86 ;  /* 0x000000ffff477224 */ /* 0x000fe200078e0056 */
[----:B------:R-:W-:Y:S01]  /*60a60*/  STL [R1+0x312c], R78 ;  /* 0x00312c4e01007387 */ /* 0x000fe20000100800 */
[----:B------:R1:W-:Y:S02]  /*60a70*/  STL [R1+0x3120], R79 ;  /* 0x0031204f01007387 */ /* 0x0003e40000100800 */
[----:B------:R-:W3:Y:S02]  /*60a80*/  LDL.LU R86, [R1+0x3100] ;  /* 0x0031000001567983 */ /* 0x000ee40000300800 */
[----:B------:R-:W3:Y:S01]  /*60a90*/  LDL.LU R85, [R1+0x310c] ;  /* 0x00310c0001557983 */ /* 0x000ee20000300800 */
[----:B------:R1:W-:Y:S02]  /*60aa0*/  LDGSTS.E [R3+0x7a00], [R70.64], P2 ;  /* 0x07a0000046037fae */ /* 0x0003e40009121844 */
[----:B-1----:R-:W-:-:S02]  /*60ab0*/  IMAD.MOV.U32 R71, RZ, RZ, R79 ;  /* 0x000000ffff477224 */ /* 0x002fc400078e004f */
[----:B------:R-:W-:Y:S01]  /*60ac0*/  IMAD.MOV.U32 R70, RZ, RZ, R78 ;  /* 0x000000ffff467224 */ /* 0x000fe200078e004e */
[----:B------:R-:W3:Y:S01]  /*60ad0*/  LDL.LU R79, [R1+0x33b0] ;  /* 0x0033b000014f7983 */ /* 0x000ee20000300800 */
[----:B------:R-:W3:Y:S03]  /*60ae0*/  LDL.LU R78, [R1+0x33bc] ;  /* 0x0033bc00014e7983 */ /* 0x000ee60000300800 */
        /* <DEDUP_REMOVED lines=27> */
[----:B-1----:R-:W-:Y:S02]  /*60ca0*/  IMAD.MOV.U32 R70, RZ, RZ, R87 ;  /* 0x000000ffff467224 */ /* 0x002fe400078e0057 */
[----:B------:R-:W-:Y:S02]  /*60cb0*/  IMAD.X R77, R77, 0x1, R0, P3 ;  /* 0x000000014d4d7824 */ /* 0x000fe400018e0600 */
[----:B------:R-:W-:Y:S01]  /*60cc0*/  IMAD.MOV.U32 R71, RZ, RZ, R88 ;  /* 0x000000ffff477224 */ /* 0x000fe200078e0058 */
[----:B------:R-:W-:Y:S01]  /*60cd0*/  STL [R1+0x3110], R88 ;  /* 0x0031105801007387 */ /* 0x000fe20000100800 */
[----:B------:R-:W-:Y:S02]  /*60ce0*/  STL [R1+0x3114], R76 ;  /* 0x0031144c01007387 */ /* 0x000fe40000100800 */
[----:B------:R1:W-:Y:S02]  /*60cf0*/  STL [R1+0x3108], R77 ;  /* 0x0031084d01007387 */ /* 0x0003e40000100800 */
[----:B------:R-:W4:Y:S01]  /*60d00*/  LDL.LU R90, [R1+0x30e8] ;  /* 0x0030e800015a7983 */ /* 0x000f220000300800 */
[----:B------:R1:W-:Y:S04]  /*60d10*/  LDGSTS.E [R3+0x9a00], [R70.64], P1 ;  /* 0x09a0000046037fae */ /* 0x0003e80008921844 */
[----:B------:R-:W4:Y:S01]  /*60d20*/  LDL.LU R89, [R1+0x30f4] ;  /* 0x0030f40001597983 */ /* 0x000f220000300800 */
[----:B------:R-:W-:Y:S01]  /*60d30*/  IADD3 R85, P3, R85, R80, RZ ;  /* 0x0000005055557210 */ /* 0x000fe20007f7e0ff */
[----:B-1----:R-:W-:-:S02]  /*60d40*/  IMAD.MOV.U32 R70, RZ, RZ, R76 ;  /* 0x000000ffff467224 */ /* 0x002fc400078e004c */
[----:B------:R-:W-:Y:S02]  /*60d50*/  IMAD.MOV.U32 R71, RZ, RZ, R77 ;  /* 0x000000ffff477224 */ /* 0x000fe400078e004d */
[----:B------:R-:W4:Y:S01]  /*60d60*/  LDL.LU R77, [R1+0x33a8] ;  /* 0x0033a800014d7983 */ /* 0x000f220000300800 */
[----:B------:R-:W-:-:S03]  /*60d70*/  IMAD.X R86, R86, 0x1, R0, P3 ;  /* 0x0000000156567824 */ /* 0x000fc600018e0600 */
[----:B------:R1:W-:Y:S01]  /*60d80*/  LDGSTS.E [R3+0x9c00], [R70.64], P1 ;  /* 0x09c0000046037fae */ /* 0x0003e20008921844 */
[----:B------:R-:W4:Y:S02]  /*60d90*/  LDL.LU R76, [R1+0x33b4] ;  /* 0x0033b400014c7983 */ /* 0x000f240000300800 */
[----:B------:R-:W-:Y:S01]  /*60da0*/  STL [R1+0x310c], R85 ;  /* 0x00310c5501007387 */ /* 0x000fe20000100800 */
[----:B------:R-:W-:Y:S01]  /*60db0*/  IADD3 R78, P4, R78, R80, RZ ;  /* 0x000000504e4e7210 */ /* 0x000fe20007f9e0ff */
[----:B-1----:R-:W-:Y:S02]  /*60dc0*/  IMAD.MOV.U32 R70, RZ, RZ, R85 ;  /* 0x000000ffff467224 */ /* 0x002fe400078e0055 */
[----:B------:R-:W-:Y:S02]  /*60dd0*/  IMAD.MOV.U32 R71, RZ, RZ, R86 ;  /* 0x000000ffff477224 */ /* 0x000fe400078e0056 */
[----:B------:R-:W-:Y:S01]  /*60de0*/  IMAD.X R79, R79, 0x1, R0, P4 ;  /* 0x000000014f4f7824 */ /* 0x000fe200020e0600 */
[----:B------:R-:W-:Y:S01]  /*60df0*/  STL [R1+0x3100], R86 ;  /* 0x0031005601007387 */ /* 0x000fe20000100800 */
[----:B------:R-:W-:Y:S03]  /*60e00*/  STL [R1+0x33bc], R78 ;  /* 0x0033bc4e01007387 */ /* 0x000fe60000100800 */
[----:B------:R1:W-:Y:S04]  /*60e10*/  LDGSTS.E [R3+0x9e00], [R70.64], P1 ;  /* 0x09e0000046037fae */ /* 0x0003e80008921844 */
[----:B------:R1:W-:Y:S02]  /*60e20*/  STL [R1+0x33b0], R79 ;  /* 0x0033b04f01007387 */ /* 0x0003e40000100800 */
[----:B-1----:R-:W-:-:S02]  /*60e30*/  IMAD.MOV.U32 R71, RZ, RZ, R79 ;  /* 0x000000ffff477224 */ /* 0x002fc400078e004f */
[----:B------:R-:W-:Y:S01]  /*60e40*/  IMAD.MOV.U32 R70, RZ, RZ, R78 ;  /* 0x000000ffff467224 */ /* 0x000fe200078e004e */
[----:B------:R-:W4:Y:S01]  /*60e50*/  LDL.LU R79, [R1+0x30e0] ;  /* 0x0030e000014f7983 */ /* 0x000f220000300800 */
[----:B------:R-:W4:Y:S02]  /*60e60*/  LDL.LU R78, [R1+0x30ec] ;  /* 0x0030ec00014e7983 */ /* 0x000f240000300800 */
[----:B------:R-:W4:Y:S02]  /*60e70*/  LDL.LU R88, [R1+0x30d8] ;  /* 0x0030d80001587983 */ /* 0x000f240000300800 */
        /* <DEDUP_REMOVED lines=11> */
[----:B------:R-:W-:-:S03]  /*60f30*/  IMAD.X R82, R82, 0x1, R0, P3 ;  /* 0x0000000152527824 */ /* 0x000fc600018e0600 */
[----:B------:R2:W-:Y:S01]  /*60f40*/  STL [R1+0x30fc], R84 ;  /* 0x0030fc5401007387 */ /* 0x0005e20000100800 */
[----:B------:R-:W-:Y:S03]  /*60f50*/  STL [R1+0x30f8], R81 ;  /* 0x0030f85101007387 */ /* 0x000fe60000100800 */
[----:B------:R4:W-:Y:S01]  /*60f60*/  STL [R1+0x30f0], R82 ;  /* 0x0030f05201007387 */ /* 0x0009e20000100800 */
[----:B------:R-:W3:Y:S02]  /*60f70*/  LDL.LU R86, [R1+0x30d0] ;  /* 0x0030d00001567983 */ /* 0x000ee40000300800 */
[----:B------:R-:W3:Y:S02]  /*60f80*/  LDL.LU R85, [R1+0x30dc] ;  /* 0x0030dc0001557983 */ /* 0x000ee40000300800 */
[----:B-1----:R-:W-:Y:S02]  /*60f90*/  IMAD.MOV.U32 R70, RZ, RZ, R83 ;  /* 0x000000ffff467224 */ /* 0x002fe400078e0053 */
[----:B------:R-:W-:Y:S01]  /*60fa0*/  IMAD.MOV.U32 R71, RZ, RZ, R84 ;  /* 0x000000ffff477224 */ /* 0x000fe200078e0054 */
[----:B------:R-:W-:Y:S01]  /*60fb0*/  ISETP.GT.AND P1, PT, R68, 0x1b, PT ;  /* 0x0000001b4400780c */ /* 0x000fe20003f24270 */
[----:B--2---:R-:W2:Y:S01]  /*60fc0*/  LDL.LU R84, [R1+0x33a4] ;  /* 0x0033a40001547983 */ /* 0x004ea20000300800 */
[----:B------:R-:W2:Y:S03]  /*60fd0*/  LDL.LU R83, [R1+0x33ac] ;  /* 0x0033ac0001537983 */ /* 0x000ea60000300800 */
[----:B------:R1:W-:Y:S01]  /*60fe0*/  LDGSTS.E [R3+0xba00], [R70.64], P2 ;  /* 0x0ba0000046037fae */ /* 0x0003e20009121844 */
[----:B------:R-:W-:-:S04]  /*60ff0*/  SEL R69, RZ, 0x4, !P1 ;  /* 0x00000004ff457807 */ /* 0x000fc80004800000 */
[----:B------:R-:W-:Y:S01]  /*61000*/  SEL R69, R69, RZ, !P0 ;  /* 0x000000ff45457207 */ /* 0x000fe20004000000 */
[----:B-1----:R-:W-:Y:S02]  /*61010*/  IMAD.MOV.U32 R70, RZ, RZ, R81 ;  /* 0x000000ffff467224 */ /* 0x002fe400078e0051 */
[----:B------:R-:W-:Y:S02]  /*61020*/  IMAD.MOV.U32 R71, RZ, RZ, R82 ;  /* 0x000000ffff477224 */ /* 0x000fe400078e0052 */
[----:B----4-:R-:W2:Y:S01]  /*61030*/  LDL.LU R82, [R1+0x30c8] ;  /* 0x0030c80001527983 */ /* 0x010ea20000300800 */
[----:B------:R-:W2:Y:S03]  /*61040*/  LDL.LU R81, [R1+0x30d4] ;  /* 0x0030d40001517983 */ /* 0x000ea60000300800 */
[----:B------:R1:W-:Y:S01]  /*61050*/  LDGSTS.E [R3+0xbc00], [R70.64], P2 ;  /* 0x0bc0000046037fae */ /* 0x0003e20009121844 */
[----:B------:R-:W-:-:S02]  /*61060*/  ISETP.NE.U32.AND P1, PT, R69, RZ, PT ;  /* 0x000000ff4500720c */ /* 0x000fc40003f25070 */
[----:B------:R-:W-:-:S05]  /*61070*/  IADD3 R89, P3, R89, R80, RZ ;  /* 0x0000005059597210 */ /* 0x000fca0007f7e0ff */
[----:B------:R-:W-:Y:S02]  /*61080*/  IMAD.X R90, R90, 0x1, R0, P3 ;  /* 0x000000015a5a7824 */ /* 0x000fe400018e0600 */
[----:B-1----:R-:W-:Y:S02]  /*61090*/  IMAD.MOV.U32 R70, RZ, RZ, R89 ;  /* 0x000000ffff467224 */ /* 0x002fe400078e0059 */
[----:B------:R-:W-:Y:S01]  /*610a0*/  IMAD.MOV.U32 R71, RZ, RZ, R90 ;  /* 0x000000ffff477224 */ /* 0x000fe200078e005a */
[----:B------:R-:W-:Y:S04]  /*610b0*/  STL [R1+0x30f4], R89 ;  /* 0x0030f45901007387 */ /* 0x000fe80000100800 */
[----:B------:R1:W-:Y:S01]  /*610c0*/  LDGSTS.E [R3+0xbe00], [R70.64], P2 ;  /* 0x0be0000046037fae */ /* 0x0003e20009121844 */
[----:B------:R-:W-:-:S03]  /*610d0*/  IADD3 R76, P4, R76, R80, RZ ;  /* 0x000000504c4c7210 */ /* 0x000fc60007f9e0ff */
[----:B------:R-:W-:Y:S02]  /*610e0*/  STL [R1+0x30e8], R90 ;  /* 0x0030e85a01007387 */ /* 0x000fe40000100800 */
[----:B------:R-:W-:Y:S02]  /*610f0*/  IMAD.X R77, R77, 0x1, R0, P4 ;  /* 0x000000014d4d7824 */ /* 0x000fe400020e0600 */
[----:B------:R1:W-:Y:S02]  /*61100*/  STL [R1+0x33b4], R76 ;  /* 0x0033b44c01007387 */ /* 0x0003e40000100800 */
[----:B-1----:R-:W-:Y:S02]  /*61110*/  IMAD.MOV.U32 R70, RZ, RZ, R76 ;  /* 0x000000ffff467224 */ /* 0x002fe400078e004c */
[----:B------:R-:W-:Y:S01]  /*61120*/  IMAD.MOV.U32 R71, RZ, RZ, R77 ;  /* 0x000000ffff477224 */ /* 0x000fe200078e004d */
[----:B------:R1:W-:Y:S04]  /*61130*/  STL [R1+0x33a8], R77 ;  /* 0x0033a84d01007387 */ /* 0x0003e80000100800 */
[----:B------:R1:W-:Y:S04]  /*61140*/  LDGSTS.E [R3+0xd800], [R70.64], P1 ;  /* 0x0d80000046037fae */ /* 0x0003e80008921844 */
[----:B------:R-:W4:Y:S04]  /*61150*/  LDL.LU R76, [R1+0x30cc] ;  /* 0x0030cc00014c7983 */ /* 0x000f280000300800 */
[----:B-1----:R-:W4:Y:S01]  /*61160*/  LDL.LU R77, [R1+0x30c4] ;  /* 0x0030c400014d7983 */ /* 0x002f220000300800 */
[----:B------:R-:W-:-:S02]  /*61170*/  IADD3 R78, P2, R78, R80, RZ ;  /* 0x000000504e4e7210 */ /* 0x000fc40007f5e0ff */
[----:B------:R-:W-:-:S03]  /*61180*/  IADD3 R87, P3, R87, R80, RZ ;  /* 0x0000005057577210 */ /* 0x000fc60007f7e0ff */
[--C-:B------:R-:W-:Y:S01]  /*61190*/  IMAD.X R79, R79, 0x1, R0.reuse, P2 ;  /* 0x000000014f4f7824 */ /* 0x100fe200010e0600 */
[----:B------:R-:W-:Y:S01]  /*611a0*/  STL [R1+0x30ec], R78 ;  /* 0x0030ec4e01007387 */ /* 0x000fe20000100800 */
[----:B------:R-:W-:Y:S02]  /*611b0*/  IMAD.X R88, R88, 0x1, R0, P3 ;  /* 0x0000000158587824 */ /* 0x000fe400018e0600 */
[----:B------:R-:W-:Y:S01]  /*611c0*/  IMAD.MOV.U32 R71, RZ, RZ, R79 ;  /* 0x000000ffff477224 */ /* 0x000fe200078e004f */
[----:B------:R1:W-:Y:S01]  /*611d0*/  STL [R1+0x30e0], R79 ;  /* 0x0030e04f01007387 */ /* 0x0003e20000100800 */
[----:B------:R-:W-:Y:S02]  /*611e0*/  STL [R1+0x30e4], R87 ;  /* 0x0030e45701007387 */ /* 0x000fe40000100800 */
[----:B------:R-:W-:-:S05]  /*611f0*/  IMAD.MOV.U32 R70, RZ, RZ, R78 ;  /* 0x000000ffff467224 */ /* 0x000fca00078e004e */
[----:B------:R1:W-:Y:S04]  /*61200*/  LDGSTS.E [R3+0xda00], [R70.64], P1 ;  /* 0x0da0000046037fae */ /* 0x0003e80008921844 */
[----:B-1----:R-:W4:Y:S01]  /*61210*/  LDL.LU R79, [R1+0x30c0] ;  /* 0x0030c000014f7983 */ /* 0x002f220000300800 */
[----:B------:R-:W-:Y:S02]  /*61220*/  STL [R1+0x30d8], R88 ;  /* 0x0030d85801007387 */ /* 0x000fe40000100800 */
[----:B------:R-:W4:Y:S01]  /*61230*/  LDL.LU R78, [R1+0x30bc] ;  /* 0x0030bc00014e7983 */ /* 0x000f220000300800 */
[----:B------:R-:W-:Y:S01]  /*61240*/  ISETP.GT.AND P2, PT, R68, 0x1f, PT ;  /* 0x0000001f4400780c */ /* 0x000fe20003f44270 */
[----:B------:R-:W-:Y:S02]  /*61250*/  IMAD.MOV.U32 R70, RZ, RZ, R87 ;  /* 0x000000ffff467224 */ /* 0x000fe400078e0057 */
[----:B------:R-:W-:Y:S01]  /*61260*/  IMAD.MOV.U32 R71, RZ, RZ, R88 ;  /* 0x000000ffff477224 */ /* 0x000fe200078e0058 */
[----:B------:R-:W-:-:S04]  /*61270*/  SEL R69, RZ, 0x4, !P2 ;  /* 0x00000004ff457807 */ /* 0x000fc80005000000 */
[----:B------:R1:W-:Y:S01]  /*61280*/  LDGSTS.E [R3+0xdc00], [R70.64], P1 ;  /* 0x0dc0000046037fae */ /* 0x0003e20008921844 */
[----:B------:R-:W-:-:S04]  /*61290*/  SEL R69, R69, RZ, !P0 ;  /* 0x000000ff45457207 */ /* 0x000fc80004000000 */
[----:B------:R-:W-:Y:S02]  /*612a0*/  ISETP.NE.U32.AND P2, PT, R69, RZ, PT ;  /* 0x000000ff4500720c */ /* 0x000fe40003f45070 */
[----:B---3--:R-:W-:-:S05]  /*612b0*/  IADD3 R85, P3, R85, R80, RZ ;  /* 0x0000005055557210 */ /* 0x008fca0007f7e0ff */
[----:B------:R-:W-:Y:S02]  /*612c0*/  IMAD.X R86, R86, 0x1, R0, P3 ;  /* 0x0000000156567824 */ /* 0x000fe400018e0600 */
[----:B-1----:R-:W-:Y:S02]  /*612d0*/  IMAD.MOV.U32 R70, RZ, RZ, R85 ;  /* 0x000000ffff467224 */ /* 0x002fe400078e0055 */
[----:B------:R-:W-:-:S05]  /*612e0*/  IMAD.MOV.U32 R71, RZ, RZ, R86 ;  /* 0x000000ffff477224 */ /* 0x000fca00078e0056 */
[----:B------:R1:W-:Y:S01]  /*612f0*/  LDGSTS.E [R3+0xde00], [R70.64], P1 ;  /* 0x0de0000046037fae */ /* 0x0003e20008921844 */
[----:B--2---:R-:W-:-:S03]  /*61300*/  IADD3 R83, P1, R83, R80, RZ ;  /* 0x0000005053537210 */ /* 0x004fc60007f3e0ff */
[----:B------:R-:W-:Y:S01]  /*61310*/  STL [R1+0x30dc], R85 ;  /* 0x0030dc5501007387 */ /* 0x000fe20000100800 */
[----:B------:R2:W-:Y:S02]  /*61320*/  STL [R1+0x30d0], R86 ;  /* 0x0030d05601007387 */ /* 0x0005e40000100800 */
[----:B------:R-:W3:Y:S02]  /*61330*/  LDL.LU R69, [R1+0x35c0] ;  /* 0x0035c00001457983 */ /* 0x000ee40000300800 */
[--C-:B------:R-:W-:Y:S01]  /*61340*/  IMAD.X R84, R84, 0x1, R0.reuse, P1 ;  /* 0x0000000154547824 */ /* 0x100fe200008e0600 */
[----:B------:R-:W-:Y:S01]  /*61350*/  IADD3 R81, P3, R81, R80, RZ ;  /* 0x0000005051517210 */ /* 0x000fe20007f7e0ff */
[----:B------:R1:W-:Y:S03]  /*61360*/  STL [R1+0x33ac], R83 ;  /* 0x0033ac5301007387 */ /* 0x0003e60000100800 */
[----:B------:R-:W-:Y:S01]  /*61370*/  STL [R1+0x33a4], R84 ;  /* 0x0033a45401007387 */ /* 0x000fe20000100800 */
[----:B------:R-:W-:Y:S01]  /*61380*/  STL [R1+0x30d4], R81 ;  /* 0x0030d45101007387 */ /* 0x000fe20000100800 */
[----:B--2---:R-:W3:Y:S02]  /*61390*/  LDL.LU R86, [R1+0x35bc] ;  /* 0x0035bc0001567983 */ /* 0x004ee40000300800 */
[----:B------:R-:W-:-:S02]  /*613a0*/  IMAD.X R82, R82, 0x1, R0, P3 ;  /* 0x0000000152527824 */ /* 0x000fc400018e0600 */
[----:B-1----:R-:W-:Y:S02]  /*613b0*/  IMAD.MOV.U32 R70, RZ, RZ, R83 ;  /* 0x000000ffff467224 */ /* 0x002fe400078e0053 */
[----:B------:R-:W-:Y:S01]  /*613c0*/  IMAD.MOV.U32 R71, RZ, RZ, R84 ;  /* 0x000000ffff477224 */ /* 0x000fe200078e0054 */
[----:B------:R1:W-:Y:S01]  /*613d0*/  STL [R1+0x30c8], R82 ;  /* 0x0030c85201007387 */ /* 0x0003e20000100800 */
[----:B------:R-:W3:Y:S03]  /*613e0*/  LDL.LU R83, [R1+0x35b8] ;  /* 0x0035b80001537983 */ /* 0x000ee60000300800 */
[----:B------:R1:W-:Y:S02]  /*613f0*/  LDGSTS.E [R3+0xf800], [R70.64], P2 ;  /* 0x0f80000046037fae */ /* 0x0003e40009121844 */
[----:B-1----:R-:W-:Y:S02]  /*61400*/  IMAD.MOV.U32 R71, RZ, RZ, R82 ;  /* 0x000000ffff477224 */ /* 0x002fe400078e0052 */
[----:B------:R-:W3:Y:S01]  /*61410*/  LDL.LU R82, [R1+0x35b4] ;  /* 0x0035b40001527983 */ /* 0x000ee20000300800 */
[----:B------:R-:W3:Y:S02]  /*61420*/  LDL.LU R85, [R1+0x35b0] ;  /* 0x0035b00001557983 */ /* 0x000ee40000300800 */
[----:B------:R-:W-:-:S02]  /*61430*/  IMAD.MOV.U32 R70, RZ, RZ, R81 ;  /* 0x000000ffff467224 */ /* 0x000fc400078e0051 */
[----:B------:R-:W3:Y:S03]  /*61440*/  LDL.LU R84, [R1+0x35ac] ;  /* 0x0035ac0001547983 */ /* 0x000ee60000300800 */
[----:B------:R1:W-:Y:S01]  /*61450*/  LDGSTS.E [R3+0xfa00], [R70.64], P2 ;  /* 0x0fa0000046037fae */ /* 0x0003e20009121844 */
[-C--:B----4-:R-:W-:Y:S02]  /*61460*/  IADD3 R76, P1, R76, R80.reuse, RZ ;  /* 0x000000504c4c7210 */ /* 0x090fe40007f3e0ff */
[----:B------:R-:W-:-:S03]  /*61470*/  IADD3 R77, P3, R77, R80, RZ ;  /* 0x000000504d4d7210 */ /* 0x000fc60007f7e0ff */
[----:B-1----:R-:W-:Y:S01]  /*61480*/  IMAD.MOV.U32 R70, RZ, RZ, R76 ;  /* 0x000000ffff467224 */ /* 0x002fe200078e004c */
[----:B------:R1:W-:Y:S01]  /*61490*/  STL [R1+0x30cc], R76 ;  /* 0x0030cc4c01007387 */ /* 0x0003e20000100800 */
[----:B------:R-:W-:Y:S02]  /*614a0*/  STL [R1+0x30c4], R77 ;  /* 0x0030c44d01007387 */ /* 0x000fe40000100800 */
[--C-:B------:R-:W-:Y:S02]  /*614b0*/  IMAD.X R79, R79, 0x1, R0.reuse, P1 ;  /* 0x000000014f4f7824 */ /* 0x100fe400008e0600 */
[----:B------:R-:W-:Y:S02]  /*614c0*/  IMAD.X R78, R78, 0x1, R0, P3 ;  /* 0x000000014e4e7824 */ /* 0x000fe400018e0600 */
[----:B------:R-:W-:Y:S01]  /*614d0*/  IMAD.MOV.U32 R71, RZ, RZ, R79 ;  /* 0x000000ffff477224 */ /* 0x000fe200078e004f */
[----:B------:R-:W-:Y:S04]  /*614e0*/  STL [R1+0x30c0], R79 ;  /* 0x0030c04f01007387 */ /* 0x000fe80000100800 */
[----:B------:R4:W-:Y:S01]  /*614f0*/  LDGSTS.E [R3+0xfc00], [R70.64], P2 ;  /* 0x0fc0000046037fae */ /* 0x0009e20009121844 */
[----:B------:R1:W-:Y:S02]  /*61500*/  STL [R1+0x30bc], R78 ;  /* 0x0030bc4e01007387 */ /* 0x0003e40000100800 */
[----:B------:R-:W2:Y:S02]  /*61510*/  LDL.LU R80, [R1+0x35a0] ;  /* 0x0035a00001507983 */ /* 0x000ea40000300800 */
[----:B----4-:R-:W-:-:S02]  /*61520*/  IMAD.MOV.U32 R70, RZ, RZ, R77 ;  /* 0x000000ffff467224 */ /* 0x010fc400078e004d */
[----:B------:R-:W-:-:S05]  /*61530*/  IMAD.MOV.U32 R71, RZ, RZ, R78 ;  /* 0x000000ffff477224 */ /* 0x000fca00078e004e */
[----:B------:R4:W-:Y:S04]  /*61540*/  LDGSTS.E [R3+0xfe00], [R70.64], P2 ;  /* 0x0fe0000046037fae */ /* 0x0009e80009121844 */
[----:B------:R-:W1:Y:S01]  /*61550*/  S2R R212, SR_TID.X ;  /* 0x0000000000d47919 */ /* 0x000e620000002100 */
[----:B------:R-:W-:Y:S01]  /*61560*/  IMAD.MOV.U32 R182, RZ, RZ, c[0x0][0x18c] ;  /* 0x00006300ffb67624 */ /* 0x000fe200078e00ff */
[----:B------:R-:W-:Y:S01]  /*61570*/  LOP3.LUT R213, R213, 0x60, RZ, 0xc0, !PT ;  /* 0x00000060d5d57812 */ /* 0x000fe200078ec0ff */
[----:B------:R-:W-:Y:S01]  /*61580*/  IMAD.SHL.U32 R241, R241, 0x4, RZ ;  /* 0x00000004f1f17824 */ /* 0x000fe200078e00ff */
[----:B------:R-:W0:Y:S04]  /*61590*/  LDGDEPBAR ;  /* 0x00000000000079af */ /* 0x000e280000000000 */
[----:B----4-:R-:W4:Y:S01]  /*615a0*/  LDL.LU R70, [R1+0x35a8] ;  /* 0x0035a80001467983 */ /* 0x010f220000300800 */
[----:B------:R-:W2:Y:S02]  /*615b0*/  LDL.LU R81, [R1+0x359c] ;  /* 0x00359c0001517983 */ /* 0x000ea40000300800 */
[----:B------:R-:W2:Y:S02]  /*615c0*/  LDL.LU R71, [R1+0x35a4] ;  /* 0x0035a40001477983 */ /* 0x000ea40000300800 */
[----:B------:R-:W-:Y:S01]  /*615d0*/  IMAD.SHL.U32 R182, R182, 0x20, RZ ;  /* 0x00000020b6b67824 */ /* 0x000fe200078e00ff */
[----:B------:R-:W-:-:S02]  /*615e0*/  SHF.R.U32.HI R213, RZ, 0x1, R213 ;  /* 0x00000001ffd57819 */ /* 0x000fc400000116d5 */
[----:B-1----:R-:W-:Y:S01]  /*615f0*/  LOP3.LUT R76, R212, 0x1f, RZ, 0xc0, !PT ;  /* 0x0000001fd44c7812 */ /* 0x002fe200078ec0ff */
[----:B------:R-:W-:-:S03]  /*61600*/  IMAD.SHL.U32 R182, R182, 0x4, RZ ;  /* 0x00000004b6b67824 */ /* 0x000fc600078e00ff */
[----:B------:R-:W-:Y:S02]  /*61610*/  ISETP.GE.AND P1, PT, R76, R68, PT ;  /* 0x000000444c00720c */ /* 0x000fe40003f26270 */
[----:B------:R-:W-:Y:S01]  /*61620*/  LOP3.LUT R78, R241, R213, RZ, 0x3c, !PT ;  /* 0x000000d5f14e7212 */ /* 0x000fe200078e3cff */
[----:B------:R-:W2:Y:S01]  /*61630*/  LDL.LU R76, [R1+0x3598] ;  /* 0x00359800014c7983 */ /* 0x000ea20000300800 */
[----:B------:R-:W2:Y:S01]  /*61640*/  LDL.LU R77, [R1+0x3594] ;  /* 0x00359400014d7983 */ /* 0x000ea20000300800 */
[----:B------:R-:W-:-:S04]  /*61650*/  SEL R3, RZ, 0x4, P1 ;  /* 0x00000004ff037807 */ /* 0x000fc80000800000 */
[----:B------:R-:W-:-:S04]  /*61660*/  SEL R3, R3, RZ, !P0 ;  /* 0x000000ff03037207 */ /* 0x000fc80004000000 */
[----:B------:R-:W-:Y:S01]  /*61670*/  ISETP.NE.U32.AND P0, PT, R3, RZ, PT ;  /* 0x000000ff0300720c */ /* 0x000fe20003f05070 */
[----:B------:R-:W-:Y:S02]  /*61680*/  IMAD R3, R183, 0x10000, R78 ;  /* 0x00010000b7037824 */ /* 0x000fe400078e024e */
[----:B------:R-:W2:Y:S01]  /*61690*/  LDL.LU R78, [R1+0x3590] ;  /* 0x00359000014e7983 */ /* 0x000ea20000300800 */
[----:B---3--:R-:W-:-:S05]  /*616a0*/  IADD3 R69, P1, R69, R182, RZ ;  /* 0x000000b645457210 */ /* 0x008fca0007f3e0ff */
[----:B------:R1:W-:Y:S01]  /*616b0*/  STL [R1+0x35c0], R69 ;  /* 0x0035c04501007387 */ /* 0x0003e20000100800 */
[----:B------:R-:W-:-:S05]  /*616c0*/  IMAD.X R86, R86, 0x1, R2, P1 ;  /* 0x0000000156567824 */ /* 0x000fca00008e0602 */
[----:B------:R-:W-:Y:S01]  /*616d0*/  STL [R1+0x35bc], R86 ;  /* 0x0035bc5601007387 */ /* 0x000fe20000100800 */
[----:B------:R-:W3:Y:S01]  /*616e0*/  LDL.LU R79, [R1+0x358c] ;  /* 0x00358c00014f7983 */ /* 0x000ee20000300800 */
[-C--:B------:R-:W-:Y:S01]  /*616f0*/  IADD3 R83, P1, R83, R182.reuse, RZ ;  /* 0x000000b653537210 */ /* 0x080fe20007f3e0ff */
[----:B------:R-:W-:Y:S02]  /*61700*/  IMAD.MOV.U32 R68, RZ, RZ, R69 ;  /* 0x000000ffff447224 */ /* 0x000fe400078e0045 */
[----:B-1----:R-:W-:Y:S02]  /*61710*/  IMAD.MOV.U32 R69, RZ, RZ, R86 ;  /* 0x000000ffff457224 */ /* 0x002fe400078e0056 */
[----:B------:R1:W-:Y:S04]  /*61720*/  STL [R1+0x35b8], R83 ;  /* 0x0035b85301007387 */ /* 0x0003e80000100800 */
[----:B------:R1:W-:Y:S01]  /*61730*/  LDGSTS.E [R3+0x20000], [R68.64], P0 ;  /* 0x2000000044037fae */ /* 0x0003e20008121844 */
[----:B------:R-:W-:Y:S01]  /*61740*/  IADD3 R82, P2, R82, R182, RZ ;  /* 0x000000b652527210 */ /* 0x000fe20007f5e0ff */
[----:B------:R-:W-:-:S02]  /*61750*/  IMAD.X R85, R85, 0x1, R2, P1 ;  /* 0x0000000155557824 */ /* 0x000fc400008e0602 */
[----:B-1----:R-:W-:Y:S02]  /*61760*/  IMAD.MOV.U32 R68, RZ, RZ, R83 ;  /* 0x000000ffff447224 */ /* 0x002fe400078e0053 */
[----:B------:R-:W-:Y:S01]  /*61770*/  IMAD.X R84, R84, 0x1, R2, P2 ;  /* 0x0000000154547824 */ /* 0x000fe200010e0602 */
[----:B------:R1:W-:Y:S01]  /*61780*/  STL [R1+0x35b0], R85 ;  /* 0x0035b05501007387 */ /* 0x0003e20000100800 */
[----:B------:R-:W-:Y:S02]  /*61790*/  STL [R1+0x35b4], R82 ;  /* 0x0035b45201007387 */ /* 0x000fe40000100800 */
[----:B------:R-:W3:Y:S02]  /*617a0*/  LDL.LU R83, [R1+0x3588] ;  /* 0x0035880001537983 */ /* 0x000ee40000300800 */
[----:B------:R-:W-:Y:S01]  /*617b0*/  IMAD.MOV.U32 R69, RZ, RZ, R85 ;  /* 0x000000ffff457224 */ /* 0x000fe200078e0055 */
[----:B------:R-:W-:Y:S01]  /*617c0*/  STL [R1+0x35ac], R84 ;  /* 0x0035ac5401007387 */ /* 0x000fe20000100800 */
[----:B------:R-:W3:Y:S03]  /*617d0*/  LDL.LU R86, [R1+0x3584] ;  /* 0x0035840001567983 */ /* 0x000ee60000300800 */
[----:B------:R1:W-:Y:S04]  /*617e0*/  LDGSTS.E [R3+0x20400], [R68.64], P0 ;  /* 0x2040000044037fae */ /* 0x0003e80008121844 */
[----:B-1----:R-:W3:Y:S01]  /*617f0*/  LDL.LU R85, [R1+0x3580] ;  /* 0x0035800001557983 */ /* 0x002ee20000300800 */
[----:B------:R-:W3:Y:S02]  /*61800*/  LDL.LU R87, [R1+0x357c] ;  /* 0x00357c0001577983 */ /* 0x000ee40000300800 */
[----:B------:R-:W-:-:S02]  /*61810*/  IMAD.MOV.U32 R68, RZ, RZ, R82 ;  /* 0x000000ffff447224 */ /* 0x000fc400078e0052 */
[----:B------:R-:W-:-:S05]  /*61820*/  IMAD.MOV.U32 R69, RZ, RZ, R84 ;  /* 0x000000ffff457224 */ /* 0x000fca00078e0054 */
[----:B------:R1:W-:Y:S01]  /*61830*/  LDGSTS.E [R3+0x20800], [R68.64], P0 ;  /* 0x2080000044037fae */ /* 0x0003e20008121844 */
[-C--:B----4-:R-:W-:Y:S02]  /*61840*/  IADD3 R70, P1, R70, R182.reuse, RZ ;  /* 0x000000b646467210 */ /* 0x090fe40007f3e0ff */
[----:B--2---:R-:W-:-:S03]  /*61850*/  IADD3 R71, P2, R71, R182, RZ ;  /* 0x000000b647477210 */ /* 0x004fc60007f5e0ff */
[--C-:B------:R-:W-:Y:S01]  /*61860*/  IMAD.X R80, R80, 0x1, R2.reuse, P1 ;  /* 0x0000000150507824 */ /* 0x100fe200008e0602 */
[----:B------:R-:W-:Y:S01]  /*61870*/  STL [R1+0x35a8], R70 ;  /* 0x0035a84601007387 */ /* 0x000fe20000100800 */
[----:B------:R-:W-:Y:S02]  /*61880*/  IMAD.X R81, R81, 0x1, R2, P2 ;  /* 0x0000000151517824 */ /* 0x000fe400010e0602 */
[----:B-1----:R-:W-:Y:S02]  /*61890*/  IMAD.MOV.U32 R68, RZ, RZ, R70 ;  /* 0x000000ffff447224 */ /* 0x002fe400078e0046 */
[----:B------:R-:W-:Y:S01]  /*618a0*/  IMAD.MOV.U32 R69, RZ, RZ, R80 ;  /* 0x000000ffff457224 */ /* 0x000fe200078e0050 */
[----:B------:R1:W-:Y:S01]  /*618b0*/  STL [R1+0x35a0], R80 ;  /* 0x0035a05001007387 */ /* 0x0003e20000100800 */
[----:B------:R-:W-:Y:S03]  /*618c0*/  STL [R1+0x35a4], R71 ;  /* 0x0035a44701007387 */ /* 0x000fe60000100800 */
[----:B------:R2:W-:Y:S04]  /*618d0*/  LDGSTS.E [R3+0x20c00], [R68.64], P0 ;  /* 0x20c0000044037fae */ /* 0x0005e80008121844 */
[----:B-1----:R-:W4:Y:S01]  /*618e0*/  LDL.LU R80, [R1+0x3578] ;  /* 0x0035780001507983 */ /* 0x002f220000300800 */
[----:B------:R1:W-:Y:S02]  /*618f0*/  STL [R1+0x359c], R81 ;  /* 0x00359c5101007387 */ /* 0x0003e40000100800 */
[----:B------:R-:W4:Y:S02]  /*61900*/  LDL.LU R70, [R1+0x3574] ;  /* 0x0035740001467983 */ /* 0x000f240000300800 */
[----:B--2---:R-:W-:-:S02]  /*61910*/  IMAD.MOV.U32 R69, RZ, RZ, R81 ;  /* 0x000000ffff457224 */ /* 0x004fc400078e0051 */
[----:B-1----:R-:W2:Y:S01]  /*61920*/  LDL.LU R81, [R1+0x3570] ;  /* 0x0035700001517983 */ /* 0x002ea20000300800 */
[----:B------:R-:W-:Y:S02]  /*61930*/  IMAD.MOV.U32 R68, RZ, RZ, R71 ;  /* 0x000000ffff447224 */ /* 0x000fe400078e0047 */
[----:B------:R-:W2:Y:S01]  /*61940*/  LDL.LU R71, [R1+0x356c] ;  /* 0x00356c0001477983 */ /* 0x000ea20000300800 */
[-C--:B------:R-:W-:Y:S02]  /*61950*/  IADD3 R76, P1, R76, R182.reuse, RZ ;  /* 0x000000b64c4c7210 */ /* 0x080fe40007f3e0ff */
[----:B------:R-:W-:Y:S01]  /*61960*/  IADD3 R77, P2, R77, R182, RZ ;  /* 0x000000b64d4d7210 */ /* 0x000fe20007f5e0ff */
[----:B------:R1:W-:Y:S02]  /*61970*/  LDGSTS.E [R3+0x21000], [R68.64], P0 ;  /* 0x2100000044037fae */ /* 0x0003e40008121844 */
[----:B------:R-:W-:Y:S02]  /*61980*/  IMAD.X R78, R78, 0x1, R2, P1 ;  /* 0x000000014e4e7824 */ /* 0x000fe400008e0602 */
[----:B------:R1:W-:Y:S04]  /*61990*/  STL [R1+0x3598], R76 ;  /* 0x0035984c01007387 */ /* 0x0003e80000100800 */
[----:B------:R3:W-:Y:S01]  /*619a0*/  STL [R1+0x3590], R78 ;  /* 0x0035904e01007387 */ /* 0x0007e20000100800 */
[----:B------:R3:W-:Y:S02]  /*619b0*/  STL [R1+0x3594], R77 ;  /* 0x0035944d01007387 */ /* 0x0007e40000100800 */
[----:B-1----:R-:W-:-:S02]  /*619c0*/  IMAD.MOV.U32 R68, RZ, RZ, R76 ;  /* 0x000000ffff447224 */ /* 0x002fc400078e004c */
[----:B------:R-:W-:Y:S01]  /*619d0*/  IMAD.MOV.U32 R69, RZ, RZ, R78 ;  /* 0x000000ffff457224 */ /* 0x000fe200078e004e */
[----:B------:R-:W2:Y:S04]  /*619e0*/  LDL.LU R76, [R1+0x3568] ;  /* 0x00356800014c7983 */ /* 0x000ea80000300800 */
[----:B------:R1:W-:Y:S02]  /*619f0*/  LDGSTS.E [R3+0x21400], [R68.64], P0 ;  /* 0x2140000044037fae */ /* 0x0003e40008121844 */
[----:B-1----:R-:W-:Y:S02]  /*61a00*/  IMAD.MOV.U32 R68, RZ, RZ, R77 ;  /* 0x000000ffff447224 */ /* 0x002fe400078e004d */
[----:B---3--:R-:W-:-:S05]  /*61a10*/  IMAD.X R79, R79, 0x1, R2, P2 ;  /* 0x000000014f4f7824 */ /* 0x008fca00010e0602 */
[----:B------:R1:W-:Y:S01]  /*61a20*/  STL [R1+0x358c], R79 ;  /* 0x00358c4f01007387 */ /* 0x0003e20000100800 */
[----:B------:R-:W3:Y:S02]  /*61a30*/  LDL.LU R78, [R1+0x3564] ;  /* 0x00356400014e7983 */ /* 0x000ee40000300800 */
[----:B------:R-:W3:Y:S02]  /*61a40*/  LDL.LU R77, [R1+0x3560] ;  /* 0x00356000014d7983 */ /* 0x000ee40000300800 */
[----:B------:R-:W-:-:S05]  /*61a50*/  IMAD.MOV.U32 R69, RZ, RZ, R79 ;  /* 0x000000ffff457224 */ /* 0x000fca00078e004f */
[----:B------:R1:W-:Y:S04]  /*61a60*/  LDGSTS.E [R3+0x21800], [R68.64], P0 ;  /* 0x2180000044037fae */ /* 0x0003e80008121844 */
[----:B-1----:R-:W3:Y:S01]  /*61a70*/  LDL.LU R79, [R1+0x355c] ;  /* 0x00355c00014f7983 */ /* 0x002ee20000300800 */
[----:B------:R-:W3:Y:S02]  /*61a80*/  LDL.LU R82, [R1+0x3558] ;  /* 0x0035580001527983 */ /* 0x000ee40000300800 */
[----:B------:R-:W3:Y:S01]  /*61a90*/  LDL.LU R84, [R1+0x3554] ;  /* 0x0035540001547983 */ /* 0x000ee20000300800 */
[-C--:B------:R-:W-:Y:S02]  /*61aa0*/  IADD3 R83, P1, R83, R182.reuse, RZ ;  /* 0x000000b653537210 */ /* 0x080fe40007f3e0ff */
[----:B------:R-:W-:-:S03]  /*61ab0*/  IADD3 R86, P2, R86, R182, RZ ;  /* 0x000000b656567210 */ /* 0x000fc60007f5e0ff */
[----:B------:R-:W-:Y:S01]  /*61ac0*/  IMAD.X R85, R85, 0x1, R2, P1 ;  /* 0x0000000155557824 */ /* 0x000fe200008e0602 */
[----:B------:R1:W-:Y:S01]  /*61ad0*/  STL [R1+0x3588], R83 ;  /* 0x0035885301007387 */ /* 0x0003e20000100800 */
[----:B------:R-:W-:-:S03]  /*61ae0*/  IMAD.MOV.U32 R68, RZ, RZ, R83 ;  /* 0x000000ffff447224 */ /* 0x000fc600078e0053 */
[----:B------:R1:W-:Y:S01]  /*61af0*/  STL [R1+0x3580], R85 ;  /* 0x0035805501007387 */ /* 0x0003e20000100800 */
[----:B------:R-:W-:Y:S02]  /*61b00*/  STL [R1+0x3584], R86 ;  /* 0x0035845601007387 */ /* 0x000fe40000100800 */
[----:B------:R-:W-:Y:S01]  /*61b10*/  IMAD.X R87, R87, 0x1, R2, P2 ;  /* 0x0000000157577824 */ /* 0x000fe200010e0602 */
[----:B-1----:R-:W3:Y:S01]  /*61b20*/  LDL.LU R83, [R1+0x3550] ;  /* 0x0035500001537983 */ /* 0x002ee20000300800 */
[----:B------:R-:W-:-:S03]  /*61b30*/  IMAD.MOV.U32 R69, RZ, RZ, R85 ;  /* 0x000000ffff457224 */ /* 0x000fc600078e0055 */
[----:B------:R-:W-:Y:S01]  /*61b40*/  STL [R1+0x357c], R87 ;  /* 0x00357c5701007387 */ /* 0x000fe20000100800 */
[----:B------:R-:W3:Y:S01]  /*61b50*/  LDL.LU R85, [R1+0x354c] ;  /* 0x00354c0001557983 */ /* 0x000ee20000300800 */
[----:B------:R-:W3:Y:S02]  /*61b60*/  LDL.LU R90, [R1+0x3548] ;  /* 0x00354800015a7983 */ /* 0x000ee40000300800 */
[----:B------:R-:W3:Y:S01]  /*61b70*/  LDL.LU R92, [R1+0x3544] ;  /* 0x00354400015c7983 */ /* 0x000ee20000300800 */
[----:B------:R1:W-:Y:S01]  /*61b80*/  LDGSTS.E [R3+0x21c00], [R68.64], P0 ;  /* 0x21c0000044037fae */ /* 0x0003e20008121844 */
[-C--:B----4-:R-:W-:Y:S02]  /*61b90*/  IADD3 R80, P1, R80, R182.reuse, RZ ;  /* 0x000000b650507210 */ /* 0x090fe40007f3e0ff */
[----:B------:R-:W-:-:S03]  /*61ba0*/  IADD3 R70, P2, R70, R182, RZ ;  /* 0x000000b646467210 */ /* 0x000fc60007f5e0ff */
[----:B------:R-:W-:Y:S01]  /*61bb0*/  STL [R1+0x3578], R80 ;  /* 0x0035785001007387 */ /* 0x000fe20000100800 */
[--C-:B--2---:R-:W-:Y:S02]  /*61bc0*/  IMAD.X R81, R81, 0x1, R2.reuse, P1 ;  /* 0x0000000151517824 */ /* 0x104fe400008e0602 */
[----:B------:R-:W-:-:S03]  /*61bd0*/  IMAD.X R71, R71, 0x1, R2, P2 ;  /* 0x0000000147477824 */ /* 0x000fc600010e0602 */
[----:B------:R-:W-:Y:S01]  /*61be0*/  STL [R1+0x3570], R81 ;  /* 0x0035705101007387 */ /* 0x000fe20000100800 */
[----:B------:R-:W-:Y:S02]  /*61bf0*/  STL [R1+0x3574], R70 ;  /* 0x0035744601007387 */ /* 0x000fe40000100800 */
[----:B------:R-:W2:Y:S02]  /*61c00*/  LDL.LU R91, [R1+0x3540] ;  /* 0x00354000015b7983 */ /* 0x000ea40000300800 */
[----:B------:R4:W-:Y:S01]  /*61c10*/  STL [R1+0x356c], R71 ;  /* 0x00356c4701007387 */ /* 0x0009e20000100800 */
[----:B------:R-:W2:Y:S01]  /*61c20*/  LDL.LU R93, [R1+0x353c] ;  /* 0x00353c00015d7983 */ /* 0x000ea20000300800 */
[----:B-1----:R-:W-:Y:S02]  /*61c30*/  IMAD.MOV.U32 R68, RZ, RZ, R86 ;  /* 0x000000ffff447224 */ /* 0x002fe400078e0056 */
[----:B------:R-:W-:-:S05]  /*61c40*/  IMAD.MOV.U32 R69, RZ, RZ, R87 ;  /* 0x000000ffff457224 */ /* 0x000fca00078e0057 */
[----:B------:R1:W-:Y:S01]  /*61c50*/  LDGSTS.E [R3+0x22000], [R68.64], P0 ;  /* 0x2200000044037fae */ /* 0x0003e20008121844 */
[----:B------:R-:W-:Y:S01]  /*61c60*/  IADD3 R76, P1, R76, R182, RZ ;  /* 0x000000b64c4c7210 */ /* 0x000fe20007f3e0ff */
[----:B-1----:R-:W-:Y:S02]  /*61c70*/  IMAD.MOV.U32 R68, RZ, RZ, R80 ;  /* 0x000000ffff447224 */ /* 0x002fe400078e0050 */
[----:B------:R-:W-:-:S05]  /*61c80*/  IMAD.MOV.U32 R69, RZ, RZ, R81 ;  /* 0x000000ffff457224 */ /* 0x000fca00078e0051 */
[----:B------:R1:W-:Y:S02]  /*61c90*/  LDGSTS.E [R3+0x22400], [R68.64], P0 ;  /* 0x2240000044037fae */ /* 0x0003e40008121844 */
[----:B-1----:R-:W-:Y:S02]  /*61ca0*/  IMAD.MOV.U32 R68, RZ, RZ, R70 ;  /* 0x000000ffff447224 */ /* 0x002fe400078e0046 */
[----:B------:R-:W-:Y:S02]  /*61cb0*/  IMAD.MOV.U32 R69, RZ, RZ, R71 ;  /* 0x000000ffff457224 */ /* 0x000fe400078e0047 */
[----:B----4-:R-:W4:Y:S01]  /*61cc0*/  LDL.LU.64 R70, [R1+0x30b0] ;  /* 0x0030b00001467983 */ /* 0x010f220000300a00 */
[----:B------:R-:W-:Y:S03]  /*61cd0*/  STL [R1+0x3568], R76 ;  /* 0x0035684c01007387 */ /* 0x000fe60000100800 */
[----:B------:R1:W-:Y:S02]  /*61ce0*/  LDGSTS.E [R3+0x22800], [R68.64], P0 ;  /* 0x2280000044037fae */ /* 0x0003e40008121844 */
[----:B-1----:R-:W-:Y:S01]  /*61cf0*/  IMAD.MOV.U32 R68, RZ, RZ, R76 ;  /* 0x000000ffff447224 */ /* 0x002fe200078e004c */
[----:B---3--:R-:W-:Y:S01]  /*61d00*/  IADD3 R78, P2, R78, R182, RZ ;  /* 0x000000b64e4e7210 */ /* 0x008fe20007f5e0ff */
[----:B------:R-:W-:-:S04]  /*61d10*/  IMAD.X R77, R77, 0x1, R2, P1 ;  /* 0x000000014d4d7824 */ /* 0x000fc800008e0602 */
[----:B------:R-:W-:Y:S01]  /*61d20*/  IMAD.MOV.U32 R69, RZ, RZ, R77 ;  /* 0x000000ffff457224 */ /* 0x000fe200078e004d */
[----:B------:R1:W-:Y:S01]  /*61d30*/  STL [R1+0x3560], R77 ;  /* 0x0035604d01007387 */ /* 0x0003e20000100800 */
[----:B------:R-:W-:Y:S02]  /*61d40*/  STL [R1+0x3564], R78 ;  /* 0x0035644e01007387 */ /* 0x000fe40000100800 */
[----:B------:R-:W-:Y:S01]  /*61d50*/  IMAD.X R79, R79, 0x1, R2, P2 ;  /* 0x000000014f4f7824 */ /* 0x000fe200010e0602 */
[----:B------:R3:W-:Y:S04]  /*61d60*/  LDGSTS.E [R3+0x22c00], [R68.64], P0 ;  /* 0x22c0000044037fae */ /* 0x0007e80008121844 */
[----:B-1----:R-:W4:Y:S01]  /*61d70*/  LDL.LU.64 R76, [R1+0x30a8] ;  /* 0x0030a800014c7983 */ /* 0x002f220000300a00 */
[----:B------:R1:W-:Y:S01]  /*61d80*/  STL [R1+0x355c], R79 ;  /* 0x00355c4f01007387 */ /* 0x0003e20000100800 */
[----:B------:R-:W-:Y:S01]  /*61d90*/  IADD3 R82, P1, R82, R182, RZ ;  /* 0x000000b652527210 */ /* 0x000fe20007f3e0ff */
[----:B---3--:R-:W-:-:S02]  /*61da0*/  IMAD.MOV.U32 R68, RZ, RZ, R78 ;  /* 0x000000ffff447224 */ /* 0x008fc400078e004e */
[----:B------:R-:W-:Y:S02]  /*61db0*/  IMAD.MOV.U32 R69, RZ, RZ, R79 ;  /* 0x000000ffff457224 */ /* 0x000fe400078e004f */
[----:B-1----:R-:W4:Y:S01]  /*61dc0*/  LDL.LU.64 R78, [R1+0x30a0] ;  /* 0x0030a000014e7983 */ /* 0x002f220000300a00 */
[----:B------:R-:W4:Y:S01]  /*61dd0*/  LDL.LU.64 R80, [R1+0x3098] ;  /* 0x0030980001507983 */ /* 0x000f220000300a00 */
[----:B------:R-:W-:Y:S01]  /*61de0*/  IADD3 R84, P2, R84, R182, RZ ;  /* 0x000000b654547210 */ /* 0x000fe20007f5e0ff */
[----:B------:R-:W-:Y:S01]  /*61df0*/  STL [R1+0x3558], R82 ;  /* 0x0035585201007387 */ /* 0x000fe20000100800 */
[----:B------:R1:W-:Y:S01]  /*61e00*/  LDGSTS.E [R3+0x23000], [R68.64], P0 ;  /* 0x2300000044037fae */ /* 0x0003e20008121844 */
[----:B------:R-:W-:-:S05]  /*61e10*/  IMAD.X R83, R83, 0x1, R2, P1 ;  /* 0x0000000153537824 */ /* 0x000fca00008e0602 */
[----:B------:R1:W-:Y:S01]  /*61e20*/  STL [R1+0x3550], R83 ;  /* 0x0035505301007387 */ /* 0x0003e20000100800 */
[----:B------:R-:W-:Y:S02]  /*61e30*/  STL [R1+0x3554], R84 ;  /* 0x0035545401007387 */ /* 0x000fe40000100800 */
[----:B-1----:R-:W-:Y:S02]  /*61e40*/  IMAD.MOV.U32 R68, RZ, RZ, R82 ;  /* 0x000000ffff447224 */ /* 0x002fe400078e0052 */
[----:B------:R-:W-:Y:S02]  /*61e50*/  IMAD.MOV.U32 R69, RZ, RZ, R83 ;  /* 0x000000ffff457224 */ /* 0x000fe400078e0053 */
[----:B------:R-:W-:-:S03]  /*61e60*/  IMAD.X R85, R85, 0x1, R2, P2 ;  /* 0x0000000155557824 */ /* 0x000fc600010e0602 */
[----:B------:R1:W-:Y:S04]  /*61e70*/  LDGSTS.E [R3+0x23400], [R68.64], P0 ;  /* 0x2340000044037fae */ /* 0x0003e80008121844 */
[----:B------:R-:W4:Y:S01]  /*61e80*/  LDL.LU.64 R82, [R1+0x3090] ;  /* 0x0030900001527983 */ /* 0x000f220000300a00 */
[----:B------:R1:W-:Y:S01]  /*61e90*/  STL [R1+0x354c], R85 ;  /* 0x00354c5501007387 */ /* 0x0003e20000100800 */
[-C--:B------:R-:W-:Y:S01]  /*61ea0*/  IADD3 R90, P1, R90, R182.reuse, RZ ;  /* 0x000000b65a5a7210 */ /* 0x080fe20007f3e0ff */
[----:B-1----:R-:W-:Y:S02]  /*61eb0*/  IMAD.MOV.U32 R68, RZ, RZ, R84 ;  /* 0x000000ffff447224 */ /* 0x002fe400078e0054 */
[----:B------:R-:W-:Y:S02]  /*61ec0*/  IMAD.MOV.U32 R69, RZ, RZ, R85 ;  /* 0x000000ffff457224 */ /* 0x000fe400078e0055 */
[----:B------:R-:W4:Y:S01]  /*61ed0*/  LDL.LU.64 R84, [R1+0x3088] ;  /* 0x0030880001547983 */ /* 0x000f220000300a00 */
[----:B------:R-:W4:Y:S02]  /*61ee0*/  LDL.LU.64 R86, [R1+0x3080] ;  /* 0x0030800001567983 */ /* 0x000f240000300a00 */
[----:B------:R-:W4:Y:S01]  /*61ef0*/  LDL.LU.64 R88, [R1+0x3078] ;  /* 0x0030780001587983 */ /* 0x000f220000300a00 */
[----:B------:R-:W-:Y:S01]  /*61f00*/  IADD3 R92, P2, R92, R182, RZ ;  /* 0x000000b65c5c7210 */ /* 0x000fe20007f5e0ff */
[----:B------:R-:W-:Y:S04]  /*61f10*/  STL [R1+0x3548], R90 ;  /* 0x0035485a01007387 */ /* 0x000fe80000100800 */
[----:B------:R1:W-:Y:S02]  /*61f20*/  LDGSTS.E [R3+0x23800], [R68.64], P0 ;  /* 0x2380000044037fae */ /* 0x0003e40008121844 */
[----:B-1----:R-:W-:-:S02]  /*61f30*/  IMAD.MOV.U32 R68, RZ, RZ, R90 ;  /* 0x000000ffff447224 */ /* 0x002fc400078e005a */
[--C-:B--2---:R-:W-:Y:S02]  /*61f40*/  IMAD.X R91, R91, 0x1, R2.reuse, P1 ;  /* 0x000000015b5b7824 */ /* 0x104fe400008e0602 */
[----:B------:R-:W-:Y:S02]  /*61f50*/  IMAD.X R93, R93, 0x1, R2, P2 ;  /* 0x000000015d5d7824 */ /* 0x000fe400010e0602 */
[----:B------:R-:W-:Y:S01]  /*61f60*/  IMAD.MOV.U32 R69, RZ, RZ, R91 ;  /* 0x000000ffff457224 */ /* 0x000fe200078e005b */
[----:B------:R1:W-:Y:S01]  /*61f70*/  STL [R1+0x3540], R91 ;  /* 0x0035405b01007387 */ /* 0x0003e20000100800 */
[----:B------:R-:W-:Y:S03]  /*61f80*/  STL [R1+0x3544], R92 ;  /* 0x0035445c01007387 */ /* 0x000fe60000100800 */
[----:B------:R2:W-:Y:S04]  /*61f90*/  LDGSTS.E [R3+0x23c00], [R68.64], P0 ;  /* 0x23c0000044037fae */ /* 0x0005e80008121844 */
[----:B-1----:R-:W3:Y:S01]  /*61fa0*/  LDL.LU.64 R90, [R1+0x3070] ;  /* 0x00307000015a7983 */ /* 0x002ee20000300a00 */
[----:B------:R1:W-:Y:S02]  /*61fb0*/  STL [R1+0x353c], R93 ;  /* 0x00353c5d01007387 */ /* 0x0003e40000100800 */
[----:B--2---:R-:W-:-:S02]  /*61fc0*/  IMAD.MOV.U32 R68, RZ, RZ, R92 ;  /* 0x000000ffff447224 */ /* 0x004fc400078e005c */
[----:B------:R-:W-:Y:S02]  /*61fd0*/  IMAD.MOV.U32 R69, RZ, RZ, R93 ;  /* 0x000000ffff457224 */ /* 0x000fe400078e005d */
[----:B-1----:R-:W2:Y:S01]  /*61fe0*/  LDL.LU.64 R92, [R1+0x3068] ;  /* 0x00306800015c7983 */ /* 0x002ea20000300a00 */
[----:B------:R-:W2:Y:S02]  /*61ff0*/  LDL.LU.64 R94, [R1+0x3060] ;  /* 0x00306000015e7983 */ /* 0x000ea40000300a00 */
[----:B------:R-:W2:Y:S02]  /*62000*/  LDL.LU.64 R96, [R1+0x3058] ;  /* 0x0030580001607983 */ /* 0x000ea40000300a00 */
[----:B------:R-:W2:Y:S01]  /*62010*/  LDL.LU.64 R98, [R1+0x3050] ;  /* 0x0030500001627983 */ /* 0x000ea20000300a00 */
[----:B------:R-:W2:Y:S01]  /*62020*/  LDL.LU.64 R100, [R1+0x3048] ;  /* 0x0030480001647983 */ /* 0x000ea20000300a00 */
        /* <DEDUP_REMOVED lines=32> */
[----:B------:R-:W2:Y:S03]  /*62230*/  LDL.LU.64 R186, [R1+0x2f40] ;  /* 0x002f400001ba7983 */ /* 0x000ea60000300a00 */
[----:B------:R4:W-:Y:S02]  /*62240*/  LDGSTS.E [R3+0x24000], [R68.64], P0 ;  /* 0x2400000044037fae */ /* 0x0009e40008121844 */
[----:B----4-:R-:W-:-:S05]  /*62250*/  IADD3 R69, P1, R70, R182, RZ ;  /* 0x000000b646457210 */ /* 0x010fca0007f3e0ff */
[----:B------:R-:W-:Y:S01]  /*62260*/  IMAD.X R68, R71, 0x1, R2, P1 ;  /* 0x0000000147447824 */ /* 0x000fe200008e0602 */
[----:B------:R-:W-:-:S05]  /*62270*/  IADD3 R71, P1, R76, R182, RZ ;  /* 0x000000b64c477210 */ /* 0x000fca0007f3e0ff */
        /* <DEDUP_REMOVED lines=13> */
[----:B---3--:R-:W-:-:S05]  /*62350*/  IADD3 R89, P1, R90, R182, RZ ;  /* 0x000000b65a597210 */ /* 0x008fca0007f3e0ff */
[----:B------:R-:W-:Y:S01]  /*62360*/  IMAD.X R88, R91, 0x1, R2, P1 ;  /* 0x000000015b587824 */ /* 0x000fe200008e0602 */
[----:B--2---:R-:W-:-:S05]  /*62370*/  IADD3 R91, P1, R92, R182, RZ ;  /* 0x000000b65c5b7210 */ /* 0x004fca0007f3e0ff */
        /* <DEDUP_REMOVED lines=56> */
[--C-:B------:R-:W-:Y:S01]  /*62700*/  IMAD.X R162, R165, 0x1, R2.reuse, P1 ;  /* 0x00000001a5a27824 */ /* 0x100fe200008e0602 */
[----:B------:R-:W-:Y:S02]  /*62710*/  IADD3 R165, P1, R166, R182, RZ ;  /* 0x000000b6a6a57210 */ /* 0x000fe40007f3e0ff */
[----:B------:R-:W-:Y:S02]  /*62720*/  LOP3.LUT R69, R69, R68, RZ, 0x3c, !PT ;  /* 0x0000004445457212 */ /* 0x000fe400078e3cff */
[----:B------:R-:W-:Y:S01]  /*62730*/  LOP3.LUT R71, R71, R70, RZ, 0x3c, !PT ;  /* 0x0000004647477212 */ /* 0x000fe200078e3cff */
[----:B------:R-:W-:Y:S01]  /*62740*/  IMAD.X R164, R167, 0x1, R2, P1 ;  /* 0x00000001a7a47824 */ /* 0x000fe200008e0602 */
[----:B------:R-:W-:Y:S02]  /*62750*/  IADD3 R167, P1, R168, R182, RZ ;  /* 0x000000b6a8a77210 */ /* 0x000fe40007f3e0ff */
[----:B------:R-:W-:Y:S02]  /*62760*/  LOP3.LUT R77, R77, R76, RZ, 0x3c, !PT ;  /* 0x0000004c4d4d7212 */ /* 0x000fe400078e3cff */
[----:B------:R-:W-:-:S02]  /*62770*/  LOP3.LUT R79, R79, R78, RZ, 0x3c, !PT ;  /* 0x0000004e4f4f7212 */ /* 0x000fc400078e3cff */
[----:B------:R-:W-:Y:S02]  /*62780*/  LOP3.LUT R68, R69, R68, RZ, 0x3c, !PT ;  /* 0x0000004445447212 */ /* 0x000fe400078e3cff */
[----:B------:R-:W-:Y:S01]  /*62790*/  LOP3.LUT R81, R81, R80, RZ, 0x3c, !PT ;  /* 0x0000005051517212 */ /* 0x000fe200078e3cff */
[----:B------:R-:W-:Y:S01]  /*627a0*/  IMAD.X R166, R169, 0x1, R2, P1 ;  /* 0x00000001a9a67824 */ /* 0x000fe200008e0602 */
[----:B------:R-:W-:Y:S02]  /*627b0*/  IADD3 R169, P1, R170, R182, RZ ;  /* 0x000000b6aaa97210 */ /* 0x000fe40007f3e0ff */
[----:B------:R-:W-:Y:S02]  /*627c0*/  LOP3.LUT R70, R71, R70, RZ, 0x3c, !PT ;  /* 0x0000004647467212 */ /* 0x000fe400078e3cff */
[----:B------:R-:W-:Y:S02]  /*627d0*/  LOP3.LUT R83, R83, R82, RZ, 0x3c, !PT ;  /* 0x0000005253537212 */ /* 0x000fe400078e3cff */
[----:B------:R-:W-:-:S02]  /*627e0*/  LOP3.LUT R76, R77, R76, RZ, 0x3c, !PT ;  /* 0x0000004c4d4c7212 */ /* 0x000fc400078e3cff */
[----:B------:R-:W-:Y:S02]  /*627f0*/  LOP3.LUT R85, R85, R84, RZ, 0x3c, !PT ;  /* 0x0000005455557212 */ /* 0x000fe400078e3cff */
[----:B------:R-:W-:Y:S02]  /*62800*/  LOP3.LUT R78, R79, R78, RZ, 0x3c, !PT ;  /* 0x0000004e4f4e7212 */ /* 0x000fe400078e3cff */
[----:B------:R-:W-:Y:S02]  /*62810*/  LOP3.LUT R87, R87, R86, RZ, 0x3c, !PT ;  /* 0x0000005657577212 */ /* 0x000fe400078e3cff */
[----:B------:R-:W-:Y:S02]  /*62820*/  LOP3.LUT R69, R69, R68, RZ, 0x3c, !PT ;  /* 0x0000004445457212 */ /* 0x000fe400078e3cff */
[----:B------:R-:W-:Y:S02]  /*62830*/  LOP3.LUT R80, R81, R80, RZ, 0x3c, !PT ;  /* 0x0000005051507212 */ /* 0x000fe400078e3cff */
[----:B------:R-:W-:-:S02]  /*62840*/  LOP3.LUT R89, R89, R88, RZ, 0x3c, !PT ;  /* 0x0000005859597212 */ /* 0x000fc400078e3cff */
[----:B------:R-:W-:Y:S02]  /*62850*/  LOP3.LUT R71, R71, R70, RZ, 0x3c, !PT ;  /* 0x0000004647477212 */ /* 0x000fe400078e3cff */
[----:B------:R-:W-:Y:S02]  /*62860*/  LOP3.LUT R82, R83, R82, RZ, 0x3c, !PT ;  /* 0x0000005253527212 */ /* 0x000fe400078e3cff */
[----:B------:R-:W-:Y:S01]  /*62870*/  LOP3.LUT R91, R91, R90, RZ, 0x3c, !PT ;  /* 0x0000005a5b5b7212 */ /* 0x000fe200078e3cff */
[----:B------:R-:W-:Y:S01]  /*62880*/  IMAD.X R168, R171, 0x1, R2, P1 ;  /* 0x00000001aba87824 */ /* 0x000fe200008e0602 */
[----:B------:R-:W-:Y:S02]  /*62890*/  LOP3.LUT R77, R77, R76, RZ, 0x3c, !PT ;  /* 0x0000004c4d4d7212 */ /* 0x000fe400078e3cff */
[----:B------:R-:W-:Y:S02]  /*628a0*/  LOP3.LUT R84, R85, R84, RZ, 0x3c, !PT ;  /* 0x0000005455547212 */ /* 0x000fe400078e3cff */
[----:B------:R-:W-:-:S02]  /*628b0*/  LOP3.LUT R93, R93, R92, RZ, 0x3c, !PT ;  /* 0x0000005c5d5d7212 */ /* 0x000fc400078e3cff */
[----:B------:R-:W-:Y:S02]  /*628c0*/  IADD3 R171, P1, R172, R182, RZ ;  /* 0x000000b6acab7210 */ /* 0x000fe40007f3e0ff */
[----:B------:R-:W-:Y:S02]  /*628d0*/  LOP3.LUT R79, R79, R78, RZ, 0x3c, !PT ;  /* 0x0000004e4f4f7212 */ /* 0x000fe400078e3cff */
[----:B------:R-:W-:Y:S02]  /*628e0*/  LOP3.LUT R86, R87, R86, RZ, 0x3c, !PT ;  /* 0x0000005657567212 */ /* 0x000fe400078e3cff */
[----:B------:R-:W-:Y:S02]  /*628f0*/  LOP3.LUT R95, R95, R94, RZ, 0x3c, !PT ;  /* 0x0000005e5f5f7212 */ /* 0x000fe400078e3cff */
[----:B------:R-:W-:Y:S02]  /*62900*/  LOP3.LUT R81, R81, R80, RZ, 0x3c, !PT ;  /* 0x0000005051517212 */ /* 0x000fe400078e3cff */
[----:B------:R-:W-:-:S02]  /*62910*/  LOP3.LUT R88, R89, R88, RZ, 0x3c, !PT ;  /* 0x0000005859587212 */ /* 0x000fc400078e3cff */
[----:B------:R-:W-:Y:S01]  /*62920*/  LOP3.LUT R97, R97, R96, RZ, 0x3c, !PT ;  /* 0x0000006061617212 */ /* 0x000fe200078e3cff */
[----:B------:R1:W-:Y:S01]  /*62930*/  STL.64 [R1+0x30b0], R68 ;  /* 0x0030b04401007387 */ /* 0x0003e20000100a00 */
[----:B------:R-:W-:Y:S02]  /*62940*/  LOP3.LUT R83, R83, R82, RZ, 0x3c, !PT ;  /* 0x0000005253537212 */ /* 0x000fe400078e3cff */
[----:B------:R-:W-:Y:S02]  /*62950*/  LOP3.LUT R90, R91, R90, RZ, 0x3c, !PT ;  /* 0x0000005a5b5a7212 */ /* 0x000fe400078e3cff */
[----:B------:R-:W-:Y:S01]  /*62960*/  LOP3.LUT R99, R99, R98, RZ, 0x3c, !PT ;  /* 0x0000006263637212 */ /* 0x000fe200078e3cff */
[----:B------:R-:W-:Y:S01]  /*62970*/  STL.64 [R1+0x30a8], R70 ;  /* 0x0030a84601007387 */ /* 0x000fe20000100a00 */
[----:B------:R-:W-:Y:S02]  /*62980*/  LOP3.LUT R85, R85, R84, RZ, 0x3c, !PT ;  /* 0x0000005455557212 */ /* 0x000fe400078e3cff */
[----:B------:R-:W-:-:S02]  /*62990*/  LOP3.LUT R92, R93, R92, RZ, 0x3c, !PT ;  /* 0x0000005c5d5c7212 */ /* 0x000fc400078e3cff */
[----:B------:R-:W-:Y:S01]  /*629a0*/  LOP3.LUT R101, R101, R100, RZ, 0x3c, !PT ;  /* 0x0000006465657212 */ /* 0x000fe200078e3cff */
[----:B------:R-:W-:Y:S01]  /*629b0*/  STL.64 [R1+0x30a0], R76 ;  /* 0x0030a04c01007387 */ /* 0x000fe20000100a00 */
[----:B------:R-:W-:Y:S02]  /*629c0*/  LOP3.LUT R87, R87, R86, RZ, 0x3c, !PT ;  /* 0x0000005657577212 */ /* 0x000fe400078e3cff */
[----:B------:R-:W-:Y:S02]  /*629d0*/  LOP3.LUT R94, R95, R94, RZ, 0x3c, !PT ;  /* 0x0000005e5f5e7212 */ /* 0x000fe400078e3cff */
[----:B------:R-:W-:Y:S01]  /*629e0*/  LOP3.LUT R103, R103, R102, RZ, 0x3c, !PT ;  /* 0x0000006667677212 */ /* 0x000fe200078e3cff */
[----:B------:R-:W-:Y:S01]  /*629f0*/  IMAD.X R170, R173, 0x1, R2, P1 ;  /* 0x00000001adaa7824 */ /* 0x000fe200008e0602 */
[----:B------:R-:W-:Y:S01]  /*62a00*/  STL.64 [R1+0x3098], R78 ;  /* 0x0030984e01007387 */ /* 0x000fe20000100a00 */
[----:B------:R-:W-:Y:S02]  /*62a10*/  LOP3.LUT R89, R89, R88, RZ, 0x3c, !PT ;  /* 0x0000005859597212 */ /* 0x000fe400078e3cff */
[----:B------:R-:W-:-:S02]  /*62a20*/  LOP3.LUT R96, R97, R96, RZ, 0x3c, !PT ;  /* 0x0000006061607212 */ /* 0x000fc400078e3cff */
[----:B------:R-:W-:Y:S02]  /*62a30*/  LOP3.LUT R105, R105, R104, RZ, 0x3c, !PT ;  /* 0x0000006869697212 */ /* 0x000fe400078e3cff */
[----:B------:R-:W-:Y:S01]  /*62a40*/  IADD3 R173, P1, R174, R182, RZ ;  /* 0x000000b6aead7210 */ /* 0x000fe20007f3e0ff */
[----:B------:R-:W-:Y:S01]  /*62a50*/  STL.64 [R1+0x3090], R80 ;  /* 0x0030905001007387 */ /* 0x000fe20000100a00 */
[----:B------:R-:W-:Y:S02]  /*62a60*/  LOP3.LUT R91, R91, R90, RZ, 0x3c, !PT ;  /* 0x0000005a5b5b7212 */ /* 0x000fe400078e3cff */
[----:B------:R-:W-:Y:S02]  /*62a70*/  LOP3.LUT R98, R99, R98, RZ, 0x3c, !PT ;  /* 0x0000006263627212 */ /* 0x000fe400078e3cff */
[----:B------:R-:W-:Y:S01]  /*62a80*/  LOP3.LUT R107, R107, R106, RZ, 0x3c, !PT ;  /* 0x0000006a6b6b7212 */ /* 0x000fe200078e3cff */
[----:B------:R-:W-:Y:S01]  /*62a90*/  STL.64 [R1+0x3088], R82 ;  /* 0x0030885201007387 */ /* 0x000fe20000100a00 */
[----:B------:R-:W-:-:S02]  /*62aa0*/  LOP3.LUT R93, R93, R92, RZ, 0x3c, !PT ;  /* 0x0000005c5d5d7212 */ /* 0x000fc400078e3cff */
[----:B------:R-:W-:Y:S02]  /*62ab0*/  LOP3.LUT R100, R101, R100, RZ, 0x3c, !PT ;  /* 0x0000006465647212 */ /* 0x000fe400078e3cff */
[----:B------:R-:W-:Y:S01]  /*62ac0*/  LOP3.LUT R109, R109, R108, RZ, 0x3c, !PT ;  /* 0x0000006c6d6d7212 */ /* 0x000fe200078e3cff */
[----:B------:R-:W-:Y:S01]  /*62ad0*/  STL.64 [R1+0x3080], R84 ;  /* 0x0030805401007387 */ /* 0x000fe20000100a00 */
[----:B------:R-:W-:Y:S02]  /*62ae0*/  LOP3.LUT R95, R95, R94, RZ, 0x3c, !PT ;  /* 0x0000005e5f5f7212 */ /* 0x000fe400078e3cff */
[----:B------:R-:W-:Y:S02]  /*62af0*/  LOP3.LUT R102, R103, R102, RZ, 0x3c, !PT ;  /* 0x0000006667667212 */ /* 0x000fe400078e3cff */
[----:B------:R-:W-:Y:S01]  /*62b00*/  LOP3.LUT R111, R111, R110, RZ, 0x3c, !PT ;  /* 0x0000006e6f6f7212 */ /* 0x000fe200078e3cff */
[----:B------:R2:W-:Y:S01]  /*62b10*/  STL.64 [R1+0x3078], R86 ;  /* 0x0030785601007387 */ /* 0x0005e20000100a00 */
[----:B------:R-:W-:-:S02]  /*62b20*/  LOP3.LUT R97, R97, R96, RZ, 0x3c, !PT ;  /* 0x0000006061617212 */ /* 0x000fc400078e3cff */
[----:B------:R-:W-:Y:S02]  /*62b30*/  LOP3.LUT R104, R105, R104, RZ, 0x3c, !PT ;  /* 0x0000006869687212 */ /* 0x000fe400078e3cff */
[----:B------:R-:W-:Y:S01]  /*62b40*/  LOP3.LUT R113, R113, R112, RZ, 0x3c, !PT ;  /* 0x0000007071717212 */ /* 0x000fe200078e3cff */
[----:B------:R-:W-:Y:S01]  /*62b50*/  STL.64 [R1+0x3070], R88 ;  /* 0x0030705801007387 */ /* 0x000fe20000100a00 */
[----:B------:R-:W-:Y:S02]  /*62b60*/  LOP3.LUT R99, R99, R98, RZ, 0x3c, !PT ;  /* 0x0000006263637212 */ /* 0x000fe400078e3cff */
[----:B------:R-:W-:Y:S02]  /*62b70*/  LOP3.LUT R106, R107, R106, RZ, 0x3c, !PT ;  /* 0x0000006a6b6a7212 */ /* 0x000fe400078e3cff */
[----:B------:R-:W-:Y:S01]  /*62b80*/  LOP3.LUT R115, R115, R114, RZ, 0x3c, !PT ;  /* 0x0000007273737212 */ /* 0x000fe200078e3cff */
[----:B------:R-:W-:Y:S01]  /*62b90*/  IMAD.X R172, R175, 0x1, R2, P1 ;  /* 0x00000001afac7824 */ /* 0x000fe200008e0602 */
[----:B------:R-:W-:Y:S01]  /*62ba0*/  STL.64 [R1+0x3068], R90 ;  /* 0x0030685a01007387 */ /* 0x000fe20000100a00 */
[----:B------:R-:W-:-:S02]  /*62bb0*/  LOP3.LUT R101, R101, R100, RZ, 0x3c, !PT ;  /* 0x0000006465657212 */ /* 0x000fc400078e3cff */
[----:B------:R-:W-:Y:S02]  /*62bc0*/  LOP3.LUT R108, R109, R108, RZ, 0x3c, !PT ;  /* 0x0000006c6d6c7212 */ /* 0x000fe400078e3cff */
        /* <DEDUP_REMOVED lines=102> */
[----:B------:R-:W-:Y:S01]  /*63230*/  LOP3.LUT R172, R173, R172, RZ, 0x3c, !PT ;  /* 0x000000acadac7212 */ /* 0x000fe200078e3cff */
[----:B------:R-:W-:Y:S01]  /*63240*/  STL.64 [R1+0x2fa0], R140 ;  /* 0x002fa08c01007387 */ /* 0x000fe20000100a00 */
[----:B------:R-:W-:Y:S02]  /*63250*/  LOP3.LUT R167, R167, R166, RZ, 0x3c, !PT ;  /* 0x000000a6a7a77212 */ /* 0x000fe400078e3cff */
[----:B------:R-:W-:Y:S01]  /*63260*/  LOP3.LUT R174, R175, R174, RZ, 0x3c, !PT ;  /* 0x000000aeafae7212 */ /* 0x000fe200078e3cff */
[----:B------:R-:W-:Y:S01]  /*63270*/  STL.64 [R1+0x2f98], R142 ;  /* 0x002f988e01007387 */ /* 0x000fe20000100a00 */
[----:B------:R-:W-:Y:S02]  /*63280*/  LOP3.LUT R169, R169, R168, RZ, 0x3c, !PT ;  /* 0x000000a8a9a97212 */ /* 0x000fe400078e3cff */
[----:B------:R-:W-:Y:S01]  /*63290*/  LOP3.LUT R176, R177, R176, RZ, 0x3c, !PT ;  /* 0x000000b0b1b07212 */ /* 0x000fe200078e3cff */
[----:B------:R-:W-:Y:S01]  /*632a0*/  STL.64 [R1+0x2f90], R160 ;  /* 0x002f90a001007387 */ /* 0x000fe20000100a00 */
[----:B------:R-:W-:-:S02]  /*632b0*/  LOP3.LUT R171, R171, R170, RZ, 0x3c, !PT ;  /* 0x000000aaabab7212 */ /* 0x000fc400078e3cff */
[----:B------:R-:W-:Y:S01]  /*632c0*/  LOP3.LUT R178, R179, R178, RZ, 0x3c, !PT ;  /* 0x000000b2b3b27212 */ /* 0x000fe200078e3cff */
[----:B------:R-:W-:Y:S01]  /*632d0*/  IMAD.X R180, R187, 0x1, R2, P1 ;  /* 0x00000001bbb47824 */ /* 0x000fe200008e0602 */
[----:B------:R-:W-:Y:S01]  /*632e0*/  STL.64 [R1+0x2f88], R162 ;  /* 0x002f88a201007387 */ /* 0x000fe20000100a00 */
[----:B------:R-:W-:Y:S01]  /*632f0*/  LOP3.LUT R173, R173, R172, RZ, 0x3c, !PT ;  /* 0x000000acadad7212 */ /* 0x000fe200078e3cff */
[----:B------:R-:W-:Y:S01]  /*63300*/  STL.64 [R1+0x2f80], R164 ;  /* 0x002f80a401007387 */ /* 0x000fe20000100a00 */
[----:B------:R-:W-:Y:S01]  /*63310*/  LOP3.LUT R175, R175, R174, RZ, 0x3c, !PT ;  /* 0x000000aeafaf7212 */ /* 0x000fe200078e3cff */
[----:B------:R-:W-:Y:S01]  /*63320*/  STL.64 [R1+0x2f78], R166 ;  /* 0x002f78a601007387 */ /* 0x000fe20000100a00 */
[----:B------:R-:W-:Y:S01]  /*63330*/  LOP3.LUT R177, R177, R176, RZ, 0x3c, !PT ;  /* 0x000000b0b1b17212 */ /* 0x000fe200078e3cff */
[----:B------:R-:W-:Y:S01]  /*63340*/  STL.64 [R1+0x2f70], R168 ;  /* 0x002f70a801007387 */ /* 0x000fe20000100a00 */
[----:B------:R-:W-:Y:S01]  /*63350*/  LOP3.LUT R179, R179, R178, RZ, 0x3c, !PT ;  /* 0x000000b2b3b37212 */ /* 0x000fe200078e3cff */
[----:B------:R-:W-:Y:S01]  /*63360*/  STL.64 [R1+0x2f68], R170 ;  /* 0x002f68aa01007387 */ /* 0x000fe20000100a00 */
[----:B------:R-:W-:-:S02]  /*63370*/  IMAD.MOV.U32 R186, RZ, RZ, R181 ;  /* 0x000000ffffba7224 */ /* 0x000fc400078e00b5 */
[----:B------:R-:W-:Y:S02]  /*63380*/  IMAD.MOV.U32 R187, RZ, RZ, R180 ;  /* 0x000000ffffbb7224 */ /* 0x000fe400078e00b4 */
[----:B------:R-:W-:Y:S01]  /*63390*/  STL.64 [R1+0x2f60], R172 ;  /* 0x002f60ac01007387 */ /* 0x000fe20000100a00 */
[----:B------:R-:W-:Y:S04]  /*633a0*/  STL.64 [R1+0x2f58], R174 ;  /* 0x002f58ae01007387 */ /* 0x000fe80000100a00 */
[----:B------:R1:W-:Y:S01]  /*633b0*/  LDGSTS.E [R3+0x24400], [R68.64], P0 ;  /* 0x2440000044037fae */ /* 0x0003e20008121844 */
[----:B------:R-:W-:Y:S02]  /*633c0*/  STL.64 [R1+0x2f50], R176 ;  /* 0x002f50b001007387 */ /* 0x000fe40000100a00 */
[----:B------:R3:W-:Y:S02]  /*633d0*/  LDGSTS.E [R3+0x24800], [R70.64], P0 ;  /* 0x2480000046037fae */ /* 0x0007e40008121844 */
[----:B------:R-:W-:Y:S01]  /*633e0*/  STL.64 [R1+0x2f48], R178 ;  /* 0x002f48b201007387 */ /* 0x000fe20000100a00 */
[----:B------:R2:W-:Y:S04]  /*633f0*/  LDGSTS.E [R3+0x24c00], [R76.64], P0 ;  /* 0x24c000004c037fae */ /* 0x0005e80008121844 */
[----:B------:R-:W-:Y:S01]  /*63400*/  STL.64 [R1+0x2f40], R186 ;  /* 0x002f40ba01007387 */ /* 0x000fe20000100a00 */
[----:B------:R2:W-:Y:S02]  /*63410*/  LDGSTS.E [R3+0x25000], [R78.64], P0 ;  /* 0x250000004e037fae */ /* 0x0005e40008121844 */
[----:B------:R2:W-:Y:S02]  /*63420*/  LDGSTS.E [R3+0x25400], [R80.64], P0 ;  /* 0x2540000050037fae */ /* 0x0005e40008121844 */
[----:B------:R2:W-:Y:S01]  /*63430*/  LDGSTS.E [R3+0x25800], [R82.64], P0 ;  /* 0x2580000052037fae */ /* 0x0005e20008121844 */
[----:B------:R2:W-:Y:S04]  /*63440*/  LDGSTS.E [R3+0x25c00], [R84.64], P0 ;  /* 0x25c0000054037fae */ /* 0x0005e80008121844 */
[----:B-1----:R-:W4:Y:S01]  /*63450*/  LDL.LU R68, [R1+0x3538] ;  /* 0x0035380001447983 */ /* 0x002f220000300800 */
[----:B------:R2:W-:Y:S03]  /*63460*/  LDGSTS.E [R3+0x26000], [R86.64], P0 ;  /* 0x2600000056037fae */ /* 0x0005e60008121844 */
[----:B------:R-:W1:Y:S01]  /*63470*/  S2R R241, SR_TID.X ;  /* 0x0000000000f17919 */ /* 0x000e620000002100 */
[----:B------:R1:W-:Y:S02]  /*63480*/  LDGSTS.E [R3+0x26400], [R88.64], P0 ;  /* 0x2640000058037fae */ /* 0x0003e40008121844 */
[----:B------:R1:W-:Y:S02]  /*63490*/  LDGSTS.E [R3+0x26800], [R90.64], P0 ;  /* 0x268000005a037fae */ /* 0x0003e40008121844 */
[----:B------:R1:W-:Y:S01]  /*634a0*/  LDGSTS.E [R3+0x26c00], [R92.64], P0 ;  /* 0x26c000005c037fae */ /* 0x0003e20008121844 */
[----:B------:R1:W-:Y:S01]  /*634b0*/  LDGSTS.E [R3+0x27000], [R94.64], P0 ;  /* 0x270000005e037fae */ /* 0x0003e20008121844 */
[----:B------:R1:W-:Y:S02]  /*634c0*/  LDGSTS.E [R3+0x27400], [R96.64], P0 ;  /* 0x2740000060037fae */ /* 0x0003e40008121844 */
[----:B------:R1:W-:Y:S02]  /*634d0*/  LDGSTS.E [R3+0x27800], [R98.64], P0 ;  /* 0x2780000062037fae */ /* 0x0003e40008121844 */
[----:B------:R1:W-:Y:S01]  /*634e0*/  LDGSTS.E [R3+0x27c00], [R100.64], P0 ;  /* 0x27c0000064037fae */ /* 0x0003e20008121844 */
[----:B------:R1:W-:Y:S04]  /*634f0*/  LDGSTS.E [R3+0x28000], [R102.64], P0 ;  /* 0x2800000066037fae */ /* 0x0003e80008121844 */
[----:B--2---:R-:W2:Y:S01]  /*63500*/  LDL.LU R86, [R1+0x3534] ;  /* 0x0035340001567983 */ /* 0x004ea20000300800 */
[----:B------:R-:W2:Y:S02]  /*63510*/  LDL.LU R69, [R1+0x3530] ;  /* 0x0035300001457983 */ /* 0x000ea40000300800 */
[----:B------:R-:W2:Y:S02]  /*63520*/  LDL.LU R87, [R1+0x352c] ;  /* 0x00352c0001577983 */ /* 0x000ea40000300800 */
[----:B---3--:R-:W3:Y:S01]  /*63530*/  LDL.LU R70, [R1+0x3528] ;  /* 0x0035280001467983 */ /* 0x008ee20000300800 */
[----:B------:R-:W3:Y:S01]  /*63540*/  LDL.LU R71, [R1+0x3524] ;  /* 0x0035240001477983 */ /* 0x000ee20000300800 */
[----:B------:R-:W3:Y:S02]  /*63550*/  LDL.LU R80, [R1+0x3520] ;  /* 0x0035200001507983 */ /* 0x000ee40000300800 */
[----:B------:R-:W3:Y:S01]  /*63560*/  LDL.LU R81, [R1+0x351c] ;  /* 0x00351c0001517983 */ /* 0x000ee20000300800 */
[----:B------:R1:W-:Y:S01]  /*63570*/  LDGSTS.E [R3+0x28400], [R104.64], P0 ;  /* 0x2840000068037fae */ /* 0x0003e20008121844 */
        /* <DEDUP_REMOVED lines=8> */
[----:B------:R-:W3:Y:S01]  /*63600*/  LDL.LU R76, [R1+0x3518] ;  /* 0x00351800014c7983 */ /* 0x000ee20000300800 */
[----:B------:R1:W-:Y:S02]  /*63610*/  LDGSTS.E [R3+0x2a800], [R122.64], P0 ;  /* 0x2a8000007a037fae */ /* 0x0003e40008121844 */
[----:B------:R1:W-:Y:S02]  /*63620*/  LDGSTS.E [R3+0x2ac00], [R124.64], P0 ;  /* 0x2ac000007c037fae */ /* 0x0003e40008121844 */
[----:B------:R1:W-:Y:S01]  /*63630*/  LDGSTS.E [R3+0x2b000], [R126.64], P0 ;  /* 0x2b0000007e037fae */ /* 0x0003e20008121844 */
[----:B------:R1:W-:Y:S04]  /*63640*/  LDGSTS.E [R3+0x2b400], [R128.64], P0 ;  /* 0x2b40000080037fae */ /* 0x0003e80008121844 */
[----:B------:R-:W3:Y:S01]  /*63650*/  LDL.LU R77, [R1+0x3514] ;  /* 0x00351400014d7983 */ /* 0x000ee20000300800 */
[----:B------:R1:W-:Y:S02]  /*63660*/  LDGSTS.E [R3+0x2b800], [R130.64], P0 ;  /* 0x2b80000082037fae */ /* 0x0003e40008121844 */
[----:B------:R-:W3:Y:S02]  /*63670*/  LDL.LU R78, [R1+0x3510] ;  /* 0x00351000014e7983 */ /* 0x000ee40000300800 */
[----:B------:R1:W-:Y:S02]  /*63680*/  LDGSTS.E [R3+0x2bc00], [R132.64], P0 ;  /* 0x2bc0000084037fae */ /* 0x0003e40008121844 */
[----:B-1----:R-:W-:Y:S01]  /*63690*/  LOP3.LUT R241, R241, 0x60, RZ, 0xc0, !PT ;  /* 0x00000060f1f17812 */ /* 0x002fe200078ec0ff */
[----:B------:R1:W-:Y:S01]  /*636a0*/  LDGSTS.E [R3+0x2c000], [R134.64], P0 ;  /* 0x2c00000086037fae */ /* 0x0003e20008121844 */
[----:B------:R1:W-:Y:S02]  /*636b0*/  LDGSTS.E [R3+0x2c400], [R136.64], P0 ;  /* 0x2c40000088037fae */ /* 0x0003e40008121844 */
[----:B------:R1:W-:Y:S02]  /*636c0*/  LDGSTS.E [R3+0x2c800], [R138.64], P0 ;  /* 0x2c8000008a037fae */ /* 0x0003e40008121844 */
[----:B------:R1:W-:Y:S01]  /*636d0*/  LDGSTS.E [R3+0x2cc00], [R140.64], P0 ;  /* 0x2cc000008c037fae */ /* 0x0003e20008121844 */
[----:B------:R-:W3:Y:S01]  /*636e0*/  LDL.LU R79, [R1+0x350c] ;  /* 0x00350c00014f7983 */ /* 0x000ee20000300800 */
[----:B------:R-:W-:-:S03]  /*636f0*/  SHF.R.U32.HI R241, RZ, 0x1, R241 ;  /* 0x00000001fff17819 */ /* 0x000fc600000116f1 */
[----:B------:R1:W-:Y:S01]  /*63700*/  LDGSTS.E [R3+0x2d000], [R142.64], P0 ;  /* 0x2d0000008e037fae */ /* 0x0003e20008121844 */
[----:B------:R1:W-:Y:S02]  /*63710*/  LDGSTS.E [R3+0x2d400], [R160.64], P0 ;  /* 0x2d400000a0037fae */ /* 0x0003e40008121844 */
[----:B------:R1:W-:Y:S02]  /*63720*/  LDGSTS.E [R3+0x2d800], [R162.64], P0 ;  /* 0x2d800000a2037fae */ /* 0x0003e40008121844 */
[----:B------:R1:W-:Y:S01]  /*63730*/  LDGSTS.E [R3+0x2dc00], [R164.64], P0 ;  /* 0x2dc00000a4037fae */ /* 0x0003e20008121844 */
[----:B------:R-:W-:Y:S01]  /*63740*/  LOP3.LUT R82, R185, R241, RZ, 0x3c, !PT ;  /* 0x000000f1b9527212 */ /* 0x000fe200078e3cff */
[----:B------:R1:W-:Y:S01]  /*63750*/  LDGSTS.E [R3+0x2e000], [R166.64], P0 ;  /* 0x2e000000a6037fae */ /* 0x0003e20008121844 */
[----:B------:R1:W-:Y:S02]  /*63760*/  LDGSTS.E [R3+0x2e400], [R168.64], P0 ;  /* 0x2e400000a8037fae */ /* 0x0003e40008121844 */
[----:B------:R1:W-:Y:S02]  /*63770*/  LDGSTS.E [R3+0x2e800], [R170.64], P0 ;  /* 0x2e800000aa037fae */ /* 0x0003e40008121844 */
[----:B------:R1:W-:Y:S01]  /*63780*/  LDGSTS.E [R3+0x2ec00], [R172.64], P0 ;  /* 0x2ec00000ac037fae */ /* 0x0003e20008121844 */
[----:B------:R-:W-:Y:S01]  /*63790*/  LOP3.LUT R82, R82, 0x40, RZ, 0x3c, !PT ;  /* 0x0000004052527812 */ /* 0x000fe200078e3cff */
[----:B------:R1:W-:Y:S01]  /*637a0*/  LDGSTS.E [R3+0x2f000], [R174.64], P0 ;  /* 0x2f000000ae037fae */ /* 0x0003e20008121844 */
[----:B------:R1:W-:Y:S02]  /*637b0*/  LDGSTS.E [R3+0x2f400], [R176.64], P0 ;  /* 0x2f400000b0037fae */ /* 0x0003e40008121844 */
[----:B------:R1:W-:Y:S02]  /*637c0*/  LDGSTS.E [R3+0x2f800], [R178.64], P0 ;  /* 0x2f800000b2037fae */ /* 0x0003e40008121844 */
[----:B------:R1:W-:Y:S02]  /*637d0*/  LDGSTS.E [R3+0x2fc00], [R186.64], P0 ;  /* 0x2fc00000ba037fae */ /* 0x0003e40008121844 */
[----:B-1----:R-:W-:Y:S01]  /*637e0*/  IMAD R3, R183, 0x10000, R82 ;  /* 0x00010000b7037824 */ /* 0x002fe200078e0252 */
[----:B----4-:R-:W-:-:S05]  /*637f0*/  IADD3 R68, P1, R68, R182, RZ ;  /* 0x000000b644447210 */ /* 0x010fca0007f3e0ff */
[----:B------:R1:W-:Y:S01]  /*63800*/  STL [R1+0x3538], R68 ;  /* 0x0035384401007387 */ /* 0x0003e20000100800 */
[----:B--2---:R-:W-:Y:S01]  /*63810*/  IADD3 R86, P2, R86, R182, RZ ;  /* 0x000000b656567210 */ /* 0x004fe20007f5e0ff */
[----:B------:R-:W-:-:S04]  /*63820*/  IMAD.X R69, R69, 0x1, R2, P1 ;  /* 0x0000000145457824 */ /* 0x000fc800008e0602 */
[--C-:B------:R-:W-:Y:S01]  /*63830*/  IMAD.X R87, R87, 0x1, R2.reuse, P2 ;  /* 0x0000000157577824 */ /* 0x100fe200010e0602 */
[----:B------:R2:W-:Y:S01]  /*63840*/  STL [R1+0x3530], R69 ;  /* 0x0035304501007387 */ /* 0x0005e20000100800 */
[----:B------:R-:W-:Y:S02]  /*63850*/  STL [R1+0x3534], R86 ;  /* 0x0035345601007387 */ /* 0x000fe40000100800 */
[----:B------:R-:W4:Y:S01]  /*63860*/  LDL.LU R84, [R1+0x3508] ;  /* 0x0035080001547983 */ /* 0x000f220000300800 */
[-C--:B---3--:R-:W-:Y:S01]  /*63870*/  IADD3 R70, P1, R70, R182.reuse, RZ ;  /* 0x000000b646467210 */ /* 0x088fe20007f3e0ff */
[----:B------:R-:W-:Y:S01]  /*63880*/  STL [R1+0x352c], R87 ;  /* 0x00352c5701007387 */ /* 0x000fe20000100800 */
[----:B------:R-:W3:Y:S02]  /*63890*/  LDL.LU R82, [R1+0x3504] ;  /* 0x0035040001527983 */ /* 0x000ee40000300800 */
[----:B------:R-:W3:Y:S02]  /*638a0*/  LDL.LU R85, [R1+0x3500] ;  /* 0x0035000001557983 */ /* 0x000ee40000300800 */
[----:B------:R-:W3:Y:S01]  /*638b0*/  LDL.LU R83, [R1+0x34fc] ;  /* 0x0034fc0001537983 */ /* 0x000ee20000300800 */
[----:B------:R1:W-:Y:S01]  /*638c0*/  LDGSTS.E [R3+0x20200], [R68.64], P0 ;  /* 0x2020000044037fae */ /* 0x0003e20008121844 */
[----:B------:R-:W-:Y:S01]  /*638d0*/  IADD3 R71, P2, R71, R182, RZ ;  /* 0x000000b647477210 */ /* 0x000fe20007f5e0ff */
[----:B------:R-:W-:-:S02]  /*638e0*/  IMAD.X R80, R80, 0x1, R2, P1 ;  /* 0x0000000150507824 */ /* 0x000fc400008e0602 */
[----:B------:R-:W-:Y:S02]  /*638f0*/  STL [R1+0x3528], R70 ;  /* 0x0035284601007387 */ /* 0x000fe40000100800 */
[----:B------:R-:W-:Y:S02]  /*63900*/  IMAD.X R81, R81, 0x1, R2, P2 ;  /* 0x0000000151517824 */ /* 0x000fe400010e0602 */
[----:B-1----:R-:W-:Y:S02]  /*63910*/  IMAD.MOV.U32 R68, RZ, RZ, R86 ;  /* 0x000000ffff447224 */ /* 0x002fe400078e0056 */
[----:B--2---:R-:W-:Y:S01]  /*63920*/  IMAD.MOV.U32 R69, RZ, RZ, R87 ;  /* 0x000000ffff457224 */ /* 0x004fe200078e0057 */
[----:B------:R1:W-:Y:S01]  /*63930*/  STL [R1+0x3520], R80 ;  /* 0x0035205001007387 */ /* 0x0003e20000100800 */
[----:B------:R-:W-:Y:S03]  /*63940*/  STL [R1+0x3524], R71 ;  /* 0x0035244701007387 */ /* 0x000fe60000100800 */
[----:B------:R2:W-:Y:S02]  /*63950*/  LDGSTS.E [R3+0x20600], [R68.64], P0 ;  /* 0x2060000044037fae */ /* 0x0005e40008121844 */
[----:B--2---:R-:W-:-:S02]  /*63960*/  IMAD.MOV.U32 R68, RZ, RZ, R70 ;  /* 0x000000ffff447224 */ /* 0x004fc400078e0046 */
[----:B------:R-:W-:Y:S02]  /*63970*/  IMAD.MOV.U32 R69, RZ, RZ, R80 ;  /* 0x000000ffff457224 */ /* 0x000fe400078e0050 */
[----:B-1----:R-:W4:Y:S01]  /*63980*/  LDL.LU R80, [R1+0x34f8] ;  /* 0x0034f80001507983 */ /* 0x002f220000300800 */
[----:B------:R1:W-:Y:S03]  /*63990*/  STL [R1+0x351c], R81 ;  /* 0x00351c5101007387 */ /* 0x0003e60000100800 */
[----:B------:R1:W-:Y:S01]  /*639a0*/  LDGSTS.E [R3+0x20a00], [R68.64], P0 ;  /* 0x20a0000044037fae */ /* 0x0003e20008121844 */
[----:B------:R-:W4:Y:S02]  /*639b0*/  LDL.LU R70, [R1+0x34f4] ;  /* 0x0034f40001467983 */ /* 0x000f240000300800 */
[----:B-1----:R-:W-:Y:S02]  /*639c0*/  IMAD.MOV.U32 R69, RZ, RZ, R81 ;  /* 0x000000ffff457224 */ /* 0x002fe400078e0051 */
[----:B------:R-:W4:Y:S01]  /*639d0*/  LDL.LU R81, [R1+0x34f0] ;  /* 0x0034f00001517983 */ /* 0x000f220000300800 */
[----:B------:R-:W-:-:S02]  /*639e0*/  IMAD.MOV.U32 R68, RZ, RZ, R71 ;  /* 0x000000ffff447224 */ /* 0x000fc400078e0047 */
[----:B------:R-:W4:Y:S01]  /*639f0*/  LDL.LU R71, [R1+0x34ec] ;  /* 0x0034ec0001477983 */ /* 0x000f220000300800 */
[-C--:B------:R-:W-:Y:S02]  /*63a00*/  IADD3 R76, P1, R76, R182.reuse, RZ ;  /* 0x000000b64c4c7210 */ /* 0x080fe40007f3e0ff */
[----:B------:R-:W-:Y:S01]  /*63a10*/  IADD3 R77, P2, R77, R182, RZ ;  /* 0x000000b64d4d7210 */ /* 0x000fe20007f5e0ff */
[----:B------:R1:W-:Y:S02]  /*63a20*/  LDGSTS.E [R3+0x20e00], [R68.64], P0 ;  /* 0x20e0000044037fae */ /* 0x0003e40008121844 */
[--C-:B------:R-:W-:Y:S02]  /*63a30*/  IMAD.X R78, R78, 0x1, R2.reuse, P1 ;  /* 0x000000014e4e7824 */ /* 0x100fe400008e0602 */
[----:B------:R1:W-:Y:S01]  /*63a40*/  STL [R1+0x3518], R76 ;  /* 0x0035184c01007387 */ /* 0x0003e20000100800 */
[----:B------:R-:W-:-:S03]  /*63a50*/  IMAD.X R79, R79, 0x1, R2, P2 ;  /* 0x000000014f4f7824 */ /* 0x000fc600010e0602 */
[----:B------:R1:W-:Y:S01]  /*63a60*/  STL [R1+0x3510], R78 ;  /* 0x0035104e01007387 */ /* 0x0003e20000100800 */
[----:B------:R1:W-:Y:S02]  /*63a70*/  STL [R1+0x3514], R77 ;  /* 0x0035144d01007387 */ /* 0x0003e40000100800 */
[----:B-1----:R-:W-:Y:S02]  /*63a80*/  IMAD.MOV.U32 R68, RZ, RZ, R76 ;  /* 0x000000ffff447224 */ /* 0x002fe400078e004c */
[----:B------:R-:W-:Y:S01]  /*63a90*/  IMAD.MOV.U32 R69, RZ, RZ, R78 ;  /* 0x000000ffff457224 */ /* 0x000fe200078e004e */
[----:B------:R-:W4:Y:S01]  /*63aa0*/  LDL.LU R76, [R1+0x34e8] ;  /* 0x0034e800014c7983 */ /* 0x000f220000300800 */
[----:B------:R1:W-:Y:S02]  /*63ab0*/  STL [R1+0x350c], R79 ;  /* 0x00350c4f01007387 */ /* 0x0003e40000100800 */
[----:B------:R-:W4:Y:S01]  /*63ac0*/  LDL.LU R78, [R1+0x34e4] ;  /* 0x0034e400014e7983 */ /* 0x000f220000300800 */
[----:B------:R1:W-:Y:S02]  /*63ad0*/  LDGSTS.E [R3+0x21200], [R68.64], P0 ;  /* 0x2120000044037fae */ /* 0x0003e40008121844 */
[----:B-1----:R-:W-:-:S02]  /*63ae0*/  IMAD.MOV.U32 R68, RZ, RZ, R77 ;  /* 0x000000ffff447224 */ /* 0x002fc400078e004d */
[----:B------:R-:W4:Y:S01]  /*63af0*/  LDL.LU R77, [R1+0x34e0] ;  /* 0x0034e000014d7983 */ /* 0x000f220000300800 */
[----:B------:R-:W-:Y:S02]  /*63b00*/  IMAD.MOV.U32 R69, RZ, RZ, R79 ;  /* 0x000000ffff457224 */ /* 0x000fe400078e004f */
[----:B------:R-:W4:Y:S03]  /*63b10*/  LDL.LU R79, [R1+0x34dc] ;  /* 0x0034dc00014f7983 */ /* 0x000f260000300800 */
[----:B------:R1:W-:Y:S01]  /*63b20*/  LDGSTS.E [R3+0x21600], [R68.64], P0 ;  /* 0x2160000044037fae */ /* 0x0003e20008121844 */
[-C--:B----4-:R-:W-:Y:S02]  /*63b30*/  IADD3 R84, P1, R84, R182.reuse, RZ ;  /* 0x000000b654547210 */ /* 0x090fe40007f3e0ff */
[----:B---3--:R-:W-:-:S03]  /*63b40*/  IADD3 R82, P2, R82, R182, RZ ;  /* 0x000000b652527210 */ /* 0x008fc60007f5e0ff */
[--C-:B------:R-:W-:Y:S01]  /*63b50*/  IMAD.X R85, R85, 0x1, R2.reuse, P1 ;  /* 0x0000000155557824 */ /* 0x100fe200008e0602 */
[----:B------:R3:W-:Y:S01]  /*63b60*/  STL [R1+0x3508], R84 ;  /* 0x0035085401007387 */ /* 0x0007e20000100800 */
[----:B------:R-:W-:-:S03]  /*63b70*/  IMAD.X R83, R83, 0x1, R2, P2 ;  /* 0x0000000153537824 */ /* 0x000fc600010e0602 */
[----:B------:R4:W-:Y:S01]  /*63b80*/  STL [R1+0x3500], R85 ;  /* 0x0035005501007387 */ /* 0x0009e20000100800 */
[----:B------:R-:W-:Y:S02]  /*63b90*/  STL [R1+0x3504], R82 ;  /* 0x0035045201007387 */ /* 0x000fe40000100800 */
[----:B------:R-:W2:Y:S02]  /*63ba0*/  LDL.LU R86, [R1+0x34d8] ;  /* 0x0034d80001567983 */ /* 0x000ea40000300800 */
[----:B-1----:R-:W-:Y:S01]  /*63bb0*/  IMAD.MOV.U32 R68, RZ, RZ, R84 ;  /* 0x000000ffff447224 */ /* 0x002fe200078e0054 */
[----:B------:R-:W-:Y:S01]  /*63bc0*/  STL [R1+0x34fc], R83 ;  /* 0x0034fc5301007387 */ /* 0x000fe20000100800 */
[----:B---3--:R-:W3:Y:S02]  /*63bd0*/  LDL.LU R84, [R1+0x34d4] ;  /* 0x0034d40001547983 */ /* 0x008ee40000300800 */
[----:B------:R-:W3:Y:S02]  /*63be0*/  LDL.LU R87, [R1+0x34d0] ;  /* 0x0034d00001577983 */ /* 0x000ee40000300800 */
[----:B------:R-:W-:-:S02]  /*63bf0*/  IMAD.MOV.U32 R69, RZ, RZ, R85 ;  /* 0x000000ffff457224 */ /* 0x000fc400078e0055 */
[----:B----4-:R-:W4:Y:S01]  /*63c00*/  LDL.LU R85, [R1+0x34cc] ;  /* 0x0034cc0001557983 */ /* 0x010f220000300800 */
[----:B------:R-:W4:Y:S02]  /*63c10*/  LDL.LU R90, [R1+0x34c8] ;  /* 0x0034c800015a7983 */ /* 0x000f240000300800 */
[----:B------:R-:W4:Y:S01]  /*63c20*/  LDL.LU R92, [R1+0x34c4] ;  /* 0x0034c400015c7983 */ /* 0x000f220000300800 */
[----:B------:R1:W-:Y:S01]  /*63c30*/  LDGSTS.E [R3+0x21a00], [R68.64], P0 ;  /* 0x21a0000044037fae */ /* 0x0003e20008121844 */
[-C--:B------:R-:W-:Y:S02]  /*63c40*/  IADD3 R80, P1, R80, R182.reuse, RZ ;  /* 0x000000b650507210 */ /* 0x080fe40007f3e0ff */
[----:B------:R-:W-:-:S03]  /*63c50*/  IADD3 R70, P2, R70, R182, RZ ;  /* 0x000000b646467210 */ /* 0x000fc60007f5e0ff */
[----:B------:R-:W-:Y:S01]  /*63c60*/  STL [R1+0x34f8], R80 ;  /* 0x0034f85001007387 */ /* 0x000fe20000100800 */
[--C-:B------:R-:W-:Y:S02]  /*63c70*/  IMAD.X R81, R81, 0x1, R2.reuse, P1 ;  /* 0x0000000151517824 */ /* 0x100fe400008e0602 */
[----:B------:R-:W-:-:S03]  /*63c80*/  IMAD.X R71, R71, 0x1, R2, P2 ;  /* 0x0000000147477824 */ /* 0x000fc600010e0602 */
[----:B------:R-:W-:Y:S01]  /*63c90*/  STL [R1+0x34f0], R81 ;  /* 0x0034f05101007387 */ /* 0x000fe20000100800 */
[----:B------:R-:W-:Y:S02]  /*63ca0*/  STL [R1+0x34f4], R70 ;  /* 0x0034f44601007387 */ /* 0x000fe40000100800 */
[----:B------:R-:W4:Y:S02]  /*63cb0*/  LDL.LU R91, [R1+0x34c0] ;  /* 0x0034c000015b7983 */ /* 0x000f240000300800 */
[----:B------:R1:W-:Y:S01]  /*63cc0*/  STL [R1+0x34ec], R71 ;  /* 0x0034ec4701007387 */ /* 0x0003e20000100800 */
[----:B------:R-:W4:Y:S01]  /*63cd0*/  LDL.LU R93, [R1+0x34bc] ;  /* 0x0034bc00015d7983 */ /* 0x000f220000300800 */
[----:B-1----:R-:W-:Y:S02]  /*63ce0*/  IMAD.MOV.U32 R68, RZ, RZ, R82 ;  /* 0x000000ffff447224 */ /* 0x002fe400078e0052 */
[----:B------:R-:W-:-:S05]  /*63cf0*/  IMAD.MOV.U32 R69, RZ, RZ, R83 ;  /* 0x000000ffff457224 */ /* 0x000fca00078e0053 */
[----:B------:R1:W-:Y:S01]  /*63d00*/  LDGSTS.E [R3+0x21e00], [R68.64], P0 ;  /* 0x21e0000044037fae */ /* 0x0003e20008121844 */
[-C--:B------:R-:W-:Y:S01]  /*63d10*/  IADD3 R76, P1, R76, R182.reuse, RZ ;  /* 0x000000b64c4c7210 */ /* 0x080fe20007f3e0ff */
[----:B-1----:R-:W-:Y:S02]  /*63d20*/  IMAD.MOV.U32 R68, RZ, RZ, R80 ;  /* 0x000000ffff447224 */ /* 0x002fe400078e0050 */
[----:B------:R-:W-:Y:S01]  /*63d30*/  IMAD.MOV.U32 R69, RZ, RZ, R81 ;  /* 0x000000ffff457224 */ /* 0x000fe200078e0051 */
[----:B------:R-:W-:-:S04]  /*63d40*/  IADD3 R78, P2, R78, R182, RZ ;  /* 0x000000b64e4e7210 */ /* 0x000fc80007f5e0ff */
[----:B------:R1:W-:Y:S01]  /*63d50*/  LDGSTS.E [R3+0x22200], [R68.64], P0 ;  /* 0x2220000044037fae */ /* 0x0003e20008121844 */
[----:B------:R-:W-:Y:S02]  /*63d60*/  IMAD.X R77, R77, 0x1, R2, P1 ;  /* 0x000000014d4d7824 */ /* 0x000fe400008e0602 */
[----:B-1----:R-:W-:Y:S02]  /*63d70*/  IMAD.MOV.U32 R68, RZ, RZ, R70 ;  /* 0x000000ffff447224 */ /* 0x002fe400078e0046 */
[----:B------:R-:W-:Y:S02]  /*63d80*/  IMAD.MOV.U32 R69, RZ, RZ, R71 ;  /* 0x000000ffff457224 */ /* 0x000fe400078e0047 */
[----:B------:R-:W4:Y:S01]  /*63d90*/  LDL.LU.64 R70, [R1+0x2f38] ;  /* 0x002f380001467983 */ /* 0x000f220000300a00 */
[----:B------:R-:W-:Y:S03]  /*63da0*/  STL [R1+0x34e8], R76 ;  /* 0x0034e84c01007387 */ /* 0x000fe60000100800 */
[----:B------:R1:W-:Y:S01]  /*63db0*/  LDGSTS.E [R3+0x22600], [R68.64], P0 ;  /* 0x2260000044037fae */ /* 0x0003e20008121844 */
[----:B------:R1:W-:Y:S02]  /*63dc0*/  STL [R1+0x34e0], R77 ;  /* 0x0034e04d01007387 */ /* 0x0003e40000100800 */
[----:B------:R-:W-:Y:S02]  /*63dd0*/  STL [R1+0x34e4], R78 ;  /* 0x0034e44e01007387 */ /* 0x000fe40000100800 */
[----:B------:R-:W-:-:S02]  /*63de0*/  IMAD.X R79, R79, 0x1, R2, P2 ;  /* 0x000000014f4f7824 */ /* 0x000fc400010e0602 */
[----:B-1----:R-:W-:Y:S02]  /*63df0*/  IMAD.MOV.U32 R68, RZ, RZ, R76 ;  /* 0x000000ffff447224 */ /* 0x002fe400078e004c */
[----:B------:R-:W-:Y:S02]  /*63e00*/  IMAD.MOV.U32 R69, RZ, RZ, R77 ;  /* 0x000000ffff457224 */ /* 0x000fe400078e004d */
[----:B------:R-:W4:Y:S04]  /*63e10*/  LDL.LU.64 R76, [R1+0x2f30] ;  /* 0x002f3000014c7983 */ /* 0x000f280000300a00 */
[----:B------:R1:W-:Y:S01]  /*63e20*/  LDGSTS.E [R3+0x22a00], [R68.64], P0 ;  /* 0x22a0000044037fae */ /* 0x0003e20008121844 */
[----:B------:R1:W-:Y:S02]  /*63e30*/  STL [R1+0x34dc], R79 ;  /* 0x0034dc4f01007387 */ /* 0x0003e40000100800 */
[----:B-1----:R-:W-:-:S02]  /*63e40*/  IMAD.MOV.U32 R68, RZ, RZ, R78 ;  /* 0x000000ffff447224 */ /* 0x002fc400078e004e */
[----:B------:R-:W-:Y:S02]  /*63e50*/  IMAD.MOV.U32 R69, RZ, RZ, R79 ;  /* 0x000000ffff457224 */ /* 0x000fe400078e004f */
[----:B------:R-:W4:Y:S01]  /*63e60*/  LDL.LU.64 R78, [R1+0x2f28] ;  /* 0x002f2800014e7983 */ /* 0x000f220000300a00 */
[----:B------:R-:W4:Y:S03]  /*63e70*/  LDL.LU.64 R80, [R1+0x2f20] ;  /* 0x002f200001507983 */ /* 0x000f260000300a00 */
[----:B------:R1:W-:Y:S01]  /*63e80*/  LDGSTS.E [R3+0x22e00], [R68.64], P0 ;  /* 0x22e0000044037fae */ /* 0x0003e20008121844 */
[----:B------:R-:W4:Y:S01]  /*63e90*/  LDL.LU.64 R82, [R1+0x2f18] ;  /* 0x002f180001527983 */ /* 0x000f220000300a00 */
[-C--:B--2---:R-:W-:Y:S02]  /*63ea0*/  IADD3 R86, P1, R86, R182.reuse, RZ ;  /* 0x000000b656567210 */ /* 0x084fe40007f3e0ff */
[----:B---3--:R-:W-:-:S03]  /*63eb0*/  IADD3 R84, P2, R84, R182, RZ ;  /* 0x000000b654547210 */ /* 0x008fc60007f5e0ff */
[----:B------:R-:W-:Y:S02]  /*63ec0*/  IMAD.X R87, R87, 0x1, R2, P1 ;  /* 0x0000000157577824 */ /* 0x000fe400008e0602 */
[----:B-1----:R-:W-:Y:S02]  /*63ed0*/  IMAD.MOV.U32 R68, RZ, RZ, R86 ;  /* 0x000000ffff447224 */ /* 0x002fe400078e0056 */
[----:B----4-:R-:W-:Y:S02]  /*63ee0*/  IMAD.X R85, R85, 0x1, R2, P2 ;  /* 0x0000000155557824 */ /* 0x010fe400010e0602 */
[----:B------:R-:W-:Y:S01]  /*63ef0*/  IMAD.MOV.U32 R69, RZ, RZ, R87 ;  /* 0x000000ffff457224 */ /* 0x000fe200078e0057 */
[----:B------:R-:W-:Y:S01]  /*63f00*/  STL [R1+0x34d8], R86 ;  /* 0x0034d85601007387 */ /* 0x000fe20000100800 */
[----:B------:R-:W-:Y:S02]  /*63f10*/  STL [R1+0x34d0], R87 ;  /* 0x0034d05701007387 */ /* 0x000fe40000100800 */
[----:B------:R-:W-:Y:S02]  /*63f20*/  STL [R1+0x34d4], R84 ;  /* 0x0034d45401007387 */ /* 0x000fe40000100800 */
[----:B------:R1:W-:Y:S01]  /*63f30*/  STL [R1+0x34cc], R85 ;  /* 0x0034cc5501007387 */ /* 0x0003e20000100800 */
[----:B------:R2:W-:Y:S01]  /*63f40*/  LDGSTS.E [R3+0x23200], [R68.64], P0 ;  /* 0x2320000044037fae */ /* 0x0005e20008121844 */
[----:B------:R-:W-:Y:S01]  /*63f50*/  IADD3 R90, P1, R90, R182, RZ ;  /* 0x000000b65a5a7210 */ /* 0x000fe20007f3e0ff */
[----:B--2---:R-:W-:-:S02]  /*63f60*/  IMAD.MOV.U32 R68, RZ, RZ, R84 ;  /* 0x000000ffff447224 */ /* 0x004fc400078e0054 */
[----:B------:R-:W-:Y:S02]  /*63f70*/  IMAD.MOV.U32 R69, RZ, RZ, R85 ;  /* 0x000000ffff457224 */ /* 0x000fe400078e0055 */
[----:B-1----:R-:W2:Y:S01]  /*63f80*/  LDL.LU.64 R84, [R1+0x2f10] ;  /* 0x002f100001547983 */ /* 0x002ea20000300a00 */
[----:B------:R-:W3:Y:S02]  /*63f90*/  LDL.LU.64 R86, [R1+0x2f08] ;  /* 0x002f080001567983 */ /* 0x000ee40000300a00 */
[----:B------:R-:W4:Y:S01]  /*63fa0*/  LDL.LU.64 R88, [R1+0x2f00] ;  /* 0x002f000001587983 */ /* 0x000f220000300a00 */
[----:B------:R-:W-:Y:S01]  /*63fb0*/  IADD3 R92, P2, R92, R182, RZ ;  /* 0x000000b65c5c7210 */ /* 0x000fe20007f5e0ff */
[----:B------:R-:W-:Y:S04]  /*63fc0*/  STL [R1+0x34c8], R90 ;  /* 0x0034c85a01007387 */ /* 0x000fe80000100800 */
[----:B------:R1:W-:Y:S01]  /*63fd0*/  LDGSTS.E [R3+0x23600], [R68.64], P0 ;  /* 0x2360000044037fae */ /* 0x0003e20008121844 */
[----:B------:R-:W-:-:S02]  /*63fe0*/  IMAD.X R91, R91, 0x1, R2, P1 ;  /* 0x000000015b5b7824 */ /* 0x000fc400008e0602 */
[----:B-1----:R-:W-:Y:S02]  /*63ff0*/  IMAD.MOV.U32 R68, RZ, RZ, R90 ;  /* 0x000000ffff447224 */ /* 0x002fe400078e005a */
[----:B------:R-:W-:Y:S02]  /*64000*/  IMAD.X R93, R93, 0x1, R2, P2 ;  /* 0x000000015d5d7824 */ /* 0x000fe400010e0602 */
[----:B------:R-:W-:Y:S01]  /*64010*/  IMAD.MOV.U32 R69, RZ, RZ, R91 ;  /* 0x000000ffff457224 */ /* 0x000fe200078e005b */
[----:B------:R1:W-:Y:S01]  /*64020*/  STL [R1+0x34c0], R91 ;  /* 0x0034c05b01007387 */ /* 0x0003e20000100800 */
[----:B------:R-:W-:Y:S03]  /*64030*/  STL [R1+0x34c4], R92 ;  /* 0x0034c45c01007387 */ /* 0x000fe60000100800 */
[----:B------:R1:W-:Y:S04]  /*64040*/  LDGSTS.E [R3+0x23a00], [R68.64], P0 ;  /* 0x23a0000044037fae */ /* 0x0003e80008121844 */
[----:B-1----:R-:W4:Y:S01]  /*64050*/  LDL.LU.64 R90, [R1+0x2ef8] ;  /* 0x002ef800015a7983 */ /* 0x002f220000300a00 */
[----:B------:R1:W-:Y:S02]  /*64060*/  STL [R1+0x34bc], R93 ;  /* 0x0034bc5d01007387 */ /* 0x0003e40000100800 */
[----:B------:R-:W-:-:S02]  /*64070*/  IMAD.MOV.U32 R68, RZ, RZ, R92 ;  /* 0x000000ffff447224 */ /* 0x000fc400078e005c */
[----:B------:R-:W-:Y:S02]  /*64080*/  IMAD.MOV.U32 R69, RZ, RZ, R93 ;  /* 0x000000ffff457224 */ /* 0x000fe400078e005d */
[----:B-1----:R-:W4:Y:S01]  /*64090*/  LDL.LU.64 R92, [R1+0x2ef0] ;  /* 0x002ef000015c7983 */ /* 0x002f220000300a00 */
[----:B------:R-:W4:Y:S02]  /*640a0*/  LDL.LU.64 R94, [R1+0x2ee8] ;  /* 0x002ee800015e7983 */ /* 0x000f240000300a00 */
[----:B------:R-:W4:Y:S02]  /*640b0*/  LDL.LU.64 R96, [R1+0x2ee0] ;  /* 0x002ee00001607983 */ /* 0x000f240000300a00 */
[----:B------:R-:W4:Y:S01]  /*640c0*/  LDL.LU.64 R98, [R1+0x2ed8] ;  /* 0x002ed80001627983 */ /* 0x000f220000300a00 */
[----:B------:R-:W4:Y:S01]  /*640d0*/  LDL.LU.64 R100, [R1+0x2ed0] ;  /* 0x002ed00001647983 */ /* 0x000f220000300a00 */
        /* <DEDUP_REMOVED lines=33> */
[----:B------:R-:W4:Y:S01]  /*642f0*/  LDL.LU.64 R186, [R1+0x2dc0] ;  /* 0x002dc00001ba7983 */ /* 0x000f220000300a00 */
[----:B------:R1:W-:Y:S02]  /*64300*/  LDGSTS.E [R3+0x23e00], [R68.64], P0 ;  /* 0x23e0000044037fae */ /* 0x0003e40008121844 */
[----:B-1----:R-:W-:-:S05]  /*64310*/  IADD3 R69, P1, R70, R182, RZ ;  /* 0x000000b646457210 */ /* 0x002fca0007f3e0ff */
        /* <DEDUP_REMOVED lines=9> */
[----:B--2---:R-:W-:-:S05]  /*643b0*/  IADD3 R83, P1, R84, R182, RZ ;  /* 0x000000b654537210 */ /* 0x004fca0007f3e0ff */
[----:B------:R-:W-:Y:S01]  /*643c0*/  IMAD.X R82, R85, 0x1, R2, P1 ;  /* 0x0000000155527824 */ /* 0x000fe200008e0602 */
[----:B---3--:R-:W-:-:S05]  /*643d0*/  IADD3 R85, P1, R86, R182, RZ ;  /* 0x000000b656557210 */ /* 0x008fca0007f3e0ff */
[----:B------:R-:W-:Y:S01]  /*643e0*/  IMAD.X R84, R87, 0x1, R2, P1 ;  /* 0x0000000157547824 */ /* 0x000fe200008e0602 */
        /* <DEDUP_REMOVED lines=74> */
[----:B------:R-:W-:Y:S02]  /*64890*/  LOP3.LUT R70, R71, R70, RZ, 0x3c, !PT ;  /* 0x0000004647467212 */ /* 0x000fe400078e3cff */
[----:B------:R-:W-:Y:S02]  /*648a0*/  LOP3.LUT R83, R83, R82, RZ, 0x3c, !PT ;  /* 0x0000005253537212 */ /* 0x000fe400078e3cff */
[----:B------:R-:W-:Y:S02]  /*648b0*/  IADD3 R171, P1, R172, R182, RZ ;  /* 0x000000b6acab7210 */ /* 0x000fe40007f3e0ff */
        /* <DEDUP_REMOVED lines=12> */
[----:B------:R-:W-:Y:S01]  /*64980*/  LOP3.LUT R93, R93, R92, RZ, 0x3c, !PT ;  /* 0x0000005c5d5d7212 */ /* 0x000fe200078e3cff */
[----:B------:R-:W-:Y:S01]  /*64990*/  IMAD.X R170, R173, 0x1, R2, P1 ;  /* 0x00000001adaa7824 */ /* 0x000fe200008e0602 */
[----:B------:R-:W-:-:S02]  /*649a0*/  LOP3.LUT R79, R79, R78, RZ, 0x3c, !PT ;  /* 0x0000004e4f4f7212 */ /* 0x000fc400078e3cff */
[----:B------:R-:W-:Y:S02]  /*649b0*/  LOP3.LUT R86, R87, R86, RZ, 0x3c, !PT ;  /* 0x0000005657567212 */ /* 0x000fe400078e3cff */
[----:B------:R-:W-:Y:S02]  /*649c0*/  LOP3.LUT R95, R95, R94, RZ, 0x3c, !PT ;  /* 0x0000005e5f5f7212 */ /* 0x000fe400078e3cff */
[----:B------:R-:W-:Y:S02]  /*649d0*/  IADD3 R173, P1, R174, R182, RZ ;  /* 0x000000b6aead7210 */ /* 0x000fe40007f3e0ff */
[----:B------:R-:W-:Y:S02]  /*649e0*/  LOP3.LUT R81, R81, R80, RZ, 0x3c, !PT ;  /* 0x0000005051517212 */ /* 0x000fe400078e3cff */
[----:B------:R-:W-:Y:S02]  /*649f0*/  LOP3.LUT R88, R89, R88, RZ, 0x3c, !PT ;  /* 0x0000005859587212 */ /* 0x000fe400078e3cff */
[----:B------:R-:W-:Y:S01]  /*64a00*/  LOP3.LUT R97, R97, R96, RZ, 0x3c, !PT ;  /* 0x0000006061617212 */ /* 0x000fe200078e3cff */
[----:B------:R1:W-:Y:S01]  /*64a10*/  STL.64 [R1+0x2f38], R68 ;  /* 0x002f384401007387 */ /* 0x0003e20000100a00 */
[----:B------:R-:W-:-:S02]  /*64a20*/  LOP3.LUT R83, R83, R82, RZ, 0x3c, !PT ;  /* 0x0000005253537212 */ /* 0x000fc400078e3cff */
[----:B------:R-:W-:Y:S02]  /*64a30*/  LOP3.LUT R90, R91, R90, RZ, 0x3c, !PT ;  /* 0x0000005a5b5a7212 */ /* 0x000fe400078e3cff */
[----:B------:R-:W-:Y:S01]  /*64a40*/  LOP3.LUT R99, R99, R98, RZ, 0x3c, !PT ;  /* 0x0000006263637212 */ /* 0x000fe200078e3cff */
[----:B------:R2:W-:Y:S01]  /*64a50*/  STL.64 [R1+0x2f30], R70 ;  /* 0x002f304601007387 */ /* 0x0005e20000100a00 */
        /* <DEDUP_REMOVED lines=11> */
[----:B------:R-:W-:Y:S01]  /*64b10*/  IMAD.X R172, R175, 0x1, R2, P1 ;  /* 0x00000001afac7824 */ /* 0x000fe200008e0602 */
[----:B------:R2:W-:Y:S01]  /*64b20*/  STL.64 [R1+0x2f18], R80 ;  /* 0x002f185001007387 */ /* 0x0005e20000100a00 */
[----:B------:R-:W-:-:S02]  /*64b30*/  LOP3.LUT R91, R91, R90, RZ, 0x3c, !PT ;  /* 0x0000005a5b5b7212 */ /* 0x000fc400078e3cff */
[----:B------:R-:W-:Y:S02]  /*64b40*/  LOP3.LUT R98, R99, R98, RZ, 0x3c, !PT ;  /* 0x0000006263627212 */ /* 0x000fe400078e3cff */
[----:B------:R-:W-:Y:S02]  /*64b50*/  LOP3.LUT R107, R107, R106, RZ, 0x3c, !PT ;  /* 0x0000006a6b6b7212 */ /* 0x000fe400078e3cff */
[----:B------:R-:W-:Y:S01]  /*64b60*/  IADD3 R175, P1, R176, R182, RZ ;  /* 0x000000b6b0af7210 */ /* 0x000fe20007f3e0ff */
[----:B------:R2:W-:Y:S01]  /*64b70*/  STL.64 [R1+0x2f10], R82 ;  /* 0x002f105201007387 */ /* 0x0005e20000100a00 */
[----:B------:R-:W-:Y:S02]  /*64b80*/  LOP3.LUT R93, R93, R92, RZ, 0x3c, !PT ;  /* 0x0000005c5d5d7212 */ /* 0x000fe400078e3cff */
[----:B------:R-:W-:Y:S02]  /*64b90*/  LOP3.LUT R100, R101, R100, RZ, 0x3c, !PT ;  /* 0x0000006465647212 */ /* 0x000fe400078e3cff */
[----:B------:R-:W-:Y:S01]  /*64ba0*/  LOP3.LUT R109, R109, R108, RZ, 0x3c, !PT ;  /* 0x0000006c6d6d7212 */ /* 0x000fe200078e3cff */
[----:B------:R1:W-:Y:S04]  /*64bb0*/  LDGSTS.E [R3+0x24200], [R68.64], P0 ;  /* 0x2420000044037fae */ /* 0x0003e80008121844 */
[----:B------:R2:W-:Y:S01]  /*64bc0*/  STL.64 [R1+0x2f08], R84 ;  /* 0x002f085401007387 */ /* 0x0005e20000100a00 */
[----:B------:R-:W-:-:S02]  /*64bd0*/  LOP3.LUT R95, R95, R94, RZ, 0x3c, !PT ;  /* 0x0000005e5f5f7212 */ /* 0x000fc400078e3cff */
[----:B------:R-:W-:Y:S02]  /*64be0*/  LOP3.LUT R102, R103, R102, RZ, 0x3c, !PT ;  /* 0x0000006667667212 */ /* 0x000fe400078e3cff */
[----:B------:R-:W-:Y:S01]  /*64bf0*/  LOP3.LUT R111, R111, R110, RZ, 0x3c, !PT ;  /* 0x0000006e6f6f7212 */ /* 0x000fe200078e3cff */
[----:B------:R2:W-:Y:S04]  /*64c00*/  LDGSTS.E [R3+0x24600], [R70.64], P0 ;  /* 0x2460000046037fae */ /* 0x0005e80008121844 */
[----:B------:R2:W-:Y:S01]  /*64c10*/  STL.64 [R1+0x2f00], R86 ;  /* 0x002f005601007387 */ /* 0x0005e20000100a00 */
[----:B------:R-:W-:Y:S02]  /*64c20*/  LOP3.LUT R97, R97, R96, RZ, 0x3c, !PT ;  /* 0x0000006061617212 */ /* 0x000fe400078e3cff */
[----:B------:R-:W-:-:S02]  /*64c30*/  LOP3.LUT R104, R105, R104, RZ, 0x3c, !PT ;  /* 0x0000006869687212 */ /* 0x000fc400078e3cff */
[----:B------:R-:W-:Y:S01]  /*64c40*/  LOP3.LUT R113, R113, R112, RZ, 0x3c, !PT ;  /* 0x0000007071717212 */ /* 0x000fe200078e3cff */
[----:B------:R2:W-:Y:S04]  /*64c50*/  LDGSTS.E [R3+0x24a00], [R76.64], P0 ;  /* 0x24a000004c037fae */ /* 0x0005e80008121844 */
        /* <DEDUP_REMOVED lines=9> */
[----:B------:R2:W-:Y:S01]  /*64cf0*/  LDGSTS.E [R3+0x25200], [R80.64], P0 ;  /* 0x2520000050037fae */ /* 0x0005e20008121844 */
[----:B------:R-:W-:-:S03]  /*64d00*/  IMAD.X R174, R177, 0x1, R2, P1 ;  /* 0x00000001b1ae7824 */ /* 0x000fc600008e0602 */
[----:B------:R2:W-:Y:S01]  /*64d10*/  STL.64 [R1+0x2ee8], R92 ;  /* 0x002ee85c01007387 */ /* 0x0005e20000100a00 */
[----:B------:R-:W-:Y:S02]  /*64d20*/  LOP3.LUT R103, R103, R102, RZ, 0x3c, !PT ;  /* 0x0000006667677212 */ /* 0x000fe400078e3cff */
[----:B------:R-:W-:Y:S02]  /*64d30*/  LOP3.LUT R110, R111, R110, RZ, 0x3c, !PT ;  /* 0x0000006e6f6e7212 */ /* 0x000fe400078e3cff */
[----:B------:R-:W-:Y:S01]  /*64d40*/  LOP3.LUT R119, R119, R118, RZ, 0x3c, !PT ;  /* 0x0000007677777212 */ /* 0x000fe200078e3cff */
[----:B------:R2:W-:Y:S01]  /*64d50*/  LDGSTS.E [R3+0x25600], [R82.64], P0 ;  /* 0x2560000052037fae */ /* 0x0005e20008121844 */
[----:B------:R-:W-:-:S03]  /*64d60*/  IADD3 R177, P1, R178, R182, RZ ;  /* 0x000000b6b2b17210 */ /* 0x000fc60007f3e0ff */
        /* <DEDUP_REMOVED lines=115> */
[----:B------:R-:W-:Y:S01]  /*654a0*/  IMAD.MOV.U32 R241, RZ, RZ, 0x1f ;  /* 0x0000001ffff17424 */ /* 0x000fe200078e00ff */
[----:B------:R-:W-:Y:S02]  /*654b0*/  IADD3 R183, P1, R186, R182, RZ ;  /* 0x000000b6bab77210 */ /* 0x000fe40007f3e0ff */
[----:B------:R2:W-:Y:S01]  /*654c0*/  STL.64 [R1+0x2e30], R138 ;  /* 0x002e308a01007387 */ /* 0x0005e20000100a00 */
[----:B------:R-:W-:Y:S02]  /*654d0*/  LOP3.LUT R165, R165, R164, RZ, 0x3c, !PT ;  /* 0x000000a4a5a57212 */ /* 0x000fe400078e3cff */
[----:B------:R-:W-:-:S02]  /*654e0*/  LOP3.LUT R172, R173, R172, RZ, 0x3c, !PT ;  /* 0x000000acadac7212 */ /* 0x000fc400078e3cff */
[----:B------:R-:W-:Y:S01]  /*654f0*/  LOP3.LUT R181, R181, R180, RZ, 0x3c, !PT ;  /* 0x000000b4b5b57212 */ /* 0x000fe200078e3cff */
[----:B------:R2:W-:Y:S04]  /*65500*/  LDGSTS.E [R3+0x2b200], [R128.64], P0 ;  /* 0x2b20000080037fae */ /* 0x0005e80008121844 */
[----:B------:R2:W-:Y:S01]  /*65510*/  STL.64 [R1+0x2e28], R140 ;  /* 0x002e288c01007387 */ /* 0x0005e20000100a00 */
[----:B------:R-:W-:Y:S02]  /*65520*/  LOP3.LUT R167, R167, R166, RZ, 0x3c, !PT ;  /* 0x000000a6a7a77212 */ /* 0x000fe400078e3cff */
[----:B------:R-:W-:Y:S01]  /*65530*/  LOP3.LUT R174, R175, R174, RZ, 0x3c, !PT ;  /* 0x000000aeafae7212 */ /* 0x000fe200078e3cff */
[----:B------:R2:W-:Y:S01]  /*65540*/  LDGSTS.E [R3+0x2b600], [R130.64], P0 ;  /* 0x2b60000082037fae */ /* 0x0005e20008121844 */
[----:B------:R2:W-:Y:S01]  /*65550*/  STL.64 [R1+0x2e20], R142 ;  /* 0x002e208e01007387 */ /* 0x0005e20000100a00 */
[----:B------:R-:W-:-:S02]  /*65560*/  LOP3.LUT R169, R169, R168, RZ, 0x3c, !PT ;  /* 0x000000a8a9a97212 */ /* 0x000fc400078e3cff */
[----:B------:R-:W-:Y:S01]  /*65570*/  LOP3.LUT R176, R177, R176, RZ, 0x3c, !PT ;  /* 0x000000b0b1b07212 */ /* 0x000fe200078e3cff */
[----:B------:R2:W-:Y:S01]  /*65580*/  LDGSTS.E [R3+0x2ba00], [R132.64], P0 ;  /* 0x2ba0000084037fae */ /* 0x0005e20008121844 */
[----:B------:R2:W-:Y:S01]  /*65590*/  STL.64 [R1+0x2e18], R160 ;  /* 0x002e18a001007387 */ /* 0x0005e20000100a00 */
[----:B------:R-:W-:Y:S02]  /*655a0*/  LOP3.LUT R171, R171, R170, RZ, 0x3c, !PT ;  /* 0x000000aaabab7212 */ /* 0x000fe400078e3cff */
[----:B------:R-:W-:Y:S01]  /*655b0*/  LOP3.LUT R178, R179, R178, RZ, 0x3c, !PT ;  /* 0x000000b2b3b27212 */ /* 0x000fe200078e3cff */
[----:B------:R2:W-:Y:S04]  /*655c0*/  LDGSTS.E [R3+0x2be00], [R134.64], P0 ;  /* 0x2be0000086037fae */ /* 0x0005e80008121844 */
[----:B------:R2:W-:Y:S01]  /*655d0*/  STL.64 [R1+0x2e10], R162 ;  /* 0x002e10a201007387 */ /* 0x0005e20000100a00 */
[----:B------:R-:W-:-:S02]  /*655e0*/  LOP3.LUT R173, R173, R172, RZ, 0x3c, !PT ;  /* 0x000000acadad7212 */ /* 0x000fc400078e3cff */
[----:B------:R-:W-:Y:S01]  /*655f0*/  LOP3.LUT R180, R181, R180, RZ, 0x3c, !PT ;  /* 0x000000b4b5b47212 */ /* 0x000fe200078e3cff */
[----:B------:R2:W-:Y:S01]  /*65600*/  LDGSTS.E [R3+0x2c200], [R136.64], P0 ;  /* 0x2c20000088037fae */ /* 0x0005e20008121844 */
[----:B------:R-:W-:Y:S01]  /*65610*/  IADD3 R241, R241, c[0x0][0x180], RZ ;  /* 0x00006000f1f17a10 */ /* 0x000fe20007ffe0ff */
[----:B------:R-:W-:Y:S01]  /*65620*/  IMAD.X R182, R187, 0x1, R2, P1 ;  /* 0x00000001bbb67824 */ /* 0x000fe200008e0602 */
[----:B------:R2:W-:Y:S01]  /*65630*/  STL.64 [R1+0x2e08], R164 ;  /* 0x002e08a401007387 */ /* 0x0005e20000100a00 */
[----:B------:R-:W-:-:S03]  /*65640*/  LOP3.LUT R175, R175, R174, RZ, 0x3c, !PT ;  /* 0x000000aeafaf7212 */ /* 0x000fc600078e3cff */
[----:B------:R2:W-:Y:S01]  /*65650*/  LDGSTS.E [R3+0x2c600], [R138.64], P0 ;  /* 0x2c6000008a037fae */ /* 0x0005e20008121844 */
[----:B------:R2:W-:Y:S01]  /*65660*/  STL.64 [R1+0x2e00], R166 ;  /* 0x002e00a601007387 */ /* 0x0005e20000100a00 */
[----:B------:R-:W-:Y:S01]  /*65670*/  LOP3.LUT R177, R177, R176, RZ, 0x3c, !PT ;  /* 0x000000b0b1b17212 */ /* 0x000fe200078e3cff */
[----:B------:R2:W-:Y:S01]  /*65680*/  LDGSTS.E [R3+0x2ca00], [R140.64], P0 ;  /* 0x2ca000008c037fae */ /* 0x0005e20008121844 */
[----:B------:R2:W-:Y:S01]  /*65690*/  STL.64 [R1+0x2df8], R168 ;  /* 0x002df8a801007387 */ /* 0x0005e20000100a00 */
[----:B------:R-:W-:-:S03]  /*656a0*/  LOP3.LUT R179, R179, R178, RZ, 0x3c, !PT ;  /* 0x000000b2b3b37212 */ /* 0x000fc600078e3cff */
[----:B------:R2:W-:Y:S01]  /*656b0*/  LDGSTS.E [R3+0x2ce00], [R142.64], P0 ;  /* 0x2ce000008e037fae */ /* 0x0005e20008121844 */
[----:B------:R2:W-:Y:S01]  /*656c0*/  STL.64 [R1+0x2df0], R170 ;  /* 0x002df0aa01007387 */ /* 0x0005e20000100a00 */
[----:B------:R-:W-:Y:S01]  /*656d0*/  LOP3.LUT R181, R181, R180, RZ, 0x3c, !PT ;  /* 0x000000b4b5b57212 */ /* 0x000fe200078e3cff */
[----:B------:R2:W-:Y:S01]  /*656e0*/  LDGSTS.E [R3+0x2d200], [R160.64], P0 ;  /* 0x2d200000a0037fae */ /* 0x0005e20008121844 */
[----:B-1----:R-:W-:Y:S01]  /*656f0*/  SHF.R.S32.HI R68, RZ, 0x1f, R241 ;  /* 0x0000001fff447819 */ /* 0x002fe200000114f1 */
[----:B------:R2:W-:Y:S01]  /*65700*/  STL.64 [R1+0x2de8], R172 ;  /* 0x002de8ac01007387 */ /* 0x0005e20000100a00 */
[----:B------:R-:W-:Y:S02]  /*65710*/  IMAD.MOV.U32 R186, RZ, RZ, R183 ;  /* 0x000000ffffba7224 */ /* 0x000fe400078e00b7 */
[----:B------:R-:W-:Y:S01]  /*65720*/  IMAD.MOV.U32 R187, RZ, RZ, R182 ;  /* 0x000000ffffbb7224 */ /* 0x000fe200078e00b6 */
[----:B------:R2:W-:Y:S01]  /*65730*/  LDGSTS.E [R3+0x2d600], [R162.64], P0 ;  /* 0x2d600000a2037fae */ /* 0x0005e20008121844 */
[----:B------:R2:W-:Y:S02]  /*65740*/  STL.64 [R1+0x2de0], R174 ;  /* 0x002de0ae01007387 */ /* 0x0005e40000100a00 */
[----:B------:R2:W-:Y:S01]  /*65750*/  LDGSTS.E [R3+0x2da00], [R164.64], P0 ;  /* 0x2da00000a4037fae */ /* 0x0005e20008121844 */
[----:B------:R-:W-:Y:S01]  /*65760*/  IADD3 R184, R184, 0x1, RZ ;  /* 0x00000001b8b87810 */ /* 0x000fe20007ffe0ff */
[----:B------:R2:W-:Y:S04]  /*65770*/  STL.64 [R1+0x2dd8], R176 ;  /* 0x002dd8b001007387 */ /* 0x0005e80000100a00 */
[----:B------:R2:W-:Y:S01]  /*65780*/  LDGSTS.E [R3+0x2de00], [R166.64], P0 ;  /* 0x2de00000a6037fae */ /* 0x0005e20008121844 */
[----:B------:R2:W-:Y:S02]  /*65790*/  STL.64 [R1+0x2dd0], R178 ;  /* 0x002dd0b201007387 */ /* 0x0005e40000100a00 */
[----:B------:R2:W-:Y:S01]  /*657a0*/  LDGSTS.E [R3+0x2e200], [R168.64], P0 ;  /* 0x2e200000a8037fae */ /* 0x0005e20008121844 */
[----:B------:R-:W-:Y:S01]  /*657b0*/  LEA.HI R68, R68, R241, RZ, 0x5 ;  /* 0x000000f144447211 */ /* 0x000fe200078f28ff */
[----:B------:R2:W-:Y:S04]  /*657c0*/  STL.64 [R1+0x2dc8], R180 ;  /* 0x002dc8b401007387 */ /* 0x0005e80000100a00 */
[----:B------:R2:W-:Y:S01]  /*657d0*/  LDGSTS.E [R3+0x2e600], [R170.64], P0 ;  /* 0x2e600000aa037fae */ /* 0x0005e20008121844 */
[----:B------:R2:W-:Y:S02]  /*657e0*/  STL.64 [R1+0x2dc0], R186 ;  /* 0x002dc0ba01007387 */ /* 0x0005e40000100a00 */
[----:B------:R2:W-:Y:S02]  /*657f0*/  LDGSTS.E [R3+0x2ea00], [R172.64], P0 ;  /* 0x2ea00000ac037fae */ /* 0x0005e40008121844 */
[----:B------:R2:W-:Y:S01]  /*65800*/  LDGSTS.E [R3+0x2ee00], [R174.64], P0 ;  /* 0x2ee00000ae037fae */ /* 0x0005e20008121844 */
[----:B------:R2:W-:Y:S04]  /*65810*/  STL [R1+0x2dbc], R184 ;  /* 0x002dbcb801007387 */ /* 0x0005e80000100800 */
[----:B------:R2:W-:Y:S01]  /*65820*/  LDGSTS.E [R3+0x2f200], [R176.64], P0 ;  /* 0x2f200000b0037fae */ /* 0x0005e20008121844 */
[----:B------:R-:W-:Y:S01]  /*65830*/  SHF.R.S32.HI R68, RZ, 0x5, R68 ;  /* 0x00000005ff447819 */ /* 0x000fe20000011444 */
[----:B------:R2:W-:Y:S02]  /*65840*/  LDGSTS.E [R3+0x2f600], [R178.64], P0 ;  /* 0x2f600000b2037fae */ /* 0x0005e40008121844 */
[----:B------:R2:W-:Y:S01]  /*65850*/  LDGSTS.E [R3+0x2fa00], [R180.64], P0 ;  /* 0x2fa00000b4037fae */ /* 0x0005e20008121844 */
[----:B------:R2:W-:Y:S01]  /*65860*/  LDGSTS.E [R3+0x2fe00], [R186.64], P0 ;  /* 0x2fe00000ba037fae */ /* 0x0005e20008121844 */
[----:B------:R-:W-:Y:S01]  /*65870*/  ISETP.NE.U32.AND P0, PT, R184, R68, PT ;  /* 0x00000044b800720c */ /* 0x000fe20003f05070 */
[----:B------:R-:W0:Y:S11]  /*65880*/  LDGDEPBAR ;  /* 0x00000000000079af */ /* 0x000e360000000000 */
[----:B------:R-:W-:Y:S01]  /*65890*/  @!UPT UIADD3 URZ, URZ, URZ, URZ ;  /* 0x0000003f3f3ff290 */ /* 0x000fe2000fffe03f */
[----:B--2---:R-:W-:Y:S01]  /*658a0*/  @!P0 CALL.REL.NOINC `(.L_x_1) ;  /* 0x0000001000008944 */ /* 0x004fe20003c00000 */
[----:B------:R-:W-:Y:S05]  /*658b0*/  BRA `(.L_x_2) ;  /* 0xfffbab7000007947 */ /* 0x000fea000383ffff */
.L_x_1:
[----:B------:R-:W2:Y:S01]  /*658c0*/  LDL.LU R68, [R1+0x35e4] ;  /* 0x0035e40001447983 */ /* 0x000ea20000300800 */
[----:B-----5:R-:W-:Y:S01]  /*658d0*/  IADD3 R2, R242, 0x2, RZ ;  /* 0x00000002f2027810 */ /* 0x020fe20007ffe0ff */
[----:B------:R-:W-:-:S04]  /*658e0*/  DEPBAR.LE SB0, 0x0 ;  /* 0x000080000000791a */ /* 0x000fc80000000000 */
[----:B------:R-:W3:Y:S04]  /*658f0*/  S2R R70, SR_TID.X ;  /* 0x0000000000467919 */ /* 0x000ee80000002100 */
[----:B------:R-:W-:Y:S01]  /*65900*/  BAR.SYNC.DEFER_BLOCKING 0x0 ;  /* 0x0000000000007b1d */ /* 0x000fe20000010000 */
[----:B------:R-:W-:-:S05]  /*65910*/  ISETP.GE.AND P0, PT, R2, c[0x0][0x17c], PT ;  /* 0x00005f0002007a0c */ /* 0x000fca0003f06270 */
[----:B------:R-:W4:Y:S04]  /*65920*/  LDL.LU R80, [R1+0x18e0] ;  /* 0x0018e00001507983 */ /* 0x000f280000300800 */
[----:B------:R-:W4:Y:S04]  /*65930*/  LDL.LU R81, [R1+0x18e4] ;  /* 0x0018e40001517983 */ /* 0x000f280000300800 */
[----:B------:R-:W4:Y:S04]  /*65940*/  LDL.LU R82, [R1+0x1740] ;  /* 0x0017400001527983 */ /* 0x000f280000300800 */
[----:B------:R-:W4:Y:S01]  /*65950*/  LDL.LU R83, [R1+0x1744] ;  /* 0x0017440001537983 */ /* 0x000f220000300800 */
[----:B-1-3--:R-:W-:-:S02]  /*65960*/  IMAD.SHL.U32 R0, R70, 0x200, RZ ;  /* 0x0000020046007824 */ /* 0x00afc400078e00ff */
[C---:B------:R-:W-:Y:S01]  /*65970*/  IMAD.SHL.U32 R3, R70.reuse, 0x4, RZ ;  /* 0x0000000446037824 */ /* 0x040fe200078e00ff */
[----:B------:R-:W3:Y:S01]  /*65980*/  LDL.LU R76, [R1+0x18e8] ;  /* 0x0018e800014c7983 */ /* 0x000ee20000300800 */
[----:B------:R-:W-:Y:S01]  /*65990*/  IMAD.SHL.U32 R69, R70, 0x40, RZ ;  /* 0x0000004046457824 */ /* 0x000fe200078e00ff */
[----:B------:R-:W-:Y:S02]  /*659a0*/  LOP3.LUT R0, R0, 0x3000, RZ, 0xc0, !PT ;  /* 0x0000300000007812 */ /* 0x000fe400078ec0ff */
[----:B------:R-:W3:Y:S02]  /*659b0*/  LDL.LU R77, [R1+0x18ec] ;  /* 0x0018ec00014d7983 */ /* 0x000ee40000300800 */
[----:B------:R-:W-:Y:S02]  /*659c0*/  LOP3.LUT R69, R69, 0x800, RZ, 0xc0, !PT ;  /* 0x0000080045457812 */ /* 0x000fe400078ec0ff */
[----:B------:R-:W3:Y:S04]  /*659d0*/  LDL.LU R78, [R1+0x1748] ;  /* 0x00174800014e7983 */ /* 0x000ee80000300800 */
[----:B------:R-:W3:Y:S01]  /*659e0*/  LDL.LU R79, [R1+0x174c] ;  /* 0x00174c00014f7983 */ /* 0x000ee20000300800 */
[----:B--2---:R-:W-:Y:S01]  /*659f0*/  LOP3.LUT R0, R0, 0x60, R68, 0xf8, !PT ;  /* 0x0000006000007812 */ /* 0x004fe200078ef844 */
[C---:B------:R-:W-:Y:S01]  /*65a00*/  IMAD.SHL.U32 R68, R70.reuse, 0x800, RZ ;  /* 0x0000080046447824 */ /* 0x040fe200078e00ff */
[----:B------:R-:W-:-:S02]  /*65a10*/  LOP3.LUT R70, R70, 0x7f, RZ, 0xc0, !PT ;  /* 0x0000007f46467812 */ /* 0x000fc400078ec0ff */
[----:B------:R-:W-:Y:S02]  /*65a20*/  LOP3.LUT R3, R0, 0x170, R3, 0x78, !PT ;  /* 0x0000017000037812 */ /* 0x000fe400078e7803 */
[----:B------:R-:W-:Y:S02]  /*65a30*/  IADD3 R0, R242, 0x1, RZ ;  /* 0x00000001f2007810 */ /* 0x000fe40007ffe0ff */
[----:B------:R-:W-:Y:S01]  /*65a40*/  LOP3.LUT R68, R68, 0x3000, RZ, 0xc0, !PT ;  /* 0x0000300044447812 */ /* 0x000fe200078ec0ff */
[----:B------:R-:W-:Y:S01]  /*65a50*/  IMAD.IADD R2, R69, 0x1, R3 ;  /* 0x0000000145027824 */ /* 0x000fe200078e0203 */
[----:B------:R-:W-:-:S03]  /*65a60*/  ISETP.GE.AND P1, PT, R0, c[0x0][0x17c], PT ;  /* 0x00005f0000007a0c */ /* 0x000fc60003f26270 */
[----:B------:R-:W-:Y:S02]  /*65a70*/  IMAD R0, R70, 0x10, R68 ;  /* 0x0000001046007824 */ /* 0x000fe400078e0244 */
        /* <DEDUP_REMOVED lines=11> */
[----:B----4-:R1:W-:Y:S04]  /*65b30*/  STS.128 [R2], R80 ;  /* 0x0000005002007388 */ /* 0x0103e80000000c00 */
[----:B------:R-:W4:Y:S04]  /*65b40*/  LDL.LU R87, [R1+0xec4] ;  /* 0x000ec40001577983 */ /* 0x000f280000300800 */
[----:B---3--:R3:W-:Y:S04]  /*65b50*/  STS.128 [R2+0x80], R76 ;  /* 0x0000804c02007388 */ /* 0x0087e80000000c00 */
[----:B-1----:R-:W4:Y:S04]  /*65b60*/  LDL.LU R80, [R1+0xed8] ;  /* 0x000ed80001507983 */ /* 0x002f280000300800 */
[----:B------:R-:W4:Y:S04]  /*65b70*/  LDL.LU R81, [R1+0xedc] ;  /* 0x000edc0001517983 */ /* 0x000f280000300800 */
[----:B------:R-:W4:Y:S04]  /*65b80*/  LDL.LU R82, [R1+0xec8] ;  /* 0x000ec80001527983 */ /* 0x000f280000300800 */
[----:B------:R-:W4:Y:S04]  /*65b90*/  LDL.LU R83, [R1+0xecc] ;  /* 0x000ecc0001537983 */ /* 0x000f280000300800 */
[----:B---3--:R-:W3:Y:S04]  /*65ba0*/  LDL.LU R76, [R1+0xc50] ;  /* 0x000c5000014c7983 */ /* 0x008ee80000300800 */
[----:B------:R-:W3:Y:S04]  /*65bb0*/  LDL.LU R77, [R1+0xc54] ;  /* 0x000c5400014d7983 */ /* 0x000ee80000300800 */
[----:B------:R-:W3:Y:S04]  /*65bc0*/  LDL.LU R78, [R1+0xc30] ;  /* 0x000c3000014e7983 */ /* 0x000ee80000300800 */
[----:B------:R-:W3:Y:S04]  /*65bd0*/  LDL.LU R79, [R1+0xc34] ;  /* 0x000c3400014f7983 */ /* 0x000ee80000300800 */
[----:B--2---:R1:W-:Y:S04]  /*65be0*/  STS.128 [R2+0x200], R68 ;  /* 0x0002004402007388 */ /* 0x0043e80000000c00 */
[----:B-1----:R-:W2:Y:S04]  /*65bf0*/  LDL.LU R68, [R1+0xc58] ;  /* 0x000c580001447983 */ /* 0x002ea80000300800 */
[----:B------:R-:W2:Y:S04]  /*65c00*/  LDL.LU R69, [R1+0xc5c] ;  /* 0x000c5c0001457983 */ /* 0x000ea80000300800 */
[----:B------:R-:W2:Y:S04]  /*65c10*/  LDL.LU R70, [R1+0xc38] ;  /* 0x000c380001467983 */ /* 0x000ea80000300800 */
[----:B------:R-:W2:Y:S04]  /*65c20*/  LDL.LU R71, [R1+0xc3c] ;  /* 0x000c3c0001477983 */ /* 0x000ea80000300800 */
[----:B----4-:R1:W-:Y:S04]  /*65c30*/  STS.128 [R2+0x480], R80 ;  /* 0x0004805002007388 */ /* 0x0103e80000000c00 */
[----:B-1----:R1:W5:Y:S04]  /*65c40*/  LDL.LU R80, [R1+0xb40] ;  /* 0x000b400001507983 */ /* 0x0023680000300800 */
[----:B------:R1:W5:Y:S04]  /*65c50*/  LDL.LU R81, [R1+0xb44] ;  /* 0x000b440001517983 */ /* 0x0003680000300800 */
[----:B------:R1:W5:Y:S04]  /*65c60*/  LDL.LU R82, [R1+0xa30] ;  /* 0x000a300001527983 */ /* 0x0003680000300800 */
[----:B---3--:R3:W-:Y:S04]  /*65c70*/  STS.128 [R2+0x600], R76 ;  /* 0x0006004c02007388 */ /* 0x0087e80000000c00 */
[----:B------:R1:W5:Y:S04]  /*65c80*/  LDL.LU R83, [R1+0xa34] ;  /* 0x000a340001537983 */ /* 0x0003680000300800 */
[----:B---3--:R1:W5:Y:S04]  /*65c90*/  LDL.LU R76, [R1+0xb48] ;  /* 0x000b4800014c7983 */ /* 0x0083680000300800 */
[----:B------:R1:W5:Y:S04]  /*65ca0*/  LDL.LU R77, [R1+0xb4c] ;  /* 0x000b4c00014d7983 */ /* 0x0003680000300800 */
[----:B------:R1:W5:Y:S04]  /*65cb0*/  LDL.LU R78, [R1+0xa38] ;  /* 0x000a3800014e7983 */ /* 0x0003680000300800 */
[----:B------:R1:W5:Y:S04]  /*65cc0*/  LDL.LU R79, [R1+0xa3c] ;  /* 0x000a3c00014f7983 */ /* 0x0003680000300800 */
[----:B--2---:R2:W-:Y:S04]  /*65cd0*/  STS.128 [R2+0x680], R68 ;  /* 0x0006804402007388 */ /* 0x0045e80000000c00 */
[----:B--2---:R1:W5:Y:S04]  /*65ce0*/  LDL.LU R68, [R1+0x940] ;  /* 0x0009400001447983 */ /* 0x0043680000300800 */
[----:B------:R1:W5:Y:S04]  /*65cf0*/  LDL.LU R69, [R1+0x944] ;  /* 0x0009440001457983 */ /* 0x0003680000300800 */
[----:B------:R1:W5:Y:S04]  /*65d00*/  LDL.LU R70, [R1+0x930] ;  /* 0x0009300001467983 */ /* 0x0003680000300800 */
[----:B------:R1:W5:Y:S04]  /*65d10*/  LDL.LU R71, [R1+0x934] ;  /* 0x0009340001477983 */ /* 0x0003680000300800 */
[----:B------:R1:W-:Y:S04]  /*65d20*/  STS.128 [R2+0x280], R88 ;  /* 0x0002805802007388 */ /* 0x0003e80000000c00 */
[----:B------:R1:W-:Y:S02]  /*65d30*/  STS.128 [R2+0x400], R84 ;  /* 0x0004005402007388 */ /* 0x0003e40000000c00 */
[----:B------:R-:W-:Y:S01]  /*65d40*/  BAR.SYNC.DEFER_BLOCKING 0x0 ;  /* 0x0000000000007b1d */ /* 0x000fe20000010000 */
[----:B------:R-:W-:-:S02]  /*65d50*/  LOP3.LUT R3, R0, 0x20, RZ, 0x3c, !PT ;  /* 0x0000002000037812 */ /* 0x000fc400078e3cff */
[C---:B------:R-:W-:Y:S02]  /*65d60*/  LOP3.LUT R241, R0.reuse, 0x40, RZ, 0x3c, !PT ;  /* 0x0000004000f17812 */ /* 0x040fe400078e3cff */
[----:B------:R-:W-:Y:S01]  /*65d70*/  LOP3.LUT R240, R0, 0x60, RZ, 0x3c, !PT ;  /* 0x0000006000f07812 */ /* 0x000fe200078e3cff */
[----:B-1----:R-:W1:Y:S04]  /*65d80*/  LDS.128 R88, [R0] ;  /* 0x0000000000587984 */ /* 0x002e680000000c00 */
[----:B------:R-:W2:Y:S04]  /*65d90*/  LDS.128 R84, [R0+0x800] ;  /* 0x0008000000547984 */ /* 0x000ea80000000c00 */
[----:B------:R-:W3:Y:S04]  /*65da0*/  LDS.128 R92, [R3] ;  /* 0x00000000035c7984 */ /* 0x000ee80000000c00 */
[----:B-1----:R-:W-:Y:S04]  /*65db0*/  STL.64 [R1+0x850], R88 ;  /* 0x0008505801007387 */ /* 0x002fe80000100a00 */
[----:B------:R-:W-:Y:S04]  /*65dc0*/  STL.64 [R1+0x858], R90 ;  /* 0x0008585a01007387 */ /* 0x000fe80000100a00 */
[----:B------:R-:W1:Y:S04]  /*65dd0*/  LDS.128 R88, [R3+0x800] ;  /* 0x0008000003587984 */ /* 0x000e680000000c00 */
[----:B--2---:R-:W-:Y:S04]  /*65de0*/  STL.64 [R1+0xae0], R84 ;  /* 0x000ae05401007387 */ /* 0x004fe80000100a00 */
[----:B------:R-:W-:Y:S04]  /*65df0*/  STL.64 [R1+0xae8], R86 ;  /* 0x000ae85601007387 */ /* 0x000fe80000100a00 */
[----:B------:R-:W2:Y:S04]  /*65e00*/  LDS.128 R84, [R241] ;  /* 0x00000000f1547984 */ /* 0x000ea80000000c00 */
[----:B---3--:R-:W-:Y:S04]  /*65e10*/  STL.64 [R1+0x9f0], R92 ;  /* 0x0009f05c01007387 */ /* 0x008fe80000100a00 */
[----:B------:R-:W-:Y:S04]  /*65e20*/  STL.64 [R1+0x9f8], R94 ;  /* 0x0009f85e01007387 */ /* 0x000fe80000100a00 */
[----:B------:R-:W3:Y:S04]  /*65e30*/  LDS.128 R92, [R241+0x800] ;  /* 0x00080000f15c7984 */ /* 0x000ee80000000c00 */
[----:B-1----:R-:W-:Y:S04]  /*65e40*/  STL.64 [R1+0xb00], R88 ;  /* 0x000b005801007387 */ /* 0x002fe80000100a00 */
[----:B------:R-:W-:Y:S04]  /*65e50*/  STL.64 [R1+0xb08], R90 ;  /* 0x000b085a01007387 */ /* 0x000fe80000100a00 */
[----:B------:R-:W1:Y:S04]  /*65e60*/  LDS.128 R88, [R240] ;  /* 0x00000000f0587984 */ /* 0x000e680000000c00 */
[----:B--2---:R-:W-:Y:S04]  /*65e70*/  STL.64 [R1+0xa60], R84 ;  /* 0x000a605401007387 */ /* 0x004fe80000100a00 */
[----:B------:R-:W-:Y:S04]  /*65e80*/  STL.64 [R1+0xa68], R86 ;  /* 0x000a685601007387 */ /* 0x000fe80000100a00 */
[----:B------:R-:W2:Y:S04]  /*65e90*/  LDS.128 R84, [R240+0x800] ;  /* 0x00080000f0547984 */ /* 0x000ea80000000c00 */
[----:B------:R-:W-:Y:S06]  /*65ea0*/  BAR.SYNC.DEFER_BLOCKING 0x0 ;  /* 0x0000000000007b1d */ /* 0x000fec0000010000 */
[----:B---3--:R-:W-:Y:S04]  /*65eb0*/  STL.64 [R1+0xb40], R92 ;  /* 0x000b405c01007387 */ /* 0x008fe80000100a00 */
[----:B------:R-:W-:Y:S04]  /*65ec0*/  STL.64 [R1+0xb48], R94 ;  /* 0x000b485e01007387 */ /* 0x000fe80000100a00 */
[----:B-1----:R1:W-:Y:S04]  /*65ed0*/  STL.64 [R1+0xab0], R88 ;  /* 0x000ab05801007387 */ /* 0x0023e80000100a00 */
[----:B------:R3:W-:Y:S04]  /*65ee0*/  STL.64 [R1+0xab8], R90 ;  /* 0x000ab85a01007387 */ /* 0x0007e80000100a00 */
[----:B-----5:R-:W-:Y:S04]  /*65ef0*/  STS.128 [R2], R80 ;  /* 0x0000005002007388 */ /* 0x020fe80000000c00 */
[----:B--2---:R2:W-:Y:S04]  /*65f00*/  STL.64 [R1+0xbf0], R84 ;  /* 0x000bf05401007387 */ /* 0x0045e80000100a00 */
[----:B------:R2:W-:Y:S04]  /*65f10*/  STL.64 [R1+0xbf8], R86 ;  /* 0x000bf85601007387 */ /* 0x0005e80000100a00 */
[----:B-1----:R-:W4:Y:S04]  /*65f20*/  LDL.LU R88, [R1+0x948] ;  /* 0x0009480001587983 */ /* 0x002f280000300800 */
[----:B------:R-:W4:Y:S04]  /*65f30*/  LDL.LU R89, [R1+0x94c] ;  /* 0x00094c0001597983 */ /* 0x000f280000300800 */
[----:B---3--:R-:W4:Y:S04]  /*65f40*/  LDL.LU R90, [R1+0x938] ;  /* 0x00093800015a7983 */ /* 0x008f280000300800 */
[----:B------:R-:W4:Y:S04]  /*65f50*/  LDL.LU R91, [R1+0x93c] ;  /* 0x00093c00015b7983 */ /* 0x000f280000300800 */
[----:B--2---:R-:W2:Y:S04]  /*65f60*/  LDL.LU R84, [R1+0x7d0] ;  /* 0x0007d00001547983 */ /* 0x004ea80000300800 */
[----:B------:R-:W2:Y:S04]  /*65f70*/  LDL.LU R85, [R1+0x7d4] ;  /* 0x0007d40001557983 */ /* 0x000ea80000300800 */
[----:B------:R-:W2:Y:S04]  /*65f80*/  LDL.LU R86, [R1+0x7f0] ;  /* 0x0007f00001567983 */ /* 0x000ea80000300800 */
[----:B------:R-:W2:Y:S04]  /*65f90*/  LDL.LU R87, [R1+0x7f4] ;  /* 0x0007f40001577983 */ /* 0x000ea80000300800 */
[----:B------:R-:W3:Y:S04]  /*65fa0*/  LDL.LU R80, [R1+0x7d8] ;  /* 0x0007d80001507983 */ /* 0x000ee80000300800 */
[----:B------:R-:W3:Y:S04]  /*65fb0*/  LDL.LU R81, [R1+0x7dc] ;  /* 0x0007dc0001517983 */ /* 0x000ee80000300800 */
[----:B------:R-:W3:Y:S04]  /*65fc0*/  LDL.LU R82, [R1+0x7f8] ;  /* 0x0007f80001527983 */ /* 0x000ee80000300800 */
[----:B------:R1:W-:Y:S04]  /*65fd0*/  STS.128 [R2+0x80], R76 ;  /* 0x0000804c02007388 */ /* 0x0003e80000000c00 */
[----:B------:R-:W3:Y:S04]  /*65fe0*/  LDL.LU R83, [R1+0x7fc] ;  /* 0x0007fc0001537983 */ /* 0x000ee80000300800 */
[----:B------:R1:W-:Y:S04]  /*65ff0*/  STS.128 [R2+0x200], R68 ;  /* 0x0002004402007388 */ /* 0x0003e80000000c00 */
[----:B-1----:R-:W2:Y:S04]  /*66000*/  LDL.LU R76, [R1+0x6c0] ;  /* 0x0006c000014c7983 */ /* 0x002ea80000300800 */
[----:B------:R-:W2:Y:S04]  /*66010*/  LDL.LU R77, [R1+0x6c4] ;  /* 0x0006c400014d7983 */ /* 0x000ea80000300800 */
[----:B------:R-:W2:Y:S04]  /*66020*/  LDL.LU R78, [R1+0x6e0] ;  /* 0x0006e000014e7983 */ /* 0x000ea80000300800 */
[----:B------:R-:W2:Y:S04]  /*66030*/  LDL.LU R79, [R1+0x6e4] ;  /* 0x0006e400014f7983 */ /* 0x000ea80000300800 */
[----:B------:R-:W2:Y:S04]  /*66040*/  LDL.LU R68, [R1+0x6c8] ;  /* 0x0006c80001447983 */ /* 0x000ea80000300800 */
[----:B------:R-:W4:Y:S04]  /*66050*/  LDL.LU R69, [R1+0x6cc] ;  /* 0x0006cc0001457983 */ /* 0x000f280000300800 */
[----:B------:R-:W4:Y:S04]  /*66060*/  LDL.LU R70, [R1+0x6e8] ;  /* 0x0006e80001467983 */ /* 0x000f280000300800 */
[----:B------:R-:W4:Y:S04]  /*66070*/  LDL.LU R71, [R1+0x6ec] ;  /* 0x0006ec0001477983 */ /* 0x000f280000300800 */
[----:B---3--:R1:W-:Y:S04]  /*66080*/  STS.128 [R2+0x480], R80 ;  /* 0x0004805002007388 */ /* 0x0083e80000000c00 */
[----:B-1----:R-:W3:Y:S04]  /*66090*/  LDL.LU R80, [R1+0x5a0] ;  /* 0x0005a00001507983 */ /* 0x002ee80000300800 */
[----:B------:R-:W3:Y:S04]  /*660a0*/  LDL.LU R81, [R1+0x5a4] ;  /* 0x0005a40001517983 */ /* 0x000ee80000300800 */
[----:B------:R-:W3:Y:S04]  /*660b0*/  LDL.LU R82, [R1+0x5e0] ;  /* 0x0005e00001527983 */ /* 0x000ee80000300800 */
[----:B--2---:R1:W-:Y:S04]  /*660c0*/  STS.128 [R2+0x600], R76 ;  /* 0x0006004c02007388 */ /* 0x0043e80000000c00 */
[----:B------:R-:W3:Y:S04]  /*660d0*/  LDL.LU R83, [R1+0x5e4] ;  /* 0x0005e40001537983 */ /* 0x000ee80000300800 */
[----:B-1----:R-:W2:Y:S04]  /*660e0*/  LDL.LU R76, [R1+0x5a8] ;  /* 0x0005a800014c7983 */ /* 0x002ea80000300800 */
[----:B------:R-:W2:Y:S04]  /*660f0*/  LDL.LU R77, [R1+0x5ac] ;  /* 0x0005ac00014d7983 */ /* 0x000ea80000300800 */
[----:B------:R-:W2:Y:S04]  /*66100*/  LDL.LU R78, [R1+0x5e8] ;  /* 0x0005e800014e7983 */ /* 0x000ea80000300800 */
[----:B------:R-:W2:Y:S04]  /*66110*/  LDL.LU R79, [R1+0x5ec] ;  /* 0x0005ec00014f7983 */ /* 0x000ea80000300800 */
[----:B----4-:R-:W-:Y:S04]  /*66120*/  STS.128 [R2+0x280], R88 ;  /* 0x0002805802007388 */ /* 0x010fe80000000c00 */
[----:B------:R-:W-:Y:S04]  /*66130*/  STS.128 [R2+0x400], R84 ;  /* 0x0004005402007388 */ /* 0x000fe80000000c00 */
[----:B------:R1:W-:Y:S04]  /*66140*/  STS.128 [R2+0x680], R68 ;  /* 0x0006804402007388 */ /* 0x0003e80000000c00 */
[----:B------:R-:W-:Y:S06]  /*66150*/  BAR.SYNC.DEFER_BLOCKING 0x0 ;  /* 0x0000000000007b1d */ /* 0x000fec0000010000 */
[----:B-1----:R-:W2:Y:S04]  /*66160*/  LDL.LU R70, [R1+0x60] ;  /* 0x0000600001467983 */ /* 0x002ea80000300800 */
[----:B------:R-:W2:Y:S04]  /*66170*/  LDL.LU R71, [R1+0x64] ;  /* 0x0000640001477983 */ /* 0x000ea80000300800 */
[----:B------:R-:W1:Y:S04]  /*66180*/  LDS.128 R88, [R0] ;  /* 0x0000000000587984 */ /* 0x000e680000000c00 */
[----:B------:R-:W1:Y:S04]  /*66190*/  LDS.128 R84, [R0+0x800] ;  /* 0x0008000000547984 */ /* 0x000e680000000c00 */
[----:B------:R-:W1:Y:S04]  /*661a0*/  LDS.128 R92, [R3] ;  /* 0x00000000035c7984 */ /* 0x000e680000000c00 */
[----:B-1----:R-:W-:Y:S04]  /*661b0*/  STL.64 [R1+0x6c0], R88 ;  /* 0x0006c05801007387 */ /* 0x002fe80000100a00 */
[----:B------:R-:W-:Y:S04]  /*661c0*/  STL.64 [R1+0x6c8], R90 ;  /* 0x0006c85a01007387 */ /* 0x000fe80000100a00 */
[----:B------:R-:W1:Y:S04]  /*661d0*/  LDS.128 R88, [R3+0x800] ;  /* 0x0008000003587984 */ /* 0x000e680000000c00 */
[----:B------:R-:W-:Y:S04]  /*661e0*/  STL.64 [R1+0xa90], R84 ;  /* 0x000a905401007387 */ /* 0x000fe80000100a00 */
[----:B------:R-:W-:Y:S04]  /*661f0*/  STL.64 [R1+0xa98], R86 ;  /* 0x000a985601007387 */ /* 0x000fe80000100a00 */
[----:B------:R-:W1:Y:S04]  /*66200*/  LDS.128 R84, [R241] ;  /* 0x00000000f1547984 */ /* 0x000e680000000c00 */
[----:B------:R-:W-:Y:S04]  /*66210*/  STL.64 [R1+0x7f0], R92 ;  /* 0x0007f05c01007387 */ /* 0x000fe80000100a00 */
[----:B------:R-:W-:Y:S04]  /*66220*/  STL.64 [R1+0x7f8], R94 ;  /* 0x0007f85e01007387 */ /* 0x000fe80000100a00 */
[----:B------:R-:W1:Y:S04]  /*66230*/  LDS.128 R92, [R241+0x800] ;  /* 0x00080000f15c7984 */ /* 0x000e680000000c00 */
[----:B-1----:R-:W-:Y:S04]  /*66240*/  STL.64 [R1+0xac0], R88 ;  /* 0x000ac05801007387 */ /* 0x002fe80000100a00 */
[----:B------:R-:W-:Y:S04]  /*66250*/  STL.64 [R1+0xac8], R90 ;  /* 0x000ac85a01007387 */ /* 0x000fe80000100a00 */
[----:B------:R-:W1:Y:S04]  /*66260*/  LDS.128 R88, [R240] ;  /* 0x00000000f0587984 */ /* 0x000e680000000c00 */
[----:B------:R-:W-:Y:S04]  /*66270*/  STL.64 [R1+0x990], R84 ;  /* 0x0009905401007387 */ /* 0x000fe80000100a00 */
[----:B------:R-:W-:Y:S04]  /*66280*/  STL.64 [R1+0x998], R86 ;  /* 0x0009985601007387 */ /* 0x000fe80000100a00 */
[----:B------:R-:W1:Y:S04]  /*66290*/  LDS.128 R84, [R240+0x800] ;  /* 0x00080000f0547984 */ /* 0x000e680000000c00 */
[----:B------:R-:W-:Y:S06]  /*662a0*/  BAR.SYNC.DEFER_BLOCKING 0x0 ;  /* 0x0000000000007b1d */ /* 0x000fec0000010000 */
[----:B------:R-:W-:Y:S04]  /*662b0*/  STL.64 [R1+0xaf0], R92 ;  /* 0x000af05c01007387 */ /* 0x000fe80000100a00 */
[----:B------:R-:W-:Y:S04]  /*662c0*/  STL.64 [R1+0xaf8], R94 ;  /* 0x000af85e01007387 */ /* 0x000fe80000100a00 */
[----:B-1----:R-:W-:Y:S04]  /*662d0*/  STL.64 [R1+0xa50], R88 ;  /* 0x000a505801007387 */ /* 0x002fe80000100a00 */
[----:B------:R1:W-:Y:S04]  /*662e0*/  STL.64 [R1+0xa58], R90 ;  /* 0x000a585a01007387 */ /* 0x0003e80000100a00 */
[----:B------:R-:W-:Y:S04]  /*662f0*/  STL.64 [R1+0xb10], R84 ;  /* 0x000b105401007387 */ /* 0x000fe80000100a00 */
[----:B------:R1:W-:Y:S04]  /*66300*/  STL.64 [R1+0xb18], R86 ;  /* 0x000b185601007387 */ /* 0x0003e80000100a00 */
[----:B-1----:R-:W4:Y:S04]  /*66310*/  LDL.LU R90, [R1+0x68] ;  /* 0x00006800015a7983 */ /* 0x002f280000300800 */
[----:B------:R-:W4:Y:S04]  /*66320*/  LDL.LU R91, [R1+0x6c] ;  /* 0x00006c00015b7983 */ /* 0x000f280000300800 */
[----:B------:R-:W4:Y:S04]  /*66330*/  LDL.LU R86, [R1+0x40] ;  /* 0x0000400001567983 */ /* 0x000f280000300800 */
[----:B------:R-:W4:Y:S04]  /*66340*/  LDL.LU R87, [R1+0x44] ;  /* 0x0000440001577983 */ /* 0x000f280000300800 */
[----:B---3--:R1:W-:Y:S04]  /*66350*/  STS.128 [R2], R80 ;  /* 0x0000005002007388 */ /* 0x0083e80000000c00 */
[----:B-1----:R-:W3:Y:S04]  /*66360*/  LDL.LU R82, [R1+0x48] ;  /* 0x0000480001527983 */ /* 0x002ee80000300800 */
[----:B------:R-:W3:Y:S04]  /*66370*/  LDL.LU R83, [R1+0x4c] ;  /* 0x00004c0001537983 */ /* 0x000ee80000300800 */
[----:B--2---:R1:W-:Y:S04]  /*66380*/  STS.128 [R2+0x80], R76 ;  /* 0x0000804c02007388 */ /* 0x0043e80000000c00 */
[----:B-1----:R-:W2:Y:S04]  /*66390*/  LDL.LU R78, [R1+0x20] ;  /* 0x00002000014e7983 */ /* 0x002ea80000300800 */
[----:B------:R-:W2:Y:S01]  /*663a0*/  LDL.LU R79, [R1+0x24] ;  /* 0x00002400014f7983 */ /* 0x000ea20000300800 */
[----:B------:R-:W-:-:S02]  /*663b0*/  IMAD.MOV.U32 R68, RZ, RZ, R224 ;  /* 0x000000ffff447224 */ /* 0x000fc400078e00e0 */
[----:B------:R-:W-:-:S05]  /*663c0*/  IMAD.MOV.U32 R69, RZ, RZ, R225 ;  /* 0x000000ffff457224 */ /* 0x000fca00078e00e1 */
[----:B------:R1:W-:Y:S04]  /*663d0*/  STS.128 [R2+0x200], R68 ;  /* 0x0002004402007388 */ /* 0x0003e80000000c00 */
[----:B-1----:R-:W4:Y:S04]  /*663e0*/  LDL.LU R70, [R1+0x28] ;  /* 0x0000280001467983 */ /* 0x002f280000300800 */
[----:B------:R-:W4:Y:S01]  /*663f0*/  LDL.LU R71, [R1+0x2c] ;  /* 0x00002c0001477983 */ /* 0x000f220000300800 */
        /* <DEDUP_REMOVED lines=10> */
[----:B---3--:R1:W-:Y:S04]  /*664a0*/  STS.128 [R2+0x480], R80 ;  /* 0x0004805002007388 */ /* 0x0083e80000000c00 */
[----:B-1----:R-:W3:Y:S04]  /*664b0*/  LDL.LU R82, [R1] ;  /* 0x0000000001527983 */ /* 0x002ee80000300800 */
[----:B------:R-:W3:Y:S04]  /*664c0*/  LDL.LU R83, [R1+0x4] ;  /* 0x0000040001537983 */ /* 0x000ee80000300800 */
[----:B--2---:R1:W-:Y:S04]  /*664d0*/  STS.128 [R2+0x600], R76 ;  /* 0x0006004c02007388 */ /* 0x0043e80000000c00 */
[----:B-1----:R-:W2:Y:S04]  /*664e0*/  LDL.LU R78, [R1+0x8] ;  /* 0x00000800014e7983 */ /* 0x002ea80000300800 */
[----:B------:R-:W2:Y:S04]  /*664f0*/  LDL.LU R79, [R1+0xc] ;  /* 0x00000c00014f7983 */ /* 0x000ea80000300800 */
[----:B----4-:R-:W-:Y:S04]  /*66500*/  STS.128 [R2+0x280], R88 ;  /* 0x0002805802007388 */ /* 0x010fe80000000c00 */
[----:B------:R-:W-:Y:S04]  /*66510*/  STS.128 [R2+0x400], R84 ;  /* 0x0004005402007388 */ /* 0x000fe80000000c00 */
[----:B------:R-:W-:Y:S04]  /*66520*/  STS.128 [R2+0x680], R68 ;  /* 0x0006804402007388 */ /* 0x000fe80000000c00 */
[----:B------:R-:W-:Y:S06]  /*66530*/  BAR.SYNC.DEFER_BLOCKING 0x0 ;  /* 0x0000000000007b1d */ /* 0x000fec0000010000 */
[----:B------:R-:W1:Y:S04]  /*66540*/  LDS.128 R88, [R0] ;  /* 0x0000000000587984 */ /* 0x000e680000000c00 */
[----:B------:R-:W4:Y:S04]  /*66550*/  LDS.128 R84, [R0+0x800] ;  /* 0x0008000000547984 */ /* 0x000f280000000c00 */
[----:B------:R-:W4:Y:S04]  /*66560*/  LDS.128 R92, [R3] ;  /* 0x00000000035c7984 */ /* 0x000f280000000c00 */
[----:B-1----:R-:W-:Y:S04]  /*66570*/  STL.64 [R1+0x40], R88 ;  /* 0x0000405801007387 */ /* 0x002fe80000100a00 */
[----:B------:R-:W-:Y:S04]  /*66580*/  STL.64 [R1+0x48], R90 ;  /* 0x0000485a01007387 */ /* 0x000fe80000100a00 */
[----:B------:R-:W1:Y:S04]  /*66590*/  LDS.128 R88, [R3+0x800] ;  /* 0x0008000003587984 */ /* 0x000e680000000c00 */
[----:B----4-:R-:W-:Y:S04]  /*665a0*/  STL.64 [R1+0x9a0], R84 ;  /* 0x0009a05401007387 */ /* 0x010fe80000100a00 */
[----:B------:R-:W-:Y:S04]  /*665b0*/  STL.64 [R1+0x9a8], R86 ;  /* 0x0009a85601007387 */ /* 0x000fe80000100a00 */
[----:B------:R-:W4:Y:S04]  /*665c0*/  LDS.128 R84, [R241] ;  /* 0x00000000f1547984 */ /* 0x000f280000000c00 */
[----:B------:R-:W-:Y:S04]  /*665d0*/  STL.64 [R1+0x5a0], R92 ;  /* 0x0005a05c01007387 */ /* 0x000fe80000100a00 */
[----:B------:R-:W-:Y:S04]  /*665e0*/  STL.64 [R1+0x5a8], R94 ;  /* 0x0005a85e01007387 */ /* 0x000fe80000100a00 */
[----:B------:R-:W4:Y:S04]  /*665f0*/  LDS.128 R92, [R241+0x800] ;  /* 0x00080000f15c7984 */ /* 0x000f280000000c00 */
[----:B-1----:R-:W-:Y:S04]  /*66600*/  STL.64 [R1+0xa70], R88 ;  /* 0x000a705801007387 */ /* 0x002fe80000100a00 */
[----:B------:R-:W-:Y:S04]  /*66610*/  STL.64 [R1+0xa78], R90 ;  /* 0x000a785a01007387 */ /* 0x000fe80000100a00 */
[----:B------:R-:W1:Y:S04]  /*66620*/  LDS.128 R88, [R240] ;  /* 0x00000000f0587984 */ /* 0x000e680000000c00 */
[----:B----4-:R-:W-:Y:S04]  /*66630*/  STL.64 [R1+0x7d0], R84 ;  /* 0x0007d05401007387 */ /* 0x010fe80000100a00 */
[----:B------:R-:W-:Y:S04]  /*66640*/  STL.64 [R1+0x7d8], R86 ;  /* 0x0007d85601007387 */ /* 0x000fe80000100a00 */
[----:B------:R-:W4:Y:S01]  /*66650*/  LDS.128 R84, [R240+0x800] ;  /* 0x00080000f0547984 */ /* 0x000f220000000c00 */
[----:B------:R-:W-:-:S02]  /*66660*/  IMAD.MOV.U32 R76, RZ, RZ, R158 ;  /* 0x000000ffff4c7224 */ /* 0x000fc400078e009e */
[----:B------:R-:W-:Y:S01]  /*66670*/  IMAD.MOV.U32 R77, RZ, RZ, R159 ;  /* 0x000000ffff4d7224 */ /* 0x000fe200078e009f */
[----:B------:R-:W-:Y:S06]  /*66680*/  BAR.SYNC.DEFER_BLOCKING 0x0 ;  /* 0x0000000000007b1d */ /* 0x000fec0000010000 */
[----:B------:R-:W-:Y:S04]  /*66690*/  STL.64 [R1+0xaa0], R92 ;  /* 0x000aa05c01007387 */ /* 0x000fe80000100a00 */
[----:B------:R-:W-:Y:S04]  /*666a0*/  STL.64 [R1+0xaa8], R94 ;  /* 0x000aa85e01007387 */ /* 0x000fe80000100a00 */
[----:B-1----:R-:W-:Y:S04]  /*666b0*/  STL.64 [R1+0x930], R88 ;  /* 0x0009305801007387 */ /* 0x002fe80000100a00 */
[----:B------:R-:W-:Y:S04]  /*666c0*/  STL.64 [R1+0x938], R90 ;  /* 0x0009385a01007387 */ /* 0x000fe80000100a00 */
[----:B----4-:R-:W-:Y:S04]  /*666d0*/  STL.64 [R1+0xad0], R84 ;  /* 0x000ad05401007387 */ /* 0x010fe80000100a00 */
[----:B------:R-:W-:Y:S04]  /*666e0*/  STL.64 [R1+0xad8], R86 ;  /* 0x000ad85601007387 */ /* 0x000fe80000100a00 */
[----:B--2---:R1:W-:Y:S04]  /*666f0*/  STS.128 [R2+0x80], R76 ;  /* 0x0000804c02007388 */ /* 0x0043e80000000c00 */
[----:B-1----:R-:W2:Y:S04]  /*66700*/  LDL.LU R76, [R1+0x18c0] ;  /* 0x0018c000014c7983 */ /* 0x002ea80000300800 */
[----:B------:R-:W2:Y:S04]  /*66710*/  LDL.LU R77, [R1+0x18c4] ;  /* 0x0018c400014d7983 */ /* 0x000ea80000300800 */
[----:B------:R-:W2:Y:S04]  /*66720*/  LDL.LU R78, [R1+0x1680] ;  /* 0x00168000014e7983 */ /* 0x000ea80000300800 */
[----:B------:R-:W2:Y:S01]  /*66730*/  LDL.LU R79, [R1+0x1684] ;  /* 0x00168400014f7983 */ /* 0x000ea20000300800 */
[----:B------:R-:W-:-:S02]  /*66740*/  IMAD.MOV.U32 R80, RZ, RZ, R156 ;  /* 0x000000ffff507224 */ /* 0x000fc400078e009c */
[----:B------:R-:W-:Y:S02]  /*66750*/  IMAD.MOV.U32 R81, RZ, RZ, R157 ;  /* 0x000000ffff517224 */ /* 0x000fe400078e009d */
[----:B------:R-:W-:Y:S02]  /*66760*/  IMAD.MOV.U32 R70, RZ, RZ, R244 ;  /* 0x000000ffff467224 */ /* 0x000fe400078e00f4 */
[----:B------:R-:W-:Y:S01]  /*66770*/  IMAD.MOV.U32 R71, RZ, RZ, R245 ;  /* 0x000000ffff477224 */ /* 0x000fe200078e00f5 */
[----:B---3--:R1:W-:Y:S01]  /*66780*/  STS.128 [R2], R80 ;  /* 0x0000005002007388 */ /* 0x0083e20000000c00 */
        /* <DEDUP_REMOVED lines=8> */
[----:B-1----:R-:W-:-:S02]  /*66810*/  IMAD.MOV.U32 R82, RZ, RZ, R148 ;  /* 0x000000ffff527224 */ /* 0x002fc400078e0094 */
[----:B------:R-:W-:Y:S02]  /*66820*/  IMAD.MOV.U32 R83, RZ, RZ, R149 ;  /* 0x000000ffff537224 */ /* 0x000fe400078e0095 */
[----:B------:R-:W-:Y:S02]  /*66830*/  IMAD.MOV.U32 R232, RZ, RZ, R146 ;  /* 0x000000ffffe87224 */ /* 0x000fe400078e0092 */
[----:B------:R-:W-:Y:S02]  /*66840*/  IMAD.MOV.U32 R233, RZ, RZ, R147 ;  /* 0x000000ffffe97224 */ /* 0x000fe400078e0093 */
[----:B------:R-:W-:Y:S02]  /*66850*/  IMAD.MOV.U32 R80, RZ, RZ, R72 ;  /* 0x000000ffff507224 */ /* 0x000fe400078e0048 */
[----:B------:R-:W-:Y:S01]  /*66860*/  IMAD.MOV.U32 R81, RZ, RZ, R73 ;  /* 0x000000ffff517224 */ /* 0x000fe200078e0049 */
[----:B------:R-:W3:Y:S01]  /*66870*/  LDL.LU R72, [R1+0x18c8] ;  /* 0x0018c80001487983 */ /* 0x000ee20000300800 */
[----:B------:R-:W-:-:S02]  /*66880*/  IMAD.MOV.U32 R148, RZ, RZ, R74 ;  /* 0x000000ffff947224 */ /* 0x000fc400078e004a */
[----:B------:R-:W-:Y:S01]  /*66890*/  IMAD.MOV.U32 R149, RZ, RZ, R75 ;  /* 0x000000ffff957224 */ /* 0x000fe200078e004b */
[----:B------:R-:W3:Y:S04]  /*668a0*/  LDL.LU R73, [R1+0x18cc] ;  /* 0x0018cc0001497983 */ /* 0x000ee80000300800 */
[----:B------:R-:W3:Y:S04]  /*668b0*/  LDL.LU R74, [R1+0x1688] ;  /* 0x00168800014a7983 */ /* 0x000ee80000300800 */
[----:B------:R1:W-:Y:S04]  /*668c0*/  STS.128 [R2+0x200], R68 ;  /* 0x0002004402007388 */ /* 0x0003e80000000c00 */
[----:B------:R-:W-:Y:S04]  /*668d0*/  STS.128 [R2+0x280], R244 ;  /* 0x000280f402007388 */ /* 0x000fe80000000c00 */
[----:B------:R-:W-:Y:S04]  /*668e0*/  STS.128 [R2+0x400], R84 ;  /* 0x0004005402007388 */ /* 0x000fe80000000c00 */
[----:B------:R-:W-:Y:S04]  /*668f0*/  STS.128 [R2+0x480], R232 ;  /* 0x000480e802007388 */ /* 0x000fe80000000c00 */
[----:B------:R-:W-:Y:S04]  /*66900*/  STS.128 [R2+0x600], R80 ;  /* 0x0006005002007388 */ /* 0x000fe80000000c00 */
[----:B------:R-:W-:Y:S04]  /*66910*/  STS.128 [R2+0x680], R148 ;  /* 0x0006809402007388 */ /* 0x000fe80000000c00 */
[----:B------:R-:W3:Y:S04]  /*66920*/  LDL.LU R75, [R1+0x168c] ;  /* 0x00168c00014b7983 */ /* 0x000ee80000300800 */
[----:B-1----:R-:W3:Y:S04]  /*66930*/  LDL.LU R68, [R1+0x1270] ;  /* 0x0012700001447983 */ /* 0x002ee80000300800 */
[----:B------:R-:W-:Y:S06]  /*66940*/  BAR.SYNC.DEFER_BLOCKING 0x0 ;  /* 0x0000000000007b1d */ /* 0x000fec0000010000 */
[----:B------:R-:W3:Y:S04]  /*66950*/  LDL.LU R69, [R1+0x1274] ;  /* 0x0012740001457983 */ /* 0x000ee80000300800 */
[----:B------:R-:W3:Y:S04]  /*66960*/  LDL.LU R70, [R1+0x11d0] ;  /* 0x0011d00001467983 */ /* 0x000ee80000300800 */
[----:B------:R-:W3:Y:S04]  /*66970*/  LDL.LU R71, [R1+0x11d4] ;  /* 0x0011d40001477983 */ /* 0x000ee80000300800 */
[----:B------:R-:W1:Y:S04]  /*66980*/  LDS.128 R84, [R0] ;  /* 0x0000000000547984 */ /* 0x000e680000000c00 */
[----:B------:R-:W1:Y:S04]  /*66990*/  LDS.128 R80, [R0+0x800] ;  /* 0x0008000000507984 */ /* 0x000e680000000c00 */
[----:B------:R-:W1:Y:S04]  /*669a0*/  LDS.128 R88, [R3] ;  /* 0x0000000003587984 */ /* 0x000e680000000c00 */
[----:B-1----:R-:W-:Y:S04]  /*669b0*/  STL.64 [R1], R84 ;  /* 0x0000005401007387 */ /* 0x002fe80000100a00 */
        /* <DEDUP_REMOVED lines=17> */
[----:B-1----:R1:W-:Y:S04]  /*66ad0*/  STL.64 [R1+0x5e0], R84 ;  /* 0x0005e05401007387 */ /* 0x0023e80000100a00 */
[----:B------:R1:W-:Y:S04]  /*66ae0*/  STL.64 [R1+0x5e8], R86 ;  /* 0x0005e85601007387 */ /* 0x0003e80000100a00 */
[----:B------:R1:W-:Y:S04]  /*66af0*/  STL.64 [R1+0xa80], R80 ;  /* 0x000a805001007387 */ /* 0x0003e80000100a00 */
[----:B------:R1:W-:Y:S04]  /*66b00*/  STL.64 [R1+0xa88], R82 ;  /* 0x000a885201007387 */ /* 0x0003e80000100a00 */
        /* <DEDUP_REMOVED lines=8> */
[----:B--2---:R1:W-:Y:S04]  /*66b90*/  STS.128 [R2], R76 ;  /* 0x0000004c02007388 */ /* 0x0043e80000000c00 */
[----:B-1----:R-:W2:Y:S04]  /*66ba0*/  LDL.LU R76, [R1+0xf68] ;  /* 0x000f6800014c7983 */ /* 0x002ea80000300800 */
[----:B------:R-:W2:Y:S04]  /*66bb0*/  LDL.LU R77, [R1+0xf6c] ;  /* 0x000f6c00014d7983 */ /* 0x000ea80000300800 */
[----:B------:R-:W2:Y:S04]  /*66bc0*/  LDL.LU R78, [R1+0xf48] ;  /* 0x000f4800014e7983 */ /* 0x000ea80000300800 */
[----:B------:R-:W2:Y:S04]  /*66bd0*/  LDL.LU R79, [R1+0xf4c] ;  /* 0x000f4c00014f7983 */ /* 0x000ea80000300800 */
[----:B---3--:R1:W-:Y:S04]  /*66be0*/  STS.128 [R2+0x80], R72 ;  /* 0x0000804802007388 */ /* 0x0083e80000000c00 */
[----:B-1----:R-:W3:Y:S04]  /*66bf0*/  LDL.LU R72, [R1+0xd90] ;  /* 0x000d900001487983 */ /* 0x002ee80000300800 */
[----:B------:R-:W3:Y:S04]  /*66c00*/  LDL.LU R73, [R1+0xd94] ;  /* 0x000d940001497983 */ /* 0x000ee80000300800 */
[----:B------:R-:W3:Y:S04]  /*66c10*/  LDL.LU R74, [R1+0xd80] ;  /* 0x000d8000014a7983 */ /* 0x000ee80000300800 */
[----:B------:R1:W-:Y:S04]  /*66c20*/  STS.128 [R2+0x200], R68 ;  /* 0x0002004402007388 */ /* 0x0003e80000000c00 */
[----:B------:R-:W3:Y:S04]  /*66c30*/  LDL.LU R75, [R1+0xd84] ;  /* 0x000d8400014b7983 */ /* 0x000ee80000300800 */
[----:B-1----:R-:W3:Y:S04]  /*66c40*/  LDL.LU R68, [R1+0xd98] ;  /* 0x000d980001447983 */ /* 0x002ee80000300800 */
        /* <DEDUP_REMOVED lines=8> */
[----:B----4-:R-:W-:Y:S04]  /*66cd0*/  STS.128 [R2+0x280], R84 ;  /* 0x0002805402007388 */ /* 0x010fe80000000c00 */
[----:B------:R-:W-:Y:S04]  /*66ce0*/  STS.128 [R2+0x400], R80 ;  /* 0x0004005002007388 */ /* 0x000fe80000000c00 */
[----:B---3--:R1:W-:Y:S04]  /*66cf0*/  STS.128 [R2+0x600], R72 ;  /* 0x0006004802007388 */ /* 0x0083e80000000c00 */
[----:B-1----:R-:W3:Y:S04]  /*66d00*/  LDL.LU R72, [R1+0xb68] ;  /* 0x000b680001487983 */ /* 0x002ee80000300800 */
[----:B------:R-:W3:Y:S04]  /*66d10*/  LDL.LU R73, [R1+0xb6c] ;  /* 0x000b6c0001497983 */ /* 0x000ee80000300800 */
[----:B------:R-:W3:Y:S04]  /*66d20*/  LDL.LU R74, [R1+0xb58] ;  /* 0x000b5800014a7983 */ /* 0x000ee80000300800 */
[----:B------:R1:W-:Y:S04]  /*66d30*/  STS.128 [R2+0x680], R68 ;  /* 0x0006804402007388 */ /* 0x0003e80000000c00 */
[----:B------:R-:W3:Y:S04]  /*66d40*/  LDL.LU R75, [R1+0xb5c] ;  /* 0x000b5c00014b7983 */ /* 0x000ee80000300800 */
[----:B------:R-:W-:Y:S06]  /*66d50*/  BAR.SYNC.DEFER_BLOCKING 0x0 ;  /* 0x0000000000007b1d */ /* 0x000fec0000010000 */
[----:B-1----:R-:W3:Y:S04]  /*66d60*/  LDL.LU R68, [R1+0x970] ;  /* 0x0009700001447983 */ /* 0x002ee80000300800 */
[----:B------:R-:W3:Y:S04]  /*66d70*/  LDL.LU R69, [R1+0x974] ;  /* 0x0009740001457983 */ /* 0x000ee80000300800 */
[----:B------:R-:W3:Y:S04]  /*66d80*/  LDL.LU R70, [R1+0x950] ;  /* 0x0009500001467983 */ /* 0x000ee80000300800 */
[----:B------:R-:W3:Y:S04]  /*66d90*/  LDL.LU R71, [R1+0x954] ;  /* 0x0009540001477983 */ /* 0x000ee80000300800 */
        /* <DEDUP_REMOVED lines=58> */
[----:B------:R1:W-:Y:S04]  /*67140*/  STS.128 [R2+0x680], R68 ;  /* 0x0006804402007388 */ /* 0x0003e80000000c00 */
[----:B------:R-:W3:Y:S04]  /*67150*/  LDL.LU R74, [R1+0x608] ;  /* 0x00060800014a7983 */ /* 0x000ee80000300800 */
[----:B------:R-:W-:Y:S06]  /*67160*/  BAR.SYNC.DEFER_BLOCKING 0x0 ;  /* 0x0000000000007b1d */ /* 0x000fec0000010000 */
[----:B------:R-:W3:Y:S04]  /*67170*/  LDL.LU R75, [R1+0x60c] ;  /* 0x00060c00014b7983 */ /* 0x000ee80000300800 */
        /* <DEDUP_REMOVED lines=55> */
[----:B----4-:R-:W-:Y:S04]  /*674f0*/  STS.128 [R2+0x280], R84 ;  /* 0x0002805402007388 */ /* 0x010fe80000000c00 */
[----:B------:R-:W-:Y:S04]  /*67500*/  STS.128 [R2+0x400], R80 ;  /* 0x0004005002007388 */ /* 0x000fe80000000c00 */
[----:B---3--:R1:W-:Y:S04]  /*67510*/  STS.128 [R2+0x600], R72 ;  /* 0x0006004802007388 */ /* 0x0083e80000000c00 */
[----:B-1----:R-:W4:Y:S04]  /*67520*/  LDL.LU R74, [R1+0xc8] ;  /* 0x0000c800014a7983 */ /* 0x002f280000300800 */
[----:B------:R-:W4:Y:S04]  /*67530*/  LDL.LU R75, [R1+0xcc] ;  /* 0x0000cc00014b7983 */ /* 0x000f280000300800 */
[----:B------:R1:W-:Y:S04]  /*67540*/  STS.128 [R2+0x680], R68 ;  /* 0x0006804402007388 */ /* 0x0003e80000000c00 */
[----:B------:R-:W-:Y:S06]  /*67550*/  BAR.SYNC.DEFER_BLOCKING 0x0 ;  /* 0x0000000000007b1d */ /* 0x000fec0000010000 */
[----:B-1----:R-:W4:Y:S04]  /*67560*/  LDL.LU R70, [R1+0xa0] ;  /* 0x0000a00001467983 */ /* 0x002f280000300800 */
[----:B------:R-:W4:Y:S04]  /*67570*/  LDL.LU R71, [R1+0xa4] ;  /* 0x0000a40001477983 */ /* 0x000f280000300800 */
        /* <DEDUP_REMOVED lines=18> */
[----:B------:R-:W-:Y:S01]  /*676a0*/  STL.64 [R1+0xc50], R88 ;  /* 0x000c505801007387 */ /* 0x000fe20000100a00 */
[----:B------:R-:W-:-:S03]  /*676b0*/  IMAD.MOV.U32 R76, RZ, RZ, R248 ;  /* 0x000000ffff4c7224 */ /* 0x000fc600078e00f8 */
[----:B------:R-:W-:Y:S04]  /*676c0*/  STL.64 [R1+0xc58], R90 ;  /* 0x000c585a01007387 */ /* 0x000fe80000100a00 */
[----:B------:R-:W-:Y:S01]  /*676d0*/  BAR.SYNC.DEFER_BLOCKING 0x0 ;  /* 0x0000000000007b1d */ /* 0x000fe20000010000 */
[----:B------:R-:W-:-:S05]  /*676e0*/  IMAD.MOV.U32 R77, RZ, RZ, R249 ;  /* 0x000000ffff4d7224 */ /* 0x000fca00078e00f9 */
[----:B-1----:R-:W-:Y:S04]  /*676f0*/  STL.64 [R1+0x120], R84 ;  /* 0x0001205401007387 */ /* 0x002fe80000100a00 */
[----:B------:R1:W-:Y:S04]  /*67700*/  STL.64 [R1+0x128], R86 ;  /* 0x0001285601007387 */ /* 0x0003e80000100a00 */
[----:B------:R-:W-:Y:S04]  /*67710*/  STL.64 [R1+0xc90], R80 ;  /* 0x000c905001007387 */ /* 0x000fe80000100a00 */
[----:B------:R1:W-:Y:S04]  /*67720*/  STL.64 [R1+0xc98], R82 ;  /* 0x000c985201007387 */ /* 0x0003e80000100a00 */
[----:B-1----:R-:W3:Y:S04]  /*67730*/  LDL.LU R86, [R1+0xa8] ;  /* 0x0000a80001567983 */ /* 0x002ee80000300800 */
[----:B------:R-:W3:Y:S04]  /*67740*/  LDL.LU R87, [R1+0xac] ;  /* 0x0000ac0001577983 */ /* 0x000ee80000300800 */
[----:B------:R-:W3:Y:S04]  /*67750*/  LDL.LU R82, [R1+0x80] ;  /* 0x0000800001527983 */ /* 0x000ee80000300800 */
[----:B------:R-:W3:Y:S04]  /*67760*/  LDL.LU R83, [R1+0x84] ;  /* 0x0000840001537983 */ /* 0x000ee80000300800 */
[----:B--2---:R1:W-:Y:S04]  /*67770*/  STS.128 [R2], R76 ;  /* 0x0000004c02007388 */ /* 0x0043e80000000c00 */
[----:B-1----:R-:W2:Y:S04]  /*67780*/  LDL.LU R78, [R1+0x88] ;  /* 0x00008800014e7983 */ /* 0x002ea80000300800 */
[----:B------:R-:W2:Y:S01]  /*67790*/  LDL.LU R79, [R1+0x8c] ;  /* 0x00008c00014f7983 */ /* 0x000ea20000300800 */
[----:B------:R-:W-:-:S02]  /*677a0*/  IMAD.MOV.U32 R68, RZ, RZ, R236 ;  /* 0x000000ffff447224 */ /* 0x000fc400078e00ec */
[----:B------:R-:W-:-:S05]  /*677b0*/  IMAD.MOV.U32 R69, RZ, RZ, R237 ;  /* 0x000000ffff457224 */ /* 0x000fca00078e00ed */
[----:B----4-:R1:W-:Y:S02]  /*677c0*/  STS.128 [R2+0x200], R68 ;  /* 0x0002004402007388 */ /* 0x0103e40000000c00 */
[----:B-1----:R-:W-:Y:S02]  /*677d0*/  IMAD.MOV.U32 R68, RZ, RZ, R66 ;  /* 0x000000ffff447224 */ /* 0x002fe400078e0042 */
[----:B------:R-:W-:Y:S02]  /*677e0*/  IMAD.MOV.U32 R69, RZ, RZ, R67 ;  /* 0x000000ffff457224 */ /* 0x000fe400078e0043 */
[----:B------:R-:W-:Y:S02]  /*677f0*/  IMAD.MOV.U32 R70, RZ, RZ, R62 ;  /* 0x000000ffff467224 */ /* 0x000fe400078e003e */
[----:B------:R-:W-:-:S05]  /*67800*/  IMAD.MOV.U32 R71, RZ, RZ, R63 ;  /* 0x000000ffff477224 */ /* 0x000fca00078e003f */
[----:B------:R1:W-:Y:S04]  /*67810*/  STS.128 [R2+0x680], R68 ;  /* 0x0006804402007388 */ /* 0x0003e80000000c00 */
        /* <DEDUP_REMOVED lines=8> */
[----:B------:R1:W-:Y:S01]  /*678a0*/  STS.128 [R2+0x80], R72 ;  /* 0x0000804802007388 */ /* 0x0003e20000000c00 */
[----:B------:R-:W-:Y:S02]  /*678b0*/  IMAD.MOV.U32 R80, RZ, RZ, R228 ;  /* 0x000000ffff507224 */ /* 0x000fe400078e00e4 */
[----:B------:R-:W-:Y:S02]  /*678c0*/  IMAD.MOV.U32 R81, RZ, RZ, R229 ;  /* 0x000000ffff517224 */ /* 0x000fe400078e00e5 */
[----:B------:R-:W-:-:S02]  /*678d0*/  IMAD.MOV.U32 R76, RZ, RZ, R230 ;  /* 0x000000ffff4c7224 */ /* 0x000fc400078e00e6 */
[----:B------:R-:W-:Y:S02]  /*678e0*/  IMAD.MOV.U32 R77, RZ, RZ, R231 ;  /* 0x000000ffff4d7224 */ /* 0x000fe400078e00e7 */
[----:B-1----:R-:W-:Y:S02]  /*678f0*/  IMAD.MOV.U32 R72, RZ, RZ, R64 ;  /* 0x000000ffff487224 */ /* 0x002fe400078e0040 */
[----:B------:R-:W-:Y:S01]  /*67900*/  IMAD.MOV.U32 R73, RZ, RZ, R65 ;  /* 0x000000ffff497224 */ /* 0x000fe200078e0041 */
[----:B------:R-:W2:Y:S01]  /*67910*/  LDL.LU R64, [R1+0x18f8] ;  /* 0x0018f80001407983 */ /* 0x000ea20000300800 */
[----:B------:R-:W-:Y:S02]  /*67920*/  IMAD.MOV.U32 R74, RZ, RZ, R60 ;  /* 0x000000ffff4a7224 */ /* 0x000fe400078e003c */
[----:B------:R-:W-:Y:S01]  /*67930*/  IMAD.MOV.U32 R75, RZ, RZ, R61 ;  /* 0x000000ffff4b7224 */ /* 0x000fe200078e003d */
[----:B------:R-:W2:Y:S04]  /*67940*/  LDL.LU R65, [R1+0x18fc] ;  /* 0x0018fc0001417983 */ /* 0x000ea80000300800 */
[----:B------:R-:W2:Y:S04]  /*67950*/  LDL.LU R66, [R1+0x1918] ;  /* 0x0019180001427983 */ /* 0x000ea80000300800 */
[----:B------:R-:W-:Y:S04]  /*67960*/  STS.128 [R2+0x600], R72 ;  /* 0x0006004802007388 */ /* 0x000fe80000000c00 */
[----:B------:R-:W2:Y:S04]  /*67970*/  LDL.LU R67, [R1+0x191c] ;  /* 0x00191c0001437983 */ /* 0x000ea80000300800 */
[----:B------:R-:W2:Y:S04]  /*67980*/  LDL.LU R60, [R1+0x1280] ;  /* 0x00128000013c7983 */ /* 0x000ea80000300800 */
[----:B------:R-:W2:Y:S04]  /*67990*/  LDL.LU R61, [R1+0x1284] ;  /* 0x00128400013d7983 */ /* 0x000ea80000300800 */
[----:B------:R-:W2:Y:S04]  /*679a0*/  LDL.LU R62, [R1+0x1290] ;  /* 0x00129000013e7983 */ /* 0x000ea80000300800 */
[----:B------:R-:W2:Y:S04]  /*679b0*/  LDL.LU R63, [R1+0x1294] ;  /* 0x00129400013f7983 */ /* 0x000ea80000300800 */
[----:B---3--:R-:W-:Y:S04]  /*679c0*/  STS.128 [R2+0x280], R84 ;  /* 0x0002805402007388 */ /* 0x008fe80000000c00 */
[----:B------:R-:W-:Y:S04]  /*679d0*/  STS.128 [R2+0x400], R80 ;  /* 0x0004005002007388 */ /* 0x000fe80000000c00 */
[----:B--2---:R-:W-:Y:S04]  /*679e0*/  STS.128 [R2+0x480], R76 ;  /* 0x0004804c02007388 */ /* 0x004fe80000000c00 */
[----:B------:R-:W-:Y:S06]  /*679f0*/  BAR.SYNC.DEFER_BLOCKING 0x0 ;  /* 0x0000000000007b1d */ /* 0x000fec0000010000 */
[----:B------:R-:W1:Y:S04]  /*67a00*/  LDS.128 R76, [R0] ;  /* 0x00000000004c7984 */ /* 0x000e680000000c00 */
        /* <DEDUP_REMOVED lines=31> */
[----:B------:R1:W-:Y:S04]  /*67c00*/  STS.128 [R2], R68 ;  /* 0x0000004402007388 */ /* 0x0003e80000000c00 */
[----:B------:R-:W2:Y:S04]  /*67c10*/  LDL.LU R75, [R1+0xfa4] ;  /* 0x000fa400014b7983 */ /* 0x000ea80000300800 */
[----:B-1----:R-:W3:Y:S04]  /*67c20*/  LDL.LU R68, [R1+0xfe8] ;  /* 0x000fe80001447983 */ /* 0x002ee80000300800 */
[----:B------:R-:W3:Y:S04]  /*67c30*/  LDL.LU R69, [R1+0xfec] ;  /* 0x000fec0001457983 */ /* 0x000ee80000300800 */
[----:B------:R-:W3:Y:S04]  /*67c40*/  LDL.LU R70, [R1+0xfa8] ;  /* 0x000fa80001467983 */ /* 0x000ee80000300800 */
[----:B------:R-:W3:Y:S04]  /*67c50*/  LDL.LU R71, [R1+0xfac] ;  /* 0x000fac0001477983 */ /* 0x000ee80000300800 */
[----:B------:R1:W-:Y:S04]  /*67c60*/  STS.128 [R2+0x80], R64 ;  /* 0x0000804002007388 */ /* 0x0003e80000000c00 */
[----:B------:R1:W-:Y:S04]  /*67c70*/  STS.128 [R2+0x200], R60 ;  /* 0x0002003c02007388 */ /* 0x0003e80000000c00 */
[----:B-1----:R-:W2:Y:S04]  /*67c80*/  LDL.LU R64, [R1+0xdc0] ;  /* 0x000dc00001407983 */ /* 0x002ea80000300800 */
[----:B------:R-:W2:Y:S04]  /*67c90*/  LDL.LU R65, [R1+0xdc4] ;  /* 0x000dc40001417983 */ /* 0x000ea80000300800 */
[----:B------:R-:W2:Y:S04]  /*67ca0*/  LDL.LU R66, [R1+0xdb0] ;  /* 0x000db00001427983 */ /* 0x000ea80000300800 */
[----:B------:R-:W2:Y:S04]  /*67cb0*/  LDL.LU R67, [R1+0xdb4] ;  /* 0x000db40001437983 */ /* 0x000ea80000300800 */
[----:B------:R-:W4:Y:S04]  /*67cc0*/  LDL.LU R60, [R1+0xdc8] ;  /* 0x000dc800013c7983 */ /* 0x000f280000300800 */
[----:B------:R-:W4:Y:S04]  /*67cd0*/  LDL.LU R61, [R1+0xdcc] ;  /* 0x000dcc00013d7983 */ /* 0x000f280000300800 */
[----:B------:R-:W4:Y:S04]  /*67ce0*/  LDL.LU R62, [R1+0xdb8] ;  /* 0x000db800013e7983 */ /* 0x000f280000300800 */
[----:B------:R-:W4:Y:S04]  /*67cf0*/  LDL.LU R63, [R1+0xdbc] ;  /* 0x000dbc00013f7983 */ /* 0x000f280000300800 */
[----:B---3--:R1:W-:Y:S04]  /*67d00*/  STS.128 [R2+0x480], R68 ;  /* 0x0004804402007388 */ /* 0x0083e80000000c00 */
[----:B-1----:R-:W3:Y:S04]  /*67d10*/  LDL.LU R68, [R1+0xbb0] ;  /* 0x000bb00001447983 */ /* 0x002ee80000300800 */
[----:B------:R-:W3:Y:S04]  /*67d20*/  LDL.LU R69, [R1+0xbb4] ;  /* 0x000bb40001457983 */ /* 0x000ee80000300800 */
[----:B------:R-:W3:Y:S04]  /*67d30*/  LDL.LU R70, [R1+0xb70] ;  /* 0x000b700001467983 */ /* 0x000ee80000300800 */
[----:B------:R-:W3:Y:S04]  /*67d40*/  LDL.LU R71, [R1+0xb74] ;  /* 0x000b740001477983 */ /* 0x000ee80000300800 */
[----:B--2---:R1:W-:Y:S04]  /*67d50*/  STS.128 [R2+0x600], R64 ;  /* 0x0006004002007388 */ /* 0x0043e80000000c00 */
[----:B----4-:R-:W-:Y:S04]  /*67d60*/  STS.128 [R2+0x280], R76 ;  /* 0x0002804c02007388 */ /* 0x010fe80000000c00 */
[----:B------:R-:W-:Y:S04]  /*67d70*/  STS.128 [R2+0x400], R72 ;  /* 0x0004004802007388 */ /* 0x000fe80000000c00 */
[----:B-1----:R-:W2:Y:S04]  /*67d80*/  LDL.LU R64, [R1+0xbb8] ;  /* 0x000bb80001407983 */ /* 0x002ea80000300800 */
[----:B------:R-:W2:Y:S04]  /*67d90*/  LDL.LU R65, [R1+0xbbc] ;  /* 0x000bbc0001417983 */ /* 0x000ea80000300800 */
[----:B------:R-:W2:Y:S04]  /*67da0*/  LDL.LU R66, [R1+0xb78] ;  /* 0x000b780001427983 */ /* 0x000ea80000300800 */
[----:B------:R1:W-:Y:S04]  /*67db0*/  STS.128 [R2+0x680], R60 ;  /* 0x0006803c02007388 */ /* 0x0003e80000000c00 */
[----:B------:R-:W2:Y:S04]  /*67dc0*/  LDL.LU R67, [R1+0xb7c] ;  /* 0x000b7c0001437983 */ /* 0x000ea80000300800 */
[----:B------:R-:W-:Y:S06]  /*67dd0*/  BAR.SYNC.DEFER_BLOCKING 0x0 ;  /* 0x0000000000007b1d */ /* 0x000fec0000010000 */
[----:B-1----:R-:W2:Y:S04]  /*67de0*/  LDL.LU R60, [R1+0x9b0] ;  /* 0x0009b000013c7983 */ /* 0x002ea80000300800 */
[----:B------:R-:W2:Y:S04]  /*67df0*/  LDL.LU R61, [R1+0x9b4] ;  /* 0x0009b400013d7983 */ /* 0x000ea80000300800 */
[----:B------:R-:W2:Y:S04]  /*67e00*/  LDL.LU R62, [R1+0x980] ;  /* 0x00098000013e7983 */ /* 0x000ea80000300800 */
        /* <DEDUP_REMOVED lines=34> */
[----:B---3--:R1:W-:Y:S04]  /*68030*/  STS.128 [R2], R68 ;  /* 0x0000004402007388 */ /* 0x0083e80000000c00 */
        /* <DEDUP_REMOVED lines=8> */
[----:B------:R1:W-:Y:S04]  /*680c0*/  STS.128 [R2+0x200], R60 ;  /* 0x0002003c02007388 */ /* 0x0003e80000000c00 */
[----:B------:R-:W2:Y:S04]  /*680d0*/  LDL.LU R67, [R1+0x734] ;  /* 0x0007340001437983 */ /* 0x000ea80000300800 */
        /* <DEDUP_REMOVED lines=8> */
[----:B------:R-:W3:Y:S04]  /*68160*/  LDL.LU R71, [R1+0x624] ;  /* 0x0006240001477983 */ /* 0x000ee80000300800 */
[----:B----4-:R-:W-:Y:S04]  /*68170*/  STS.128 [R2+0x280], R76 ;  /* 0x0002804c02007388 */ /* 0x010fe80000000c00 */
[----:B------:R-:W-:Y:S04]  /*68180*/  STS.128 [R2+0x400], R72 ;  /* 0x0004004802007388 */ /* 0x000fe80000000c00 */
[----:B--2---:R1:W-:Y:S04]  /*68190*/  STS.128 [R2+0x600], R64 ;  /* 0x0006004002007388 */ /* 0x0043e80000000c00 */
        /* <DEDUP_REMOVED lines=66> */
[----:B-1----:R-:W4:Y:S04]  /*685c0*/  LDL.LU R64, [R1+0xb8] ;  /* 0x0000b80001407983 */ /* 0x002f280000300800 */
[----:B------:R-:W4:Y:S04]  /*685d0*/  LDL.LU R65, [R1+0xbc] ;  /* 0x0000bc0001417983 */ /* 0x000f280000300800 */
[----:B------:R1:W-:Y:S04]  /*685e0*/  STS.128 [R2+0x680], R60 ;  /* 0x0006803c02007388 */ /* 0x0003e80000000c00 */
[----:B------:R-:W-:Y:S06]  /*685f0*/  BAR.SYNC.DEFER_BLOCKING 0x0 ;  /* 0x0000000000007b1d */ /* 0x000fec0000010000 */
[----:B------:R-:W4:Y:S04]  /*68600*/  LDL.LU R66, [R1+0x188] ;  /* 0x0001880001427983 */ /* 0x000f280000300800 */
[----:B------:R-:W4:Y:S04]  /*68610*/  LDL.LU R67, [R1+0x18c] ;  /* 0x00018c0001437983 */ /* 0x000f280000300800 */
[----:B-1----:R-:W4:Y:S04]  /*68620*/  LDL.LU R60, [R1+0x90] ;  /* 0x00009000013c7983 */ /* 0x002f280000300800 */
[----:B------:R-:W4:Y:S04]  /*68630*/  LDL.LU R61, [R1+0x94] ;  /* 0x00009400013d7983 */ /* 0x000f280000300800 */
[----:B------:R-:W4:Y:S04]  /*68640*/  LDL.LU R62, [R1+0x160] ;  /* 0x00016000013e7983 */ /* 0x000f280000300800 */
        /* <DEDUP_REMOVED lines=34> */
[----:B---3--:R1:W-:Y:S04]  /*68870*/  STS.128 [R2], R68 ;  /* 0x0000004402007388 */ /* 0x0083e80000000c00 */
[----:B-1----:R-:W3:Y:S04]  /*68880*/  LDL.LU R68, [R1+0x78] ;  /* 0x0000780001447983 */ /* 0x002ee80000300800 */
[----:B------:R-:W3:Y:S04]  /*68890*/  LDL.LU R69, [R1+0x7c] ;  /* 0x00007c0001457983 */ /* 0x000ee80000300800 */
[----:B------:R-:W3:Y:S04]  /*688a0*/  LDL.LU R70, [R1+0x148] ;  /* 0x0001480001467983 */ /* 0x000ee80000300800 */
[----:B------:R-:W3:Y:S04]  /*688b0*/  LDL.LU R71, [R1+0x14c] ;  /* 0x00014c0001477983 */ /* 0x000ee80000300800 */
[----:B----4-:R1:W-:Y:S02]  /*688c0*/  STS.128 [R2+0x200], R60 ;  /* 0x0002003c02007388 */ /* 0x0103e40000000c00 */
[----:B-1----:R-:W-:-:S02]  /*688d0*/  IMAD.MOV.U32 R60, RZ, RZ, R58 ;  /* 0x000000ffff3c7224 */ /* 0x002fc400078e003a */
[----:B------:R-:W-:Y:S02]  /*688e0*/  IMAD.MOV.U32 R61, RZ, RZ, R59 ;  /* 0x000000ffff3d7224 */ /* 0x000fe400078e003b */
[----:B------:R-:W-:Y:S02]  /*688f0*/  IMAD.MOV.U32 R62, RZ, RZ, R54 ;  /* 0x000000ffff3e7224 */ /* 0x000fe400078e0036 */
[----:B------:R-:W-:-:S05]  /*68900*/  IMAD.MOV.U32 R63, RZ, RZ, R55 ;  /* 0x000000ffff3f7224 */ /* 0x000fca00078e0037 */
[----:B------:R1:W-:Y:S04]  /*68910*/  STS.128 [R2+0x680], R60 ;  /* 0x0006803c02007388 */ /* 0x0003e80000000c00 */
[----:B-1----:R-:W2:Y:S04]  /*68920*/  LDL.LU R60, [R1+0x1920] ;  /* 0x00192000013c7983 */ /* 0x002ea80000300800 */
[----:B------:R-:W2:Y:S04]  /*68930*/  LDL.LU R61, [R1+0x1924] ;  /* 0x00192400013d7983 */ /* 0x000ea80000300800 */
[----:B------:R-:W2:Y:S04]  /*68940*/  LDL.LU R62, [R1+0x1970] ;  /* 0x00197000013e7983 */ /* 0x000ea80000300800 */
[----:B------:R-:W2:Y:S04]  /*68950*/  LDL.LU R63, [R1+0x1974] ;  /* 0x00197400013f7983 */ /* 0x000ea80000300800 */
[----:B------:R1:W-:Y:S02]  /*68960*/  STS.128 [R2+0x80], R64 ;  /* 0x0000804002007388 */ /* 0x0003e40000000c00 */
[----:B-1----:R-:W-:-:S02]  /*68970*/  IMAD.MOV.U32 R64, RZ, RZ, R56 ;  /* 0x000000ffff407224 */ /* 0x002fc400078e0038 */
        /* <DEDUP_REMOVED lines=12> */
[----:B--2---:R-:W-:Y:S04]  /*68a40*/  STS.128 [R2+0x280], R76 ;  /* 0x0002804c02007388 */ /* 0x004fe80000000c00 */
[----:B------:R-:W-:Y:S04]  /*68a50*/  STS.128 [R2+0x400], R72 ;  /* 0x0004004802007388 */ /* 0x000fe80000000c00 */
[----:B---3--:R-:W-:Y:S04]  /*68a60*/  STS.128 [R2+0x480], R68 ;  /* 0x0004804402007388 */ /* 0x008fe80000000c00 */
        /* <DEDUP_REMOVED lines=1511> */
[----:B------:R1:W-:Y:S04]  /*6e8e0*/  STS.128 [R2+0x680], R12 ;  /* 0x0006800c02007388 */ /* 0x0003e80000000c00 */
[----:B------:R-:W-:Y:S06]  /*6e8f0*/  BAR.SYNC.DEFER_BLOCKING 0x0 ;  /* 0x0000000000007b1d */ /* 0x000fec0000010000 */
[----:B------:R-:W2:Y:S04]  /*6e900*/  LDL.LU R18, [R1+0x7a8] ;  /* 0x0007a80001127983 */ /* 0x000ea80000300800 */
[----:B------:R-:W2:Y:S04]  /*6e910*/  LDL.LU R19, [R1+0x7ac] ;  /* 0x0007ac0001137983 */ /* 0x000ea80000300800 */
        /* <DEDUP_REMOVED lines=43> */
[----:B------:R2:W-:Y:S01]  /*6ebd0*/  STS.128 [R2+0x200], R12 ;  /* 0x0002000c02007388 */ /* 0x0005e20000000c00 */
[----:B-1----:R-:W-:-:S02]  /*6ebe0*/  IMAD.MOV.U32 R16, RZ, RZ, R8 ;  /* 0x000000ffff107224 */ /* 0x002fc400078e0008 */
[----:B------:R-:W-:Y:S02]  /*6ebf0*/  IMAD.MOV.U32 R17, RZ, RZ, R9 ;  /* 0x000000ffff117224 */ /* 0x000fe400078e0009 */
[----:B--2---:R-:W-:Y:S02]  /*6ec00*/  IMAD.MOV.U32 R12, RZ, RZ, R10 ;  /* 0x000000ffff0c7224 */ /* 0x004fe400078e000a */
[----:B------:R-:W-:Y:S02]  /*6ec10*/  IMAD.MOV.U32 R13, RZ, RZ, R11 ;  /* 0x000000ffff0d7224 */ /* 0x000fe400078e000b */
[----:B------:R-:W-:Y:S02]  /*6ec20*/  IMAD.MOV.U32 R14, RZ, RZ, R6 ;  /* 0x000000ffff0e7224 */ /* 0x000fe400078e0006 */
[----:B------:R-:W-:-:S05]  /*6ec30*/  IMAD.MOV.U32 R15, RZ, RZ, R7 ;  /* 0x000000ffff0f7224 */ /* 0x000fca00078e0007 */
[----:B------:R1:W-:Y:S01]  /*6ec40*/  STS.128 [R2+0x680], R12 ;  /* 0x0006800c02007388 */ /* 0x0003e20000000c00 */
[----:B------:R-:W-:Y:S02]  /*6ec50*/  IMAD.MOV.U32 R18, RZ, RZ, R4 ;  /* 0x000000ffff127224 */ /* 0x000fe400078e0004 */
[----:B------:R-:W-:Y:S01]  /*6ec60*/  IMAD.MOV.U32 R19, RZ, RZ, R5 ;  /* 0x000000ffff137224 */ /* 0x000fe200078e0005 */
[----:B-1----:R-:W3:Y:S04]  /*6ec70*/  LDL.LU R12, [R1+0x2390] ;  /* 0x00239000010c7983 */ /* 0x002ee80000300800 */
        /* <DEDUP_REMOVED lines=11> */
[----:B------:R-:W-:Y:S04]  /*6ed30*/  STS.128 [R2+0x600], R16 ;  /* 0x0006001002007388 */ /* 0x000fe80000000c00 */
[----:B----4-:R-:W-:Y:S04]  /*6ed40*/  STS.128 [R2+0x280], R28 ;  /* 0x0002801c02007388 */ /* 0x010fe80000000c00 */
[----:B------:R-:W-:Y:S04]  /*6ed50*/  STS.128 [R2+0x400], R24 ;  /* 0x0004001802007388 */ /* 0x000fe80000000c00 */
[----:B---3--:R-:W-:Y:S04]  /*6ed60*/  STS.128 [R2+0x480], R20 ;  /* 0x0004801402007388 */ /* 0x008fe80000000c00 */
[----:B------:R-:W-:Y:S06]  /*6ed70*/  BAR.SYNC.DEFER_BLOCKING 0x0 ;  /* 0x0000000000007b1d */ /* 0x000fec0000010000 */
[----:B------:R-:W1:Y:S04]  /*6ed80*/  LDS.128 R20, [R0] ;  /* 0x0000000000147984 */ /* 0x000e680000000c00 */
[----:B------:R-:W3:Y:S04]  /*6ed90*/  LDS.128 R16, [R0+0x800] ;  /* 0x0008000000107984 */ /* 0x000ee80000000c00 */
[----:B------:R-:W4:Y:S04]  /*6eda0*/  LDS.128 R24, [R3] ;  /* 0x0000000003187984 */ /* 0x000f280000000c00 */
[----:B-1----:R-:W-:Y:S04]  /*6edb0*/  STL.64 [R1+0x440], R20 ;  /* 0x0004401401007387 */ /* 0x002fe80000100a00 */
[----:B------:R-:W-:Y:S04]  /*6edc0*/  STL.64 [R1+0x448], R22 ;  /* 0x0004481601007387 */ /* 0x000fe80000100a00 */
[----:B------:R-:W1:Y:S04]  /*6edd0*/  LDS.128 R20, [R3+0x800] ;  /* 0x0008000003147984 */ /* 0x000e680000000c00 */
[----:B---3--:R-:W-:Y:S04]  /*6ede0*/  STL.64 [R1+0x670], R16 ;  /* 0x0006701001007387 */ /* 0x008fe80000100a00 */
[----:B------:R-:W-:Y:S04]  /*6edf0*/  STL.64 [R1+0x678], R18 ;  /* 0x0006781201007387 */ /* 0x000fe80000100a00 */
[----:B------:R-:W3:Y:S04]  /*6ee00*/  LDS.128 R16, [R241] ;  /* 0x00000000f1107984 */ /* 0x000ee80000000c00 */
[----:B----4-:R-:W-:Y:S04]  /*6ee10*/  STL.64 [R1+0x450], R24 ;  /* 0x0004501801007387 */ /* 0x010fe80000100a00 */
[----:B------:R-:W-:Y:S04]  /*6ee20*/  STL.64 [R1+0x458], R26 ;  /* 0x0004581a01007387 */ /* 0x000fe80000100a00 */
[----:B------:R-:W4:Y:S04]  /*6ee30*/  LDS.128 R24, [R241+0x800] ;  /* 0x00080000f1187984 */ /* 0x000f280000000c00 */
[----:B-1----:R-:W-:Y:S04]  /*6ee40*/  STL.64 [R1+0x800], R20 ;  /* 0x0008001401007387 */ /* 0x002fe80000100a00 */
[----:B------:R-:W-:Y:S04]  /*6ee50*/  STL.64 [R1+0x808], R22 ;  /* 0x0008081601007387 */ /* 0x000fe80000100a00 */
[----:B------:R-:W1:Y:S04]  /*6ee60*/  LDS.128 R20, [R240] ;  /* 0x00000000f0147984 */ /* 0x000e680000000c00 */
[----:B---3--:R-:W-:Y:S04]  /*6ee70*/  STL.64 [R1+0x4a0], R16 ;  /* 0x0004a01001007387 */ /* 0x008fe80000100a00 */
[----:B------:R-:W-:Y:S04]  /*6ee80*/  STL.64 [R1+0x4a8], R18 ;  /* 0x0004a81201007387 */ /* 0x000fe80000100a00 */
[----:B------:R-:W3:Y:S04]  /*6ee90*/  LDS.128 R16, [R240+0x800] ;  /* 0x00080000f0107984 */ /* 0x000ee80000000c00 */
[----:B------:R-:W-:Y:S06]  /*6eea0*/  BAR.SYNC.DEFER_BLOCKING 0x0 ;  /* 0x0000000000007b1d */ /* 0x000fec0000010000 */
[----:B----4-:R-:W-:Y:S04]  /*6eeb0*/  STL.64 [R1+0x890], R24 ;  /* 0x0008901801007387 */ /* 0x010fe80000100a00 */
[----:B------:R-:W-:Y:S04]  /*6eec0*/  STL.64 [R1+0x898], R26 ;  /* 0x0008981a01007387 */ /* 0x000fe80000100a00 */
[----:B-1----:R1:W-:Y:S04]  /*6eed0*/  STL.64 [R1+0x580], R20 ;  /* 0x0005801401007387 */ /* 0x0023e80000100a00 */
[----:B------:R4:W-:Y:S04]  /*6eee0*/  STL.64 [R1+0x588], R22 ;  /* 0x0005881601007387 */ /* 0x0009e80000100a00 */
[----:B---3--:R3:W-:Y:S04]  /*6eef0*/  STL.64 [R1+0xdf0], R16 ;  /* 0x000df01001007387 */ /* 0x0087e80000100a00 */
[----:B------:R3:W-:Y:S04]  /*6ef00*/  STL.64 [R1+0xdf8], R18 ;  /* 0x000df81201007387 */ /* 0x0007e80000100a00 */
[----:B-1----:R-:W2:Y:S04]  /*6ef10*/  LDL.LU R20, [R1+0x22d8] ;  /* 0x0022d80001147983 */ /* 0x002ea80000300800 */
[----:B------:R-:W2:Y:S04]  /*6ef20*/  LDL.LU R21, [R1+0x22dc] ;  /* 0x0022dc0001157983 */ /* 0x000ea80000300800 */
[----:B----4-:R-:W2:Y:S04]  /*6ef30*/  LDL.LU R22, [R1+0x22c8] ;  /* 0x0022c80001167983 */ /* 0x010ea80000300800 */
[----:B------:R-:W2:Y:S04]  /*6ef40*/  LDL.LU R23, [R1+0x22cc] ;  /* 0x0022cc0001177983 */ /* 0x000ea80000300800 */
[----:B---3--:R-:W3:Y:S04]  /*6ef50*/  LDL.LU R16, [R1+0x21d0] ;  /* 0x0021d00001107983 */ /* 0x008ee80000300800 */
[----:B------:R-:W3:Y:S04]  /*6ef60*/  LDL.LU R17, [R1+0x21d4] ;  /* 0x0021d40001117983 */ /* 0x000ee80000300800 */
[----:B------:R-:W3:Y:S04]  /*6ef70*/  LDL.LU R18, [R1+0x21c0] ;  /* 0x0021c00001127983 */ /* 0x000ee80000300800 */
[----:B------:R1:W-:Y:S04]  /*6ef80*/  STS.128 [R2], R12 ;  /* 0x0000000c02007388 */ /* 0x0003e80000000c00 */
[----:B------:R-:W3:Y:S04]  /*6ef90*/  LDL.LU R19, [R1+0x21c4] ;  /* 0x0021c40001137983 */ /* 0x000ee80000300800 */
[----:B------:R4:W-:Y:S04]  /*6efa0*/  STS.128 [R2+0x80], R8 ;  /* 0x0000800802007388 */ /* 0x0009e80000000c00 */
[----:B-1----:R-:W2:Y:S04]  /*6efb0*/  LDL.LU R12, [R1+0x21d8] ;  /* 0x0021d800010c7983 */ /* 0x002ea80000300800 */
[----:B------:R-:W2:Y:S04]  /*6efc0*/  LDL.LU R13, [R1+0x21dc] ;  /* 0x0021dc00010d7983 */ /* 0x000ea80000300800 */
[----:B------:R-:W2:Y:S04]  /*6efd0*/  LDL.LU R14, [R1+0x21c8] ;  /* 0x0021c800010e7983 */ /* 0x000ea80000300800 */
[----:B------:R-:W2:Y:S04]  /*6efe0*/  LDL.LU R15, [R1+0x21cc] ;  /* 0x0021cc00010f7983 */ /* 0x000ea80000300800 */
[----:B----4-:R-:W4:Y:S04]  /*6eff0*/  LDL.LU R8, [R1+0x20d0] ;  /* 0x0020d00001087983 */ /* 0x010f280000300800 */
[----:B------:R-:W4:Y:S04]  /*6f000*/  LDL.LU R9, [R1+0x20d4] ;  /* 0x0020d40001097983 */ /* 0x000f280000300800 */
[----:B------:R-:W4:Y:S04]  /*6f010*/  LDL.LU R10, [R1+0x20c0] ;  /* 0x0020c000010a7983 */ /* 0x000f280000300800 */
[----:B------:R1:W-:Y:S04]  /*6f020*/  STS.128 [R2+0x200], R4 ;  /* 0x0002000402007388 */ /* 0x0003e80000000c00 */
[----:B------:R-:W4:Y:S04]  /*6f030*/  LDL.LU R11, [R1+0x20c4] ;  /* 0x0020c400010b7983 */ /* 0x000f280000300800 */
        /* <DEDUP_REMOVED lines=8> */
[----:B----4-:R1:W-:Y:S04]  /*6f0c0*/  STS.128 [R2+0x600], R8 ;  /* 0x0006000802007388 */ /* 0x0103e80000000c00 */
[----:B------:R-:W2:Y:S04]  /*6f0d0*/  LDL.LU R15, [R1+0x1f64] ;  /* 0x001f6400010f7983 */ /* 0x000ea80000300800 */
[----:B-1----:R-:W4:Y:S04]  /*6f0e0*/  LDL.LU R8, [R1+0x1f78] ;  /* 0x001f780001087983 */ /* 0x002f280000300800 */
[----:B------:R-:W4:Y:S04]  /*6f0f0*/  LDL.LU R9, [R1+0x1f7c] ;  /* 0x001f7c0001097983 */ /* 0x000f280000300800 */
[----:B------:R-:W4:Y:S04]  /*6f100*/  LDL.LU R10, [R1+0x1f68] ;  /* 0x001f6800010a7983 */ /* 0x000f280000300800 */
[----:B---3--:R1:W-:Y:S04]  /*6f110*/  STS.128 [R2+0x680], R4 ;  /* 0x0006800402007388 */ /* 0x0083e80000000c00 */
[----:B------:R-:W4:Y:S04]  /*6f120*/  LDL.LU R11, [R1+0x1f6c] ;  /* 0x001f6c00010b7983 */ /* 0x000f280000300800 */
[----:B-1----:R-:W4:Y:S04]  /*6f130*/  LDL.LU R4, [R1+0x1e00] ;  /* 0x001e000001047983 */ /* 0x002f280000300800 */
[----:B------:R-:W4:Y:S04]  /*6f140*/  LDL.LU R5, [R1+0x1e04] ;  /* 0x001e040001057983 */ /* 0x000f280000300800 */
[----:B------:R-:W4:Y:S04]  /*6f150*/  LDL.LU R6, [R1+0x1df0] ;  /* 0x001df00001067983 */ /* 0x000f280000300800 */
[----:B------:R-:W4:Y:S04]  /*6f160*/  LDL.LU R7, [R1+0x1df4] ;  /* 0x001df40001077983 */ /* 0x000f280000300800 */
[----:B------:R-:W-:Y:S04]  /*6f170*/  STS.128 [R2+0x280], R20 ;  /* 0x0002801402007388 */ /* 0x000fe80000000c00 */
[----:B------:R-:W-:Y:S04]  /*6f180*/  STS.128 [R2+0x400], R16 ;  /* 0x0004001002007388 */ /* 0x000fe80000000c00 */
[----:B------:R-:W-:Y:S06]  /*6f190*/  BAR.SYNC.DEFER_BLOCKING 0x0 ;  /* 0x0000000000007b1d */ /* 0x000fec0000010000 */
        /* <DEDUP_REMOVED lines=33> */
[----:B--2---:R1:W-:Y:S04]  /*6f3b0*/  STS.128 [R2], R12 ;  /* 0x0000000c02007388 */ /* 0x0043e80000000c00 */
        /* <DEDUP_REMOVED lines=1223> */
[----:B------:R-:W1:Y:S04]  /*74030*/  LDS.128 R20, [R3+0x800] ;  /* 0x0008000003147984 */ /* 0x000e680000000c00 */
[----:B-1----:R-:W-:Y:S04]  /*74040*/  STL [R1+0x360c], R248 ;  /* 0x00360cf801007387 */ /* 0x002fe80000100800 */
[----:B------:R-:W-:Y:S04]  /*74050*/  STL [R1+0x3608], R249 ;  /* 0x003608f901007387 */ /* 0x000fe80000100800 */
[----:B------:R-:W-:Y:S04]  /*74060*/  STL [R1+0x35fc], R250 ;  /* 0x0035fcfa01007387 */ /* 0x000fe80000100800 */
[----:B------:R-:W-:Y:S04]  /*74070*/  STL [R1+0x35f8], R251 ;  /* 0x0035f8fb01007387 */ /* 0x000fe80000100800 */
[----:B------:R-:W-:Y:S04]  /*74080*/  STL.64 [R1+0x14c0], R16 ;  /* 0x0014c01001007387 */ /* 0x000fe80000100a00 */
[----:B------:R-:W-:Y:S04]  /*74090*/  STL.64 [R1+0x14c8], R18 ;  /* 0x0014c81201007387 */ /* 0x000fe80000100a00 */
[----:B------:R-:W1:Y:S04]  /*740a0*/  LDS.128 R16, [R241] ;  /* 0x00000000f1107984 */ /* 0x000e680000000c00 */
[----:B------:R-:W-:Y:S04]  /*740b0*/  STL.64 [R1+0xf90], R24 ;  /* 0x000f901801007387 */ /* 0x000fe80000100a00 */
[----:B------:R-:W-:Y:S04]  /*740c0*/  STL.64 [R1+0xf98], R26 ;  /* 0x000f981a01007387 */ /* 0x000fe80000100a00 */
[----:B------:R-:W-:Y:S04]  /*740d0*/  STL.64 [R1+0x14d0], R20 ;  /* 0x0014d01401007387 */ /* 0x000fe80000100a00 */
[----:B------:R-:W-:Y:S04]  /*740e0*/  STL.64 [R1+0x14d8], R22 ;  /* 0x0014d81601007387 */ /* 0x000fe80000100a00 */
[----:B------:R-:W1:Y:S04]  /*740f0*/  LDS.128 R24, [R241+0x800] ;  /* 0x00080000f1187984 */ /* 0x000e680000000c00 */
[----:B------:R-:W1:Y:S04]  /*74100*/  LDS.128 R20, [R240] ;  /* 0x00000000f0147984 */ /* 0x000e680000000c00 */
[----:B-1----:R-:W-:Y:S04]  /*74110*/  STL.64 [R1+0x12f0], R16 ;  /* 0x0012f01001007387 */ /* 0x002fe80000100a00 */
[----:B------:R-:W-:Y:S04]  /*74120*/  STL.64 [R1+0x12f8], R18 ;  /* 0x0012f81201007387 */ /* 0x000fe80000100a00 */
[----:B------:R-:W1:Y:S04]  /*74130*/  LDS.128 R16, [R240+0x800] ;  /* 0x00080000f0107984 */ /* 0x000e680000000c00 */
[----:B------:R-:W-:Y:S06]  /*74140*/  BAR.SYNC.DEFER_BLOCKING 0x0 ;  /* 0x0000000000007b1d */ /* 0x000fec0000010000 */
[----:B------:R-:W-:Y:S04]  /*74150*/  STL.64 [R1+0x1540], R24 ;  /* 0x0015401801007387 */ /* 0x000fe80000100a00 */
[----:B------:R-:W-:Y:S04]  /*74160*/  STL.64 [R1+0x1548], R26 ;  /* 0x0015481a01007387 */ /* 0x000fe80000100a00 */
[----:B------:R1:W-:Y:S04]  /*74170*/  STL.64 [R1+0x1400], R20 ;  /* 0x0014001401007387 */ /* 0x0003e80000100a00 */
[----:B------:R1:W-:Y:S02]  /*74180*/  STL.64 [R1+0x1408], R22 ;  /* 0x0014081601007387 */ /* 0x0003e40000100a00 */
[----:B-1----:R-:W-:-:S02]  /*74190*/  IMAD.MOV.U32 R251, RZ, RZ, R17 ;  /* 0x000000fffffb7224 */ /* 0x002fc400078e0011 */
        /* <DEDUP_REMOVED lines=23> */
[----:B-1----:R-:W2:Y:S04]  /*74310*/  LDL.LU R4, [R1+0x2038] ;  /* 0x0020380001047983 */ /* 0x002ea80000300800 */
[----:B------:R-:W2:Y:S04]  /*74320*/  LDL.LU R5, [R1+0x203c] ;  /* 0x00203c0001057983 */ /* 0x000ea80000300800 */
[----:B------:R-:W2:Y:S04]  /*74330*/  LDL.LU R6, [R1+0x2028] ;  /* 0x0020280001067983 */ /* 0x000ea80000300800 */
[----:B------:R-:W2:Y:S04]  /*74340*/  LDL.LU R7, [R1+0x202c] ;  /* 0x00202c0001077983 */ /* 0x000ea80000300800 */
[----:B--2---:R1:W-:Y:S04]  /*74350*/  STS.128 [R2+0x680], R4 ;  /* 0x0006800402007388 */ /* 0x0043e80000000c00 */
[----:B-1----:R-:W2:Y:S04]  /*74360*/  LDL.LU R4, [R1+0x1ed0] ;  /* 0x001ed00001047983 */ /* 0x002ea80000300800 */
[----:B------:R-:W2:Y:S04]  /*74370*/  LDL.LU R5, [R1+0x1ed4] ;  /* 0x001ed40001057983 */ /* 0x000ea80000300800 */
[----:B------:R-:W2:Y:S04]  /*74380*/  LDL.LU R6, [R1+0x1ec0] ;  /* 0x001ec00001067983 */ /* 0x000ea80000300800 */
[----:B------:R-:W2:Y:S04]  /*74390*/  LDL.LU R7, [R1+0x1ec4] ;  /* 0x001ec40001077983 */ /* 0x000ea80000300800 */
[----:B---3--:R-:W-:Y:S04]  /*743a0*/  STS.128 [R2+0x280], R20 ;  /* 0x0002801402007388 */ /* 0x008fe80000000c00 */
[----:B------:R-:W-:Y:S04]  /*743b0*/  STS.128 [R2+0x400], R16 ;  /* 0x0004001002007388 */ /* 0x000fe80000000c00 */
[----:B------:R-:W-:Y:S04]  /*743c0*/  STS.128 [R2+0x480], R12 ;  /* 0x0004800c02007388 */ /* 0x000fe80000000c00 */
[----:B----4-:R1:W-:Y:S04]  /*743d0*/  STS.128 [R2+0x600], R8 ;  /* 0x0006000802007388 */ /* 0x0103e80000000c00 */
[----:B------:R-:W-:Y:S06]  /*743e0*/  BAR.SYNC.DEFER_BLOCKING 0x0 ;  /* 0x0000000000007b1d */ /* 0x000fec0000010000 */
[----:B-1----:R-:W3:Y:S04]  /*743f0*/  LDL.LU R8, [R1+0x1ed8] ;  /* 0x001ed80001087983 */ /* 0x002ee80000300800 */
[----:B------:R-:W3:Y:S04]  /*74400*/  LDL.LU R9, [R1+0x1edc] ;  /* 0x001edc0001097983 */ /* 0x000ee80000300800 */
[----:B------:R-:W3:Y:S04]  /*74410*/  LDL.LU R10, [R1+0x1ec8] ;  /* 0x001ec800010a7983 */ /* 0x000ee80000300800 */
[----:B------:R-:W1:Y:S04]  /*74420*/  LDS.128 R244, [R0+0x800] ;  /* 0x0008000000f47984 */ /* 0x000e680000000c00 */
[----:B------:R-:W4:Y:S04]  /*74430*/  LDS.128 R16, [R0] ;  /* 0x0000000000107984 */ /* 0x000f280000000c00 */
[----:B------:R-:W3:Y:S04]  /*74440*/  LDL.LU R11, [R1+0x1ecc] ;  /* 0x001ecc00010b7983 */ /* 0x000ee80000300800 */
[----:B------:R-:W3:Y:S04]  /*74450*/  LDL.LU R12, [R1+0x1d60] ;  /* 0x001d6000010c7983 */ /* 0x000ee80000300800 */
[----:B------:R-:W3:Y:S04]  /*74460*/  LDL.LU R13, [R1+0x1d64] ;  /* 0x001d6400010d7983 */ /* 0x000ee80000300800 */
[----:B------:R-:W4:Y:S04]  /*74470*/  LDS.128 R236, [R3] ;  /* 0x0000000003ec7984 */ /* 0x000f280000000c00 */
[----:B------:R-:W3:Y:S04]  /*74480*/  LDL.LU R14, [R1+0x1d50] ;  /* 0x001d5000010e7983 */ /* 0x000ee80000300800 */
[----:B------:R-:W3:Y:S04]  /*74490*/  LDL.LU R15, [R1+0x1d54] ;  /* 0x001d5400010f7983 */ /* 0x000ee80000300800 */
[----:B------:R-:W-:Y:S04]  /*744a0*/  LDS.128 R232, [R3+0x800] ;  /* 0x0008000003e87984 */ /* 0x000fe80000000c00 */
[----:B------:R-:W-:Y:S04]  /*744b0*/  LDS.128 R228, [R241] ;  /* 0x00000000f1e47984 */ /* 0x000fe80000000c00 */
[----:B------:R-:W-:Y:S04]  /*744c0*/  LDS.128 R224, [R241+0x800] ;  /* 0x00080000f1e07984 */ /* 0x000fe80000000c00 */
[----:B------:R-:W-:Y:S04]  /*744d0*/  LDS.128 R220, [R240] ;  /* 0x00000000f0dc7984 */ /* 0x000fe80000000c00 */
[----:B------:R-:W-:Y:S04]  /*744e0*/  LDS.128 R216, [R240+0x800] ;  /* 0x00080000f0d87984 */ /* 0x000fe80000000c00 */
[----:B------:R-:W-:Y:S06]  /*744f0*/  BAR.SYNC.DEFER_BLOCKING 0x0 ;  /* 0x0000000000007b1d */ /* 0x000fec0000010000 */
[----:B-1----:R-:W-:Y:S04]  /*74500*/  STL [R1+0x3618], R244 ;  /* 0x003618f401007387 */ /* 0x002fe80000100800 */
[----:B----4-:R1:W-:Y:S04]  /*74510*/  STL.64 [R1+0xf80], R16 ;  /* 0x000f801001007387 */ /* 0x0103e80000100a00 */
[----:B------:R4:W-:Y:S04]  /*74520*/  STL.64 [R1+0xf88], R18 ;  /* 0x000f881201007387 */ /* 0x0009e80000100a00 */
[----:B------:R-:W-:Y:S04]  /*74530*/  STL [R1+0x3614], R245 ;  /* 0x003614f501007387 */ /* 0x000fe80000100800 */
[----:B------:R-:W-:Y:S04]  /*74540*/  STL [R1+0x3610], R246 ;  /* 0x003610f601007387 */ /* 0x000fe80000100800 */
[----:B------:R-:W-:Y:S04]  /*74550*/  STL [R1+0x35f4], R247 ;  /* 0x0035f4f701007387 */ /* 0x000fe80000100800 */
[----:B------:R-:W-:Y:S04]  /*74560*/  STL [R1+0x361c], R239 ;  /* 0x00361cef01007387 */ /* 0x000fe80000100800 */
[----:B------:R-:W3:Y:S04]  /*74570*/  LDL.LU R20, [R1+0x1d68] ;  /* 0x001d680001147983 */ /* 0x000ee80000300800 */
[----:B------:R-:W3:Y:S04]  /*74580*/  LDL.LU R21, [R1+0x1d6c] ;  /* 0x001d6c0001157983 */ /* 0x000ee80000300800 */
[----:B------:R-:W3:Y:S04]  /*74590*/  LDL.LU R22, [R1+0x1d58] ;  /* 0x001d580001167983 */ /* 0x000ee80000300800 */
[----:B------:R-:W3:Y:S04]  /*745a0*/  LDL.LU R23, [R1+0x1d5c] ;  /* 0x001d5c0001177983 */ /* 0x000ee80000300800 */
[----:B-1----:R-:W3:Y:S04]  /*745b0*/  LDL.LU R16, [R1+0x1bb0] ;  /* 0x001bb00001107983 */ /* 0x002ee80000300800 */
[----:B------:R-:W3:Y:S04]  /*745c0*/  LDL.LU R17, [R1+0x1bb4] ;  /* 0x001bb40001117983 */ /* 0x000ee80000300800 */
[----:B----4-:R-:W4:Y:S04]  /*745d0*/  LDL.LU R18, [R1+0x1ba0] ;  /* 0x001ba00001127983 */ /* 0x010f280000300800 */
        /* <DEDUP_REMOVED lines=28> */
[----:B------:R-:W-:Y:S04]  /*747a0*/  STS.128 [R2+0x280], R20 ;  /* 0x0002801402007388 */ /* 0x000fe80000000c00 */
[----:B----4-:R-:W-:Y:S04]  /*747b0*/  STS.128 [R2+0x400], R16 ;  /* 0x0004001002007388 */ /* 0x010fe80000000c00 */
[----:B---3--:R-:W-:Y:S04]  /*747c0*/  STS.128 [R2+0x600], R8 ;  /* 0x0006000802007388 */ /* 0x008fe80000000c00 */
[----:B------:R-:W3:Y:S04]  /*747d0*/  LDL.LU R35, [R1+0x15a4] ;  /* 0x0015a40001237983 */ /* 0x000ee80000300800 */
[----:B------:R-:W4:Y:S04]  /*747e0*/  LDL.LU R44, [R1+0x15b8] ;  /* 0x0015b800012c7983 */ /* 0x000f280000300800 */
[----:B------:R-:W-:Y:S04]  /*747f0*/  STS.128 [R2+0x680], R12 ;  /* 0x0006800c02007388 */ /* 0x000fe80000000c00 */
[----:B------:R-:W-:Y:S06]  /*74800*/  BAR.SYNC.DEFER_BLOCKING 0x0 ;  /* 0x0000000000007b1d */ /* 0x000fec0000010000 */
[----:B------:R-:W4:Y:S04]  /*74810*/  LDL.LU R45, [R1+0x15bc] ;  /* 0x0015bc00012d7983 */ /* 0x000f280000300800 */
[----:B------:R-:W4:Y:S04]  /*74820*/  LDL.LU R46, [R1+0x15a8] ;  /* 0x0015a800012e7983 */ /* 0x000f280000300800 */
[----:B------:R-:W4:Y:S04]  /*74830*/  LDL.LU R47, [R1+0x15ac] ;  /* 0x0015ac00012f7983 */ /* 0x000f280000300800 */
[----:B------:R-:W4:Y:S04]  /*74840*/  LDL.LU R40, [R1+0x13e0] ;  /* 0x0013e00001287983 */ /* 0x000f280000300800 */
[----:B------:R-:W4:Y:S04]  /*74850*/  LDL.LU R41, [R1+0x13e4] ;  /* 0x0013e40001297983 */ /* 0x000f280000300800 */
[----:B------:R-:W-:Y:S04]  /*74860*/  LDS.128 R212, [R0] ;  /* 0x0000000000d47984 */ /* 0x000fe80000000c00 */
[----:B------:R-:W-:Y:S04]  /*74870*/  LDS.128 R208, [R0+0x800] ;  /* 0x0008000000d07984 */ /* 0x000fe80000000c00 */
[----:B------:R-:W-:Y:S04]  /*74880*/  LDS.128 R28, [R3] ;  /* 0x00000000031c7984 */ /* 0x000fe80000000c00 */
[----:B------:R-:W-:Y:S04]  /*74890*/  LDS.128 R16, [R3+0x800] ;  /* 0x0008000003107984 */ /* 0x000fe80000000c00 */
[----:B------:R-:W-:Y:S04]  /*748a0*/  LDS.128 R24, [R241] ;  /* 0x00000000f1187984 */ /* 0x000fe80000000c00 */
[----:B------:R-:W-:Y:S04]  /*748b0*/  LDS.128 R12, [R241+0x800] ;  /* 0x00080000f10c7984 */ /* 0x000fe80000000c00 */
[----:B------:R-:W-:Y:S04]  /*748c0*/  LDS.128 R20, [R240] ;  /* 0x00000000f0147984 */ /* 0x000fe80000000c00 */
[----:B------:R-:W-:Y:S04]  /*748d0*/  LDS.128 R8, [R240+0x800] ;  /* 0x00080000f0087984 */ /* 0x000fe80000000c00 */
[----:B------:R-:W-:Y:S06]  /*748e0*/  BAR.SYNC.DEFER_BLOCKING 0x0 ;  /* 0x0000000000007b1d */ /* 0x000fec0000010000 */
[----:B------:R-:W4:Y:S04]  /*748f0*/  LDL.LU R42, [R1+0x13d0] ;  /* 0x0013d000012a7983 */ /* 0x000f280000300800 */
[----:B------:R-:W4:Y:S04]  /*74900*/  LDL.LU R43, [R1+0x13d4] ;  /* 0x0013d400012b7983 */ /* 0x000f280000300800 */
[----:B--2---:R1:W-:Y:S04]  /*74910*/  STS.128 [R2], R4 ;  /* 0x0000000402007388 */ /* 0x0043e80000000c00 */
[----:B-1----:R-:W2:Y:S04]  /*74920*/  LDL.LU R4, [R1+0x13e8] ;  /* 0x0013e80001047983 */ /* 0x002ea80000300800 */
[----:B------:R-:W2:Y:S04]  /*74930*/  LDL.LU R5, [R1+0x13ec] ;  /* 0x0013ec0001057983 */ /* 0x000ea80000300800 */
[----:B------:R-:W2:Y:S04]  /*74940*/  LDL.LU R6, [R1+0x13d8] ;  /* 0x0013d80001067983 */ /* 0x000ea80000300800 */
[----:B------:R-:W2:Y:S04]  /*74950*/  LDL.LU R7, [R1+0x13dc] ;  /* 0x0013dc0001077983 */ /* 0x000ea80000300800 */
[----:B------:R-:W-:Y:S04]  /*74960*/  STS.128 [R2+0x80], R36 ;  /* 0x0000802402007388 */ /* 0x000fe80000000c00 */
[----:B---3--:R1:W-:Y:S04]  /*74970*/  STS.128 [R2+0x200], R32 ;  /* 0x0002002002007388 */ /* 0x0083e80000000c00 */
        /* <DEDUP_REMOVED lines=16> */
[----:B----4-:R-:W-:Y:S04]  /*74a80*/  STS.128 [R2+0x280], R44 ;  /* 0x0002802c02007388 */ /* 0x010fe80000000c00 */
[----:B------:R-:W-:Y:S04]  /*74a90*/  STS.128 [R2+0x400], R40 ;  /* 0x0004002802007388 */ /* 0x000fe80000000c00 */
[----:B---3--:R-:W-:Y:S04]  /*74aa0*/  STS.128 [R2+0x600], R32 ;  /* 0x0006002002007388 */ /* 0x008fe80000000c00 */
[----:B------:R-:W3:Y:S04]  /*74ab0*/  LDL.LU R67, [R1+0x110c] ;  /* 0x00110c0001437983 */ /* 0x000ee80000300800 */
[----:B------:R-:W-:Y:S04]  /*74ac0*/  STS.128 [R2+0x680], R36 ;  /* 0x0006802402007388 */ /* 0x000fe80000000c00 */
[----:B------:R-:W4:Y:S04]  /*74ad0*/  LDL.LU R68, [R1+0x1560] ;  /* 0x0015600001447983 */ /* 0x000f280000300800 */
        /* <DEDUP_REMOVED lines=30> */
[----:B----4-:R1:W-:Y:S04]  /*74cc0*/  STS.128 [R2+0x200], R68 ;  /* 0x0002004402007388 */ /* 0x0103e80000000c00 */
[----:B------:R-:W3:Y:S04]  /*74cd0*/  LDL.LU R67, [R1+0x14a4] ;  /* 0x0014a40001437983 */ /* 0x000ee80000300800 */
[----:B-1----:R-:W4:Y:S04]  /*74ce0*/  LDL.LU R68, [R1+0x14b8] ;  /* 0x0014b80001447983 */ /* 0x002f280000300800 */
[----:B------:R-:W4:Y:S04]  /*74cf0*/  LDL.LU R69, [R1+0x14bc] ;  /* 0x0014bc0001457983 */ /* 0x000f280000300800 */
[----:B------:R-:W4:Y:S04]  /*74d00*/  LDL.LU R70, [R1+0x14a8] ;  /* 0x0014a80001467983 */ /* 0x000f280000300800 */
[----:B------:R-:W4:Y:S04]  /*74d10*/  LDL.LU R71, [R1+0x14ac] ;  /* 0x0014ac0001477983 */ /* 0x000f280000300800 */
        /* <DEDUP_REMOVED lines=14> */
[----:B------:R-:W-:Y:S04]  /*74e00*/  STS.128 [R2+0x400], R72 ;  /* 0x0004004802007388 */ /* 0x000fe80000000c00 */
[----:B---3--:R-:W-:Y:S04]  /*74e10*/  STS.128 [R2+0x600], R64 ;  /* 0x0006004002007388 */ /* 0x008fe80000000c00 */
[----:B----4-:R-:W-:Y:S04]  /*74e20*/  STS.128 [R2+0x680], R68 ;  /* 0x0006804402007388 */ /* 0x010fe80000000c00 */
[----:B------:R-:W-:Y:S06]  /*74e30*/  BAR.SYNC.DEFER_BLOCKING 0x0 ;  /* 0x0000000000007b1d */ /* 0x000fec0000010000 */
[----:B------:R-:W3:Y:S04]  /*74e40*/  LDL.LU R108, [R1+0x2218] ;  /* 0x00221800016c7983 */ /* 0x000ee80000300800 */
[----:B------:R-:W3:Y:S04]  /*74e50*/  LDL.LU R109, [R1+0x221c] ;  /* 0x00221c00016d7983 */ /* 0x000ee80000300800 */
[----:B------:R-:W3:Y:S04]  /*74e60*/  LDL.LU R110, [R1+0x2208] ;  /* 0x00220800016e7983 */ /* 0x000ee80000300800 */
[----:B------:R-:W3:Y:S04]  /*74e70*/  LDL.LU R111, [R1+0x220c] ;  /* 0x00220c00016f7983 */ /* 0x000ee80000300800 */
        /* <DEDUP_REMOVED lines=18> */
[----:B------:R1:W-:Y:S04]  /*74fa0*/  STS.128 [R2+0x80], R96 ;  /* 0x0000806002007388 */ /* 0x0003e80000000c00 */
[----:B------:R1:W-:Y:S04]  /*74fb0*/  STS.128 [R2+0x200], R100 ;  /* 0x0002006402007388 */ /* 0x0003e80000000c00 */
        /* <DEDUP_REMOVED lines=8> */
[----:B---3--:R-:W-:Y:S04]  /*75040*/  STS.128 [R2+0x280], R108 ;  /* 0x0002806c02007388 */ /* 0x008fe80000000c00 */
[----:B--2---:R1:W-:Y:S04]  /*75050*/  STS.128 [R2+0x480], R4 ;  /* 0x0004800402007388 */ /* 0x0043e80000000c00 */
[----:B-1----:R-:W2:Y:S04]  /*75060*/  LDL.LU R4, [R1+0x1eb0] ;  /* 0x001eb00001047983 */ /* 0x002ea80000300800 */
[----:B------:R-:W2:Y:S04]  /*75070*/  LDL.LU R5, [R1+0x1eb4] ;  /* 0x001eb40001057983 */ /* 0x000ea80000300800 */
[----:B------:R-:W2:Y:S04]  /*75080*/  LDL.LU R6, [R1+0x1ea0] ;  /* 0x001ea00001067983 */ /* 0x000ea80000300800 */
[----:B------:R-:W2:Y:S04]  /*75090*/  LDL.LU R7, [R1+0x1ea4] ;  /* 0x001ea40001077983 */ /* 0x000ea80000300800 */
[----:B----4-:R-:W-:Y:S04]  /*750a0*/  STS.128 [R2+0x400], R104 ;  /* 0x0004006802007388 */ /* 0x010fe80000000c00 */
[----:B------:R-:W-:Y:S04]  /*750b0*/  STS.128 [R2+0x600], R96 ;  /* 0x0006006002007388 */ /* 0x000fe80000000c00 */
[----:B------:R-:W3:Y:S04]  /*750c0*/  LDL.LU R128, [R1+0x1eb8] ;  /* 0x001eb80001807983 */ /* 0x000ee80000300800 */
[----:B------:R-:W3:Y:S04]  /*750d0*/  LDL.LU R129, [R1+0x1ebc] ;  /* 0x001ebc0001817983 */ /* 0x000ee80000300800 */
[----:B------:R-:W-:Y:S04]  /*750e0*/  STS.128 [R2+0x680], R100 ;  /* 0x0006806402007388 */ /* 0x000fe80000000c00 */
[----:B------:R-:W-:Y:S06]  /*750f0*/  BAR.SYNC.DEFER_BLOCKING 0x0 ;  /* 0x0000000000007b1d */ /* 0x000fec0000010000 */
[----:B------:R-:W3:Y:S04]  /*75100*/  LDL.LU R130, [R1+0x1ea8] ;  /* 0x001ea80001827983 */ /* 0x000ee80000300800 */
[----:B------:R-:W3:Y:S04]  /*75110*/  LDL.LU R131, [R1+0x1eac] ;  /* 0x001eac0001837983 */ /* 0x000ee80000300800 */
[----:B------:R-:W4:Y:S04]  /*75120*/  LDL.LU R132, [R1+0x1d40] ;  /* 0x001d400001847983 */ /* 0x000f280000300800 */
[----:B------:R-:W4:Y:S04]  /*75130*/  LDL.LU R133, [R1+0x1d44] ;  /* 0x001d440001857983 */ /* 0x000f280000300800 */
[----:B------:R-:W4:Y:S04]  /*75140*/  LDL.LU R134, [R1+0x1d30] ;  /* 0x001d300001867983 */ /* 0x000f280000300800 */
[----:B------:R-:W1:Y:S04]  /*75150*/  LDS.128 R96, [R240+0x800] ;  /* 0x00080000f0607984 */ /* 0x000e680000000c00 */
[----:B------:R-:W4:Y:S04]  /*75160*/  LDL.LU R135, [R1+0x1d34] ;  /* 0x001d340001877983 */ /* 0x000f280000300800 */
[----:B------:R-:W2:Y:S04]  /*75170*/  LDS.128 R124, [R0] ;  /* 0x00000000007c7984 */ /* 0x000ea80000000c00 */
[----:B------:R-:W-:Y:S04]  /*75180*/  LDS.128 R108, [R0+0x800] ;  /* 0x00080000006c7984 */ /* 0x000fe80000000c00 */
[----:B------:R-:W-:Y:S04]  /*75190*/  LDS.128 R120, [R3] ;  /* 0x0000000003787984 */ /* 0x000fe80000000c00 */
[----:B------:R-:W-:Y:S04]  /*751a0*/  LDS.128 R104, [R3+0x800] ;  /* 0x0008000003687984 */ /* 0x000fe80000000c00 */
[----:B------:R-:W-:Y:S04]  /*751b0*/  LDS.128 R112, [R241] ;  /* 0x00000000f1707984 */ /* 0x000fe80000000c00 */
[----:B------:R-:W-:Y:S04]  /*751c0*/  LDS.128 R100, [R241+0x800] ;  /* 0x00080000f1647984 */ /* 0x000fe80000000c00 */
[----:B------:R-:W-:Y:S04]  /*751d0*/  LDS.128 R116, [R240] ;  /* 0x00000000f0747984 */ /* 0x000fe80000000c00 */
[----:B------:R-:W-:Y:S06]  /*751e0*/  BAR.SYNC.DEFER_BLOCKING 0x0 ;  /* 0x0000000000007b1d */ /* 0x000fec0000010000 */
[----:B-1----:R-:W-:Y:S04]  /*751f0*/  STL [R1+0x35f0], R99 ;  /* 0x0035f06301007387 */ /* 0x002fe80000100800 */
        /* <DEDUP_REMOVED lines=46> */
[----:B------:R-:W1:Y:S04]  /*754e0*/  LDS.128 R156, [R0] ;  /* 0x00000000009c7984 */ /* 0x000e680000000c00 */
        /* <DEDUP_REMOVED lines=12> */
[----:B--2---:R-:W2:Y:S04]  /*755b0*/  LDL.LU R4, [R1+0x13c8] ;  /* 0x0013c80001047983 */ /* 0x004ea80000300800 */
[----:B------:R-:W2:Y:S04]  /*755c0*/  LDL.LU R5, [R1+0x13cc] ;  /* 0x0013cc0001057983 */ /* 0x000ea80000300800 */
[----:B------:R-:W2:Y:S04]  /*755d0*/  LDL.LU R6, [R1+0x13b8] ;  /* 0x0013b80001067983 */ /* 0x000ea80000300800 */
[----:B------:R1:W-:Y:S04]  /*755e0*/  STS.128 [R2+0x80], R160 ;  /* 0x000080a002007388 */ /* 0x0003e80000000c00 */
[----:B------:R-:W2:Y:S04]  /*755f0*/  LDL.LU R7, [R1+0x13bc] ;  /* 0x0013bc0001077983 */ /* 0x000ea80000300800 */
[----:B------:R1:W-:Y:S04]  /*75600*/  STS.128 [R2+0x200], R164 ;  /* 0x000200a402007388 */ /* 0x0003e80000000c00 */
        /* <DEDUP_REMOVED lines=8> */
[----:B---3--:R-:W-:Y:S04]  /*75690*/  STS.128 [R2+0x280], R172 ;  /* 0x000280ac02007388 */ /* 0x008fe80000000c00 */
[----:B----4-:R-:W-:Y:S04]  /*756a0*/  STS.128 [R2+0x400], R168 ;  /* 0x000400a802007388 */ /* 0x010fe80000000c00 */
[----:B--2---:R1:W-:Y:S04]  /*756b0*/  STS.128 [R2+0x480], R4 ;  /* 0x0004800402007388 */ /* 0x0043e80000000c00 */
[----:B-1----:R-:W2:Y:S04]  /*756c0*/  LDL.LU R4, [R1+0xf50] ;  /* 0x000f500001047983 */ /* 0x002ea80000300800 */
[----:B------:R-:W2:Y:S04]  /*756d0*/  LDL.LU R5, [R1+0xf54] ;  /* 0x000f540001057983 */ /* 0x000ea80000300800 */
[----:B------:R-:W2:Y:S04]  /*756e0*/  LDL.LU R6, [R1+0x10d0] ;  /* 0x0010d00001067983 */ /* 0x000ea80000300800 */
[----:B------:R-:W2:Y:S04]  /*756f0*/  LDL.LU R7, [R1+0x10d4] ;  /* 0x0010d40001077983 */ /* 0x000ea80000300800 */
[----:B------:R-:W-:Y:S04]  /*75700*/  STS.128 [R2+0x600], R160 ;  /* 0x000600a002007388 */ /* 0x000fe80000000c00 */
[----:B------:R1:W-:Y:S04]  /*75710*/  STS.128 [R2+0x680], R164 ;  /* 0x000680a402007388 */ /* 0x0003e80000000c00 */
[----:B------:R-:W-:Y:S06]  /*75720*/  BAR.SYNC.DEFER_BLOCKING 0x0 ;  /* 0x0000000000007b1d */ /* 0x000fec0000010000 */
[----:B-1----:R-:W3:Y:S04]  /*75730*/  LDL.LU R164, [R1+0xf58] ;  /* 0x000f580001a47983 */ /* 0x002ee80000300800 */
        /* <DEDUP_REMOVED lines=24> */
[----:B--2---:R2:W-:Y:S04]  /*758c0*/  STS.128 [R2], R4 ;  /* 0x0000000402007388 */ /* 0x0045e80000000c00 */
[----:B--2---:R-:W2:Y:S04]  /*758d0*/  LDL.LU R4, [R1+0x17b8] ;  /* 0x0017b80001047983 */ /* 0x004ea80000300800 */
[----:B------:R-:W2:Y:S04]  /*758e0*/  LDL.LU R5, [R1+0x17bc] ;  /* 0x0017bc0001057983 */ /* 0x000ea80000300800 */
[----:B------:R-:W2:Y:S04]  /*758f0*/  LDL.LU R6, [R1+0x17a8] ;  /* 0x0017a80001067983 */ /* 0x000ea80000300800 */
[----:B------:R-:W2:Y:S04]  /*75900*/  LDL.LU R7, [R1+0x17ac] ;  /* 0x0017ac0001077983 */ /* 0x000ea80000300800 */
[----:B---3--:R-:W-:Y:S04]  /*75910*/  STS.128 [R2+0x80], R164 ;  /* 0x000080a402007388 */ /* 0x008fe80000000c00 */
[----:B----4-:R3:W-:Y:S04]  /*75920*/  STS.128 [R2+0x200], R160 ;  /* 0x000200a002007388 */ /* 0x0107e80000000c00 */
[----:B---3--:R-:W3:Y:S04]  /*75930*/  LDL.LU R160, [R1+0x1490] ;  /* 0x0014900001a07983 */ /* 0x008ee80000300800 */
[----:B------:R-:W3:Y:S04]  /*75940*/  LDL.LU R161, [R1+0x1494] ;  /* 0x0014940001a17983 */ /* 0x000ee80000300800 */
[----:B------:R-:W3:Y:S04]  /*75950*/  LDL.LU R162, [R1+0x1480] ;  /* 0x0014800001a27983 */ /* 0x000ee80000300800 */
[----:B------:R-:W3:Y:S04]  /*75960*/  LDL.LU R163, [R1+0x1484] ;  /* 0x0014840001a37983 */ /* 0x000ee80000300800 */
[----:B------:R-:W4:Y:S04]  /*75970*/  LDL.LU R164, [R1+0x1498] ;  /* 0x0014980001a47983 */ /* 0x000f280000300800 */
[----:B------:R1:W-:Y:S04]  /*75980*/  STS.128 [R2+0x400], R172 ;  /* 0x000400ac02007388 */ /* 0x0003e80000000c00 */
[----:B------:R-:W4:Y:S04]  /*75990*/  LDL.LU R165, [R1+0x149c] ;  /* 0x00149c0001a57983 */ /* 0x000f280000300800 */
[----:B------:R1:W-:Y:S04]  /*759a0*/  STS.128 [R2+0x280], R168 ;  /* 0x000280a802007388 */ /* 0x0003e80000000c00 */
[----:B-1----:R-:W4:Y:S04]  /*759b0*/  LDL.LU R174, [R1+0x18a0] ;  /* 0x0018a00001ae7983 */ /* 0x002f280000300800 */
        /* <DEDUP_REMOVED lines=17> */
[C---:B------:R-:W-:Y:S01]  /*75ad0*/  IMAD R3, R243.reuse, c[0x0][0x194], RZ ;  /* 0x00006500f3037a24 */ /* 0x040fe200078e02ff */
[----:B------:R-:W-:-:S02]  /*75ae0*/  ISETP.GE.AND P2, PT, R243, c[0x0][0x178], PT ;  /* 0x00005e00f3007a0c */ /* 0x000fc40003f46270 */
[C---:B------:R-:W-:Y:S02]  /*75af0*/  ISETP.GE.AND P3, PT, R242.reuse, c[0x0][0x17c], PT ;  /* 0x00005f00f2007a0c */ /* 0x040fe40003f66270 */
[C---:B------:R-:W-:Y:S01]  /*75b00*/  ISETP.LT.AND P2, PT, R242.reuse, c[0x0][0x17c], !P2 ;  /* 0x00005f00f2007a0c */ /* 0x040fe20005741270 */
[----:B------:R-:W-:Y:S01]  /*75b10*/  IMAD R168, R242, c[0x0][0x198], RZ ;  /* 0x00006600f2a87a24 */ /* 0x000fe200078e02ff */
[----:B--2---:R1:W-:Y:S02]  /*75b20*/  STS.128 [R2+0x480], R4 ;  /* 0x0004800402007388 */ /* 0x0043e40000000c00 */
[----:B-1----:R-:W-:-:S04]  /*75b30*/  IMAD.MOV.U32 R5, RZ, RZ, c[0x0][0x194] ;  /* 0x00006500ff057624 */ /* 0x002fc800078e00ff */
[----:B------:R-:W-:Y:S01]  /*75b40*/  IMAD R4, R5, 0x80, R3 ;  /* 0x0000008005047824 */ /* 0x000fe200078e0203 */
[----:B---3--:R1:W-:Y:S02]  /*75b50*/  STS.128 [R2+0x600], R160 ;  /* 0x000600a002007388 */ /* 0x0083e40000000c00 */
[C---:B-1----:R-:W-:Y:S02]  /*75b60*/  LEA R162, P5, R3.reuse, c[0x0][0x170], 0x2 ;  /* 0x00005c0003a27a11 */ /* 0x042fe400078a10ff */
[----:B------:R-:W-:Y:S02]  /*75b70*/  LEA R160, P6, R4, c[0x0][0x170], 0x2 ;  /* 0x00005c0004a07a11 */ /* 0x000fe400078c10ff */
[----:B------:R-:W-:Y:S01]  /*75b80*/  LEA.HI.X.SX32 R163, R3, c[0x0][0x174], 0x2, P5 ;  /* 0x00005d0003a37a11 */ /* 0x000fe200028f16ff */
[----:B----4-:R1:W-:Y:S04]  /*75b90*/  STS.128 [R2+0x680], R164 ;  /* 0x000680a402007388 */ /* 0x0103e80000000c00 */
[----:B------:R-:W-:Y:S01]  /*75ba0*/  BAR.SYNC.DEFER_BLOCKING 0x0 ;  /* 0x0000000000007b1d */ /* 0x000fe20000010000 */
[----:B------:R-:W-:-:S02]  /*75bb0*/  ISETP.LT.AND P4, PT, R174, c[0x0][0x178], !P3 ;  /* 0x00005e00ae007a0c */ /* 0x000fc40005f81270 */
[----:B------:R-:W-:Y:S01]  /*75bc0*/  LEA.HI.X.SX32 R161, R4, c[0x0][0x174], 0x2, P6 ;  /* 0x00005d0004a17a11 */ /* 0x000fe200030f16ff */
[----:B-1----:R-:W-:-:S04]  /*75bd0*/  IMAD R2, R5, 0x80, R4 ;  /* 0x0000008005027824 */ /* 0x002fc800078e0204 */
[----:B------:R-:W-:Y:S01]  /*75be0*/  IMAD R5, R5, 0x80, R2 ;  /* 0x0000008005057824 */ /* 0x000fe200078e0202 */
[----:B------:R-:W-:Y:S01]  /*75bf0*/  LEA R6, P6, R2, c[0x0][0x170], 0x2 ;  /* 0x00005c0002067a11 */ /* 0x000fe200078c10ff */
[----:B------:R-:W-:-:S03]  /*75c00*/  IMAD.WIDE R164, R168, 0x4, R160 ;  /* 0x00000004a8a47825 */ /* 0x000fc600078e02a0 */
[----:B------:R-:W-:Y:S01]  /*75c10*/  LEA.HI.X.SX32 R7, R2, c[0x0][0x174], 0x2, P6 ;  /* 0x00005d0002077a11 */ /* 0x000fe200030f16ff */
[----:B------:R-:W-:Y:S01]  /*75c20*/  IMAD.WIDE R2, R168, 0x4, R162 ;  /* 0x00000004a8027825 */ /* 0x000fe200078e02a2 */
[----:B------:R-:W-:-:S03]  /*75c30*/  LEA R4, P6, R5, c[0x0][0x170], 0x2 ;  /* 0x00005c0005047a11 */ /* 0x000fc600078c10ff */
[----:B------:R-:W-:Y:S01]  /*75c40*/  IMAD.WIDE R166, R168, 0x4, R6 ;  /* 0x00000004a8a67825 */ /* 0x000fe200078e0206 */
[----:B------:R-:W-:Y:S01]  /*75c50*/  LEA.HI.X.SX32 R5, R5, c[0x0][0x174], 0x2, P6 ;  /* 0x00005d0005057a11 */ /* 0x000fe200030f16ff */
[----:B------:R1:W-:Y:S01]  /*75c60*/  @P2 STG.E [R2.64], R173 ;  /* 0x000000ad02002986 */ /* 0x0003e2000c101904 */
[C---:B------:R-:W-:Y:S02]  /*75c70*/  ISETP.LT.AND P2, PT, R252.reuse, c[0x0][0x178], !P1 ;  /* 0x00005e00fc007a0c */ /* 0x040fe40004f41270 */
[----:B------:R-:W-:Y:S02]  /*75c80*/  ISETP.LT.AND P5, PT, R99, c[0x0][0x178], !P3 ;  /* 0x00005e0063007a0c */ /* 0x000fe40005fa1270 */
[----:B------:R-:W-:Y:S01]  /*75c90*/  ISETP.LT.AND P3, PT, R252, c[0x0][0x178], !P3 ;  /* 0x00005e00fc007a0c */ /* 0x000fe20005f61270 */
[----:B-1----:R-:W-:-:S12]  /*75ca0*/  IMAD.WIDE R2, R168, 0x4, R4 ;  /* 0x00000004a8027825 */ /* 0x002fd800078e0204 */
[----:B------:R1:W-:Y:S01]  /*75cb0*/  @P3 STG.E [R164.64], R169 ;  /* 0x000000a9a4003986 */ /* 0x0003e2000c101904 */
[----:B------:R-:W-:-:S03]  /*75cc0*/  ISETP.LT.AND P3, PT, R243, c[0x0][0x178], !P1 ;  /* 0x00005e00f3007a0c */ /* 0x000fc60004f61270 */
[----:B------:R-:W-:Y:S01]  /*75cd0*/  @P5 STG.E [R166.64], R170 ;  /* 0x000000aaa6005986 */ /* 0x000fe2000c101904 */
[----:B------:R-:W-:Y:S02]  /*75ce0*/  ISETP.LT.AND P5, PT, R99, c[0x0][0x178], !P1 ;  /* 0x00005e0063007a0c */ /* 0x000fe40004fa1270 */
[----:B------:R-:W-:Y:S01]  /*75cf0*/  ISETP.LT.AND P1, PT, R174, c[0x0][0x178], !P1 ;  /* 0x00005e00ae007a0c */ /* 0x000fe20004f21270 */
[----:B------:R2:W-:Y:S01]  /*75d00*/  @P4 STG.E [R2.64], R171 ;  /* 0x000000ab02004986 */ /* 0x0005e2000c101904 */
[----:B-1----:R-:W-:Y:S02]  /*75d10*/  IADD3 R164, R168, c[0x0][0x198], RZ ;  /* 0x00006600a8a47a10 */ /* 0x002fe40007ffe0ff */
[----:B------:R-:W-:-:S03]  /*75d20*/  IADD3 R165, R242, 0x3, RZ ;  /* 0x00000003f2a57810 */ /* 0x000fc60007ffe0ff */
[----:B------:R-:W-:Y:S01]  /*75d30*/  IMAD.WIDE R168, R164, 0x4, R160 ;  /* 0x00000004a4a87825 */ /* 0x000fe200078e02a0 */
[----:B------:R-:W-:-:S03]  /*75d40*/  ISETP.GE.AND P4, PT, R165, c[0x0][0x17c], PT ;  /* 0x00005f00a5007a0c */ /* 0x000fc60003f86270 */
[C---:B--2---:R-:W-:Y:S01]  /*75d50*/  IMAD.WIDE R170, R164.reuse, 0x4, R162 ;  /* 0x00000004a4aa7825 */ /* 0x044fe200078e02a2 */
[----:B------:R-:W-:-:S03]  /*75d60*/  IADD3 R2, R164, c[0x0][0x198], RZ ;  /* 0x00006600a4027a10 */ /* 0x000fc60007ffe0ff */
[C---:B------:R-:W-:Y:S01]  /*75d70*/  IMAD.WIDE R166, R164.reuse, 0x4, R6 ;  /* 0x00000004a4a67825 */ /* 0x040fe200078e0206 */
[----:B------:R-:W-:Y:S03]  /*75d80*/  @P3 STG.E [R170.64], R175 ;  /* 0x000000afaa003986 */ /* 0x000fe6000c101904 */
[----:B------:R-:W-:Y:S01]  /*75d90*/  IMAD.WIDE R164, R164, 0x4, R4 ;  /* 0x00000004a4a47825 */ /* 0x000fe200078e0204 */
[----:B------:R-:W-:Y:S04]  /*75da0*/  @P2 STG.E [R168.64], R239 ;  /* 0x000000efa8002986 */ /* 0x000fe8000c101904 */
[----:B------:R1:W-:Y:S04]  /*75db0*/  @P5 STG.E [R166.64], R250 ;  /* 0x000000faa6005986 */ /* 0x0003e8000c101904 */
[----:B------:R2:W-:Y:S04]  /*75dc0*/  @P1 STG.E [R164.64], R248 ;  /* 0x000000f8a4001986 */ /* 0x0005e8000c101904 */
[----:B-1----:R-:W3:Y:S04]  /*75dd0*/  LDL.LU R250, [R1+0x5a4] ;  /* 0x0005a40001fa7983 */ /* 0x002ee80000300800 */
[----:B--2---:R-:W2:Y:S01]  /*75de0*/  LDL.LU R248, [R1+0x24] ;  /* 0x0000240001f87983 */ /* 0x004ea20000300800 */
[----:B------:R-:W-:-:S02]  /*75df0*/  ISETP.LT.AND P6, PT, R243, c[0x0][0x178], !P0 ;  /* 0x00005e00f3007a0c */ /* 0x000fc400047c1270 */
[----:B------:R-:W-:Y:S01]  /*75e00*/  ISETP.LT.AND P1, PT, R252, c[0x0][0x178], !P0 ;  /* 0x00005e00fc007a0c */ /* 0x000fe20004721270 */
[----:B------:R-:W-:Y:S01]  /*75e10*/  IMAD.WIDE R170, R2, 0x4, R162 ;  /* 0x0000000402aa7825 */ /* 0x000fe200078e02a2 */
[----:B------:R-:W-:Y:S01]  /*75e20*/  ISETP.LT.AND P3, PT, R99, c[0x0][0x178], !P0 ;  /* 0x00005e0063007a0c */ /* 0x000fe20004761270 */
[----:B------:R-:W4:Y:S01]  /*75e30*/  LDL.LU R173, [R1+0xa60] ;  /* 0x000a600001ad7983 */ /* 0x000f220000300800 */
[----:B------:R-:W-:Y:S01]  /*75e40*/  ISETP.LT.AND P0, PT, R174, c[0x0][0x178], !P0 ;  /* 0x00005e00ae007a0c */ /* 0x000fe20004701270 */
[----:B------:R-:W-:Y:S01]  /*75e50*/  IMAD.WIDE R166, R2, 0x4, R160 ;  /* 0x0000000402a67825 */ /* 0x000fe200078e02a0 */
[----:B------:R-:W-:Y:S02]  /*75e60*/  ISETP.LT.AND P5, PT, R252, c[0x0][0x178], !P4 ;  /* 0x00005e00fc007a0c */ /* 0x000fe400067a1270 */
[----:B------:R-:W-:Y:S01]  /*75e70*/  IADD3 R3, R242, 0x4, RZ ;  /* 0x00000004f2037810 */ /* 0x000fe20007ffe0ff */
[----:B------:R-:W-:Y:S02]  /*75e80*/  IMAD.WIDE R164, R2, 0x4, R6 ;  /* 0x0000000402a47825 */ /* 0x000fe400078e0206 */
[----:B------:R1:W-:Y:S01]  /*75e90*/  @P6 STG.E [R170.64], R247 ;  /* 0x000000f7aa006986 */ /* 0x0003e2000c101904 */
[----:B------:R-:W-:-:S02]  /*75ea0*/  ISETP.LT.AND P6, PT, R243, c[0x0][0x178], !P4 ;  /* 0x00005e00f3007a0c */ /* 0x000fc400067c1270 */
[----:B------:R-:W-:Y:S01]  /*75eb0*/  ISETP.GE.AND P2, PT, R3, c[0x0][0x17c], PT ;  /* 0x00005f0003007a0c */ /* 0x000fe20003f46270 */
[----:B------:R-:W-:Y:S04]  /*75ec0*/  @P1 STG.E [R166.64], R246 ;  /* 0x000000f6a6001986 */ /* 0x000fe8000c101904 */
[----:B------:R1:W-:Y:S02]  /*75ed0*/  @P3 STG.E [R164.64], R245 ;  /* 0x000000f5a4003986 */ /* 0x0003e4000c101904 */
[C---:B-1----:R-:W-:Y:S02]  /*75ee0*/  IADD3 R170, R2.reuse, c[0x0][0x198], RZ ;  /* 0x0000660002aa7a10 */ /* 0x042fe40007ffe0ff */
[----:B------:R-:W4:Y:S01]  /*75ef0*/  LDL.LU R247, [R1+0x990] ;  /* 0x0009900001f77983 */ /* 0x000f220000300800 */
[----:B------:R-:W-:-:S04]  /*75f00*/  IMAD.WIDE R2, R2, 0x4, R4 ;  /* 0x0000000402027825 */ /* 0x000fc800078e0204 */
[C---:B------:R-:W-:Y:S01]  /*75f10*/  IMAD.WIDE R168, R170.reuse, 0x4, R162 ;  /* 0x00000004aaa87825 */ /* 0x040fe200078e02a2 */
[----:B------:R-:W4:Y:S03]  /*75f20*/  LDL.LU R245, [R1+0x7d0] ;  /* 0x0007d00001f57983 */ /* 0x000f260000300800 */
[----:B------:R-:W-:Y:S01]  /*75f30*/  IMAD.WIDE R166, R170, 0x4, R160 ;  /* 0x00000004aaa67825 */ /* 0x000fe200078e02a0 */
[----:B------:R1:W-:Y:S04]  /*75f40*/  @P0 STG.E [R2.64], R244 ;  /* 0x000000f402000986 */ /* 0x0003e8000c101904 */
[----:B------:R1:W-:Y:S04]  /*75f50*/  @P6 STG.E [R168.64], R251 ;  /* 0x000000fba8006986 */ /* 0x0003e8000c101904 */
[----:B------:R1:W-:Y:S04]  /*75f60*/  @P5 STG.E [R166.64], R249 ;  /* 0x000000f9a6005986 */ /* 0x0003e8000c101904 */
[----:B-1----:R-:W4:Y:S04]  /*75f70*/  LDL.LU R244, [R1+0x60] ;  /* 0x0000600001f47983 */ /* 0x002f280000300800 */
[----:B------:R-:W4:Y:S04]  /*75f80*/  LDL.LU R251, [R1+0xa64] ;  /* 0x000a640001fb7983 */ /* 0x000f280000300800 */
[----:B------:R-:W4:Y:S01]  /*75f90*/  LDL.LU R249, [R1+0x994] ;  /* 0x0009940001f97983 */ /* 0x000f220000300800 */
[----:B------:R-:W-:-:S02]  /*75fa0*/  ISETP.LT.AND P6, PT, R99, c[0x0][0x178], !P4 ;  /* 0x00005e0063007a0c */ /* 0x000fc400067c1270 */
[----:B------:R-:W-:Y:S01]  /*75fb0*/  ISETP.LT.AND P4, PT, R174, c[0x0][0x178], !P4 ;  /* 0x00005e00ae007a0c */ /* 0x000fe20006781270 */
[----:B------:R-:W-:-:S04]  /*75fc0*/  IMAD.WIDE R2, R170, 0x4, R6 ;  /* 0x00000004aa027825 */ /* 0x000fc800078e0206 */
[----:B------:R-:W-:-:S06]  /*75fd0*/  IMAD.WIDE R164, R170, 0x4, R4 ;  /* 0x00000004aaa47825 */ /* 0x000fcc00078e0204 */
[----:B---3--:R1:W-:Y:S04]  /*75fe0*/  @P6 STG.E [R2.64], R250 ;  /* 0x000000fa02006986 */ /* 0x0083e8000c101904 */
[----:B--2---:R2:W-:Y:S04]  /*75ff0*/  @P4 STG.E [R164.64], R248 ;  /* 0x000000f8a4004986 */ /* 0x0045e8000c101904 */
[----:B-1----:R-:W3:Y:S04]  /*76000*/  LDL.LU R250, [R1+0x7d4] ;  /* 0x0007d40001fa7983 */ /* 0x002ee80000300800 */
[----:B--2---:R-:W2:Y:S01]  /*76010*/  LDL.LU R248, [R1+0x64] ;  /* 0x0000640001f87983 */ /* 0x004ea20000300800 */
[----:B------:R-:W-:-:S02]  /*76020*/  ISETP.LT.AND P5, PT, R243, c[0x0][0x178], !P2 ;  /* 0x00005e00f3007a0c */ /* 0x000fc400057a1270 */
[----:B------:R-:W-:Y:S01]  /*76030*/  IADD3 R168, R170, c[0x0][0x198], RZ ;  /* 0x00006600aaa87a10 */ /* 0x000fe20007ffe0ff */
[----:B------:R-:W2:Y:S01]  /*76040*/  LDL.LU R175, [R1+0xab0] ;  /* 0x000ab00001af7983 */ /* 0x000ea20000300800 */
[----:B------:R-:W-:Y:S02]  /*76050*/  IADD3 R169, R242, 0x5, RZ ;  /* 0x00000005f2a97810 */ /* 0x000fe40007ffe0ff */
[----:B------:R-:W-:Y:S02]  /*76060*/  ISETP.LT.AND P3, PT, R252, c[0x0][0x178], !P2 ;  /* 0x00005e00fc007a0c */ /* 0x000fe40005761270 */
[----:B------:R-:W-:Y:S01]  /*76070*/  ISETP.LT.AND P0, PT, R99, c[0x0][0x178], !P2 ;  /* 0x00005e0063007a0c */ /* 0x000fe20005701270 */
[----:B------:R-:W-:Y:S01]  /*76080*/  IMAD.WIDE R166, R168, 0x4, R162 ;  /* 0x00000004a8a67825 */ /* 0x000fe200078e02a2 */
[----:B------:R-:W-:Y:S01]  /*76090*/  ISETP.GE.AND P6, PT, R169, c[0x0][0x17c], PT ;  /* 0x00005f00a9007a0c */ /* 0x000fe20003fc6270 */
[----:B------:R-:W2:Y:S01]  /*760a0*/  LDL.LU R239, [R1+0xa50] ;  /* 0x000a500001ef7983 */ /* 0x000ea20000300800 */
[----:B------:R-:W-:Y:S01]  /*760b0*/  ISETP.LT.AND P2, PT, R174, c[0x0][0x178], !P2 ;  /* 0x00005e00ae007a0c */ /* 0x000fe20005741270 */
[----:B------:R-:W-:Y:S01]  /*760c0*/  IMAD.WIDE R164, R168, 0x4, R160 ;  /* 0x00000004a8a47825 */ /* 0x000fe200078e02a0 */
[----:B------:R-:W-:Y:S01]  /*760d0*/  ISETP.LT.AND P4, PT, R243, c[0x0][0x178], !P6 ;  /* 0x00005e00f3007a0c */ /* 0x000fe20007781270 */
[----:B----4-:R1:W-:Y:S01]  /*760e0*/  @P5 STG.E [R166.64], R173 ;  /* 0x000000ada6005986 */ /* 0x0103e2000c101904 */
[----:B------:R-:W-:Y:S01]  /*760f0*/  ISETP.LT.AND P5, PT, R252, c[0x0][0x178], !P6 ;  /* 0x00005e00fc007a0c */ /* 0x000fe200077a1270 */
[C---:B------:R-:W-:Y:S01]  /*76100*/  IMAD.WIDE R2, R168.reuse, 0x4, R6 ;  /* 0x00000004a8027825 */ /* 0x040fe200078e0206 */
[----:B------:R-:W-:Y:S01]  /*76110*/  IADD3 R169, R168, c[0x0][0x198], RZ ;  /* 0x00006600a8a97a10 */ /* 0x000fe20007ffe0ff */
[----:B------:R4:W-:Y:S04]  /*76120*/  @P3 STG.E [R164.64], R247 ;  /* 0x000000f7a4003986 */ /* 0x0009e8000c101904 */
[----:B------:R4:W-:Y:S04]  /*76130*/  @P0 STG.E [R2.64], R245 ;  /* 0x000000f502000986 */ /* 0x0009e8000c101904 */
[----:B------:R-:W2:Y:S01]  /*76140*/  LDL.LU R246, [R1+0x930] ;  /* 0x0009300001f67983 */ /* 0x000ea20000300800 */
[----:B-1----:R-:W-:-:S04]  /*76150*/  IMAD.WIDE R166, R169, 0x4, R160 ;  /* 0x00000004a9a67825 */ /* 0x002fc800078e02a0 */
[----:B----4-:R-:W-:Y:S01]  /*76160*/  IMAD.WIDE R164, R169, 0x4, R162 ;  /* 0x00000004a9a47825 */ /* 0x010fe200078e02a2 */
[----:B------:R-:W4:Y:S03]  /*76170*/  LDL.LU R245, [R1+0x5e0] ;  /* 0x0005e00001f57983 */ /* 0x000f260000300800 */
[----:B------:R-:W-:-:S05]  /*76180*/  IMAD.WIDE R2, R168, 0x4, R4 ;  /* 0x00000004a8027825 */ /* 0x000fca00078e0204 */
[----:B------:R-:W-:Y:S04]  /*76190*/  @P2 STG.E [R2.64], R244 ;  /* 0x000000f402002986 */ /* 0x000fe8000c101904 */
[----:B------:R1:W-:Y:S04]  /*761a0*/  @P4 STG.E [R164.64], R251 ;  /* 0x000000fba4004986 */ /* 0x0003e8000c101904 */
[----:B------:R1:W-:Y:S04]  /*761b0*/  @P5 STG.E [R166.64], R249 ;  /* 0x000000f9a6005986 */ /* 0x0003e8000c101904 */
[----:B-1----:R-:W4:Y:S04]  /*761c0*/  LDL.LU R251, [R1+0xab4] ;  /* 0x000ab40001fb7983 */ /* 0x002f280000300800 */
[----:B------:R-:W4:Y:S01]  /*761d0*/  LDL.LU R249, [R1+0xa54] ;  /* 0x000a540001f97983 */ /* 0x000f220000300800 */
[----:B------:R-:W-:-:S02]  /*761e0*/  ISETP.LT.AND P0, PT, R99, c[0x0][0x178], !P6 ;  /* 0x00005e0063007a0c */ /* 0x000fc40007701270 */
[----:B------:R-:W-:Y:S01]  /*761f0*/  ISETP.LT.AND P6, PT, R174, c[0x0][0x178], !P6 ;  /* 0x00005e00ae007a0c */ /* 0x000fe200077c1270 */
[----:B------:R-:W-:-:S04]  /*76200*/  IMAD.WIDE R2, R169, 0x4, R6 ;  /* 0x00000004a9027825 */ /* 0x000fc800078e0206 */
[----:B------:R-:W-:-:S06]  /*76210*/  IMAD.WIDE R164, R169, 0x4, R4 ;  /* 0x00000004a9a47825 */ /* 0x000fcc00078e0204 */
[----:B---3--:R-:W-:Y:S04]  /*76220*/  @P0 STG.E [R2.64], R250 ;  /* 0x000000fa02000986 */ /* 0x008fe8000c101904 */
[----:B--2---:R1:W-:Y:S04]  /*76230*/  @P6 STG.E [R164.64], R248 ;  /* 0x000000f8a4006986 */ /* 0x0043e8000c101904 */
[----:B-1----:R-:W2:Y:S01]  /*76240*/  LDL.LU R248, [R1+0x934] ;  /* 0x0009340001f87983 */ /* 0x002ea20000300800 */
[C---:B------:R-:W-:Y:S02]  /*76250*/  IADD3 R170, R242.reuse, 0x6, RZ ;  /* 0x00000006f2aa7810 */ /* 0x040fe40007ffe0ff */
[----:B------:R-:W-:Y:S01]  /*76260*/  IADD3 R166, R242, 0x7, RZ ;  /* 0x00000007f2a67810 */ /* 0x000fe20007ffe0ff */
[----:B------:R-:W3:Y:S01]  /*76270*/  LDL.LU R250, [R1+0x5e4] ;  /* 0x0005e40001fa7983 */ /* 0x000ee20000300800 */
[----:B------:R-:W-:-:S02]  /*76280*/  ISETP.GE.AND P3, PT, R170, c[0x0][0x17c], PT ;  /* 0x00005f00aa007a0c */ /* 0x000fc40003f66270 */
[----:B------:R-:W-:Y:S01]  /*76290*/  IADD3 R168, R169, c[0x0][0x198], RZ ;  /* 0x00006600a9a87a10 */ /* 0x000fe20007ffe0ff */
[----:B------:R-:W3:Y:S01]  /*762a0*/  LDL.LU R173, [R1+0xae0] ;  /* 0x000ae00001ad7983 */ /* 0x000ee20000300800 */
[----:B------:R-:W-:Y:S02]  /*762b0*/  ISETP.LT.AND P5, PT, R243, c[0x0][0x178], !P3 ;  /* 0x00005e00f3007a0c */ /* 0x000fe40005fa1270 */
[----:B------:R-:W-:Y:S02]  /*762c0*/  ISETP.LT.AND P2, PT, R252, c[0x0][0x178], !P3 ;  /* 0x00005e00fc007a0c */ /* 0x000fe40005f41270 */
[----:B------:R-:W-:Y:S02]  /*762d0*/  ISETP.LT.AND P4, PT, R99, c[0x0][0x178], !P3 ;  /* 0x00005e0063007a0c */ /* 0x000fe40005f81270 */
[----:B------:R-:W-:Y:S01]  /*762e0*/  ISETP.GE.AND P0, PT, R166, c[0x0][0x17c], PT ;  /* 0x00005f00a6007a0c */ /* 0x000fe20003f06270 */
[----:B------:R-:W-:Y:S01]  /*762f0*/  IMAD.WIDE R166, R168, 0x4, R162 ;  /* 0x00000004a8a67825 */ /* 0x000fe200078e02a2 */
[----:B------:R-:W-:Y:S01]  /*76300*/  ISETP.LT.AND P3, PT, R174, c[0x0][0x178], !P3 ;  /* 0x00005e00ae007a0c */ /* 0x000fe20005f61270 */
[----:B------:R-:W3:Y:S01]  /*76310*/  LDL.LU R247, [R1+0xa90] ;  /* 0x000a900001f77983 */ /* 0x000ee20000300800 */
[----:B------:R-:W-:Y:S01]  /*76320*/  ISETP.LT.AND P6, PT, R243, c[0x0][0x178], !P0 ;  /* 0x00005e00f3007a0c */ /* 0x000fe200047c1270 */
[----:B------:R-:W-:-:S02]  /*76330*/  IMAD.WIDE R2, R168, 0x4, R160 ;  /* 0x00000004a8027825 */ /* 0x000fc400078e02a0 */
[----:B------:R1:W-:Y:S01]  /*76340*/  @P5 STG.E [R166.64], R175 ;  /* 0x000000afa6005986 */ /* 0x0003e2000c101904 */
[----:B------:R-:W-:Y:S01]  /*76350*/  ISETP.LT.AND P5, PT, R252, c[0x0][0x178], !P0 ;  /* 0x00005e00fc007a0c */ /* 0x000fe200047a1270 */
[C---:B------:R-:W-:Y:S01]  /*76360*/  IMAD.WIDE R164, R168.reuse, 0x4, R6 ;  /* 0x00000004a8a47825 */ /* 0x040fe200078e0206 */
[----:B------:R-:W-:Y:S01]  /*76370*/  IADD3 R169, R168, c[0x0][0x198], RZ ;  /* 0x00006600a8a97a10 */ /* 0x000fe20007ffe0ff */
[----:B------:R1:W-:Y:S04]  /*76380*/  @P2 STG.E [R2.64], R239 ;  /* 0x000000ef02002986 */ /* 0x0003e8000c101904 */
[----:B------:R4:W-:Y:S04]  /*76390*/  @P4 STG.E [R164.64], R246 ;  /* 0x000000f6a4004986 */ /* 0x0009e8000c101904 */
[----:B------:R-:W3:Y:S01]  /*763a0*/  LDL.LU R244, [R1+0x9a0] ;  /* 0x0009a00001f47983 */ /* 0x000ee20000300800 */
[----:B-1----:R-:W-:-:S04]  /*763b0*/  IMAD.WIDE R166, R169, 0x4, R160 ;  /* 0x00000004a9a67825 */ /* 0x002fc800078e02a0 */
[----:B------:R-:W-:-:S04]  /*763c0*/  IMAD.WIDE R2, R168, 0x4, R4 ;  /* 0x00000004a8027825 */ /* 0x000fc800078e0204 */
[----:B----4-:R-:W-:Y:S01]  /*763d0*/  IMAD.WIDE R164, R169, 0x4, R162 ;  /* 0x00000004a9a47825 */ /* 0x010fe200078e02a2 */
[----:B------:R-:W-:Y:S04]  /*763e0*/  @P3 STG.E [R2.64], R245 ;  /* 0x000000f502003986 */ /* 0x000fe8000c101904 */
[----:B------:R1:W-:Y:S04]  /*763f0*/  @P6 STG.E [R164.64], R251 ;  /* 0x000000fba4006986 */ /* 0x0003e8000c101904 */
[----:B------:R4:W-:Y:S04]  /*76400*/  @P5 STG.E [R166.64], R249 ;  /* 0x000000f9a6005986 */ /* 0x0009e8000c101904 */
[----:B-1----:R-:W3:Y:S04]  /*76410*/  LDL.LU R251, [R1+0x6e0] ;  /* 0x0006e00001fb7983 */ /* 0x002ee80000300800 */
[----:B----4-:R-:W4:Y:S01]  /*76420*/  LDL.LU R249, [R1+0xae4] ;  /* 0x000ae40001f97983 */ /* 0x010f220000300800 */
[----:B------:R-:W-:Y:S01]  /*76430*/  ISETP.LT.AND P2, PT, R99, c[0x0][0x178], !P0 ;  /* 0x00005e0063007a0c */ /* 0x000fe20004741270 */
[----:B------:R-:W-:-:S12]  /*76440*/  IMAD.WIDE R164, R169, 0x4, R6 ;  /* 0x00000004a9a47825 */ /* 0x000fd800078e0206 */
[----:B--2---:R1:W-:Y:S04]  /*76450*/  @P2 STG.E [R164.64], R248 ;  /* 0x000000f8a4002986 */ /* 0x0043e8000c101904 */
[----:B-1----:R-:W2:Y:S01]  /*76460*/  LDL.LU R248, [R1+0xa94] ;  /* 0x000a940001f87983 */ /* 0x002ea20000300800 */
[----:B------:R-:W-:Y:S02]  /*76470*/  IADD3 R170, R242, 0x8, RZ ;  /* 0x00000008f2aa7810 */ /* 0x000fe40007ffe0ff */
[----:B------:R-:W-:Y:S01]  /*76480*/  ISETP.LT.AND P0, PT, R174, c[0x0][0x178], !P0 ;  /* 0x00005e00ae007a0c */ /* 0x000fe20004701270 */
[----:B------:R-:W-:Y:S01]  /*76490*/  IMAD.WIDE R2, R169, 0x4, R4 ;  /* 0x00000004a9027825 */ /* 0x000fe200078e0204 */
[----:B------:R-:W-:Y:S01]  /*764a0*/  ISETP.GE.AND P4, PT, R170, c[0x0][0x17c], PT ;  /* 0x00005f00aa007a0c */ /* 0x000fe20003f86270 */
[----:B------:R-:W2:Y:S03]  /*764b0*/  LDL.LU R246, [R1+0x9a4] ;  /* 0x0009a40001f67983 */ /* 0x000ea60000300800 */
[----:B------:R-:W-:-:S02]  /*764c0*/  ISETP.LT.AND P6, PT, R243, c[0x0][0x178], !P4 ;  /* 0x00005e00f3007a0c */ /* 0x000fc400067c1270 */
[----:B------:R-:W-:Y:S02]  /*764d0*/  IADD3 R168, R169, c[0x0][0x198], RZ ;  /* 0x00006600a9a87a10 */ /* 0x000fe40007ffe0ff */
[----:B------:R-:W-:Y:S02]  /*764e0*/  IADD3 R170, R242, 0x9, RZ ;  /* 0x00000009f2aa7810 */ /* 0x000fe40007ffe0ff */
[----:B------:R-:W-:Y:S01]  /*764f0*/  ISETP.LT.AND P3, PT, R252, c[0x0][0x178], !P4 ;  /* 0x00005e00fc007a0c */ /* 0x000fe20006761270 */
[----:B---3--:R1:W-:Y:S01]  /*76500*/  @P0 STG.E [R2.64], R250 ;  /* 0x000000fa02000986 */ /* 0x0083e2000c101904 */
[----:B------:R-:W-:Y:S01]  /*76510*/  ISETP.LT.AND P5, PT, R99, c[0x0][0x178], !P4 ;  /* 0x00005e0063007a0c */ /* 0x000fe200067a1270 */
[----:B------:R-:W-:Y:S01]  /*76520*/  IMAD.WIDE R166, R168, 0x4, R162 ;  /* 0x00000004a8a67825 */ /* 0x000fe200078e02a2 */
[----:B------:R-:W-:Y:S02]  /*76530*/  ISETP.GE.AND P2, PT, R170, c[0x0][0x17c], PT ;  /* 0x00005f00aa007a0c */ /* 0x000fe40003f46270 */
[----:B------:R-:W-:Y:S01]  /*76540*/  ISETP.LT.AND P4, PT, R174, c[0x0][0x178], !P4 ;  /* 0x00005e00ae007a0c */ /* 0x000fe20006781270 */
[----:B-1----:R-:W3:Y:S01]  /*76550*/  LDL.LU R250, [R1+0x6e4] ;  /* 0x0006e40001fa7983 */ /* 0x002ee20000300800 */
[----:B------:R-:W-:Y:S01]  /*76560*/  ISETP.LT.AND P0, PT, R243, c[0x0][0x178], !P2 ;  /* 0x00005e00f3007a0c */ /* 0x000fe20005701270 */
[----:B------:R-:W-:-:S02]  /*76570*/  IMAD.WIDE R164, R168, 0x4, R160 ;  /* 0x00000004a8a47825 */ /* 0x000fc400078e02a0 */
[----:B------:R-:W3:Y:S02]  /*76580*/  LDL.LU R175, [R1+0xb00] ;  /* 0x000b000001af7983 */ /* 0x000ee40000300800 */
[C---:B------:R-:W-:Y:S02]  /*76590*/  IMAD.WIDE R2, R168.reuse, 0x4, R6 ;  /* 0x00000004a8027825 */ /* 0x040fe400078e0206 */
[----:B------:R-:W3:Y:S04]  /*765a0*/  LDL.LU R239, [R1+0xac0] ;  /* 0x000ac00001ef7983 */ /* 0x000ee80000300800 */
[----:B------:R1:W-:Y:S04]  /*765b0*/  @P6 STG.E [R166.64], R173 ;  /* 0x000000ada6006986 */ /* 0x0003e8000c101904 */
[----:B------:R-:W3:Y:S04]  /*765c0*/  LDL.LU R245, [R1+0xa70] ;  /* 0x000a700001f57983 */ /* 0x000ee80000300800 */
[----:B------:R-:W-:Y:S01]  /*765d0*/  @P3 STG.E [R164.64], R247 ;  /* 0x000000f7a4003986 */ /* 0x000fe2000c101904 */
[C---:B-1----:R-:W-:Y:S01]  /*765e0*/  IMAD.WIDE R166, R168.reuse, 0x4, R4 ;  /* 0x00000004a8a67825 */ /* 0x042fe200078e0204 */
[----:B------:R-:W-:-:S02]  /*765f0*/  IADD3 R168, R168, c[0x0][0x198], RZ ;  /* 0x00006600a8a87a10 */ /* 0x000fc40007ffe0ff */
[----:B------:R1:W-:Y:S04]  /*76600*/  @P5 STG.E [R2.64], R244 ;  /* 0x000000f402005986 */ /* 0x0003e8000c101904 */
[----:B------:R4:W-:Y:S01]  /*76610*/  @P4 STG.E [R166.64], R251 ;  /* 0x000000fba6004986 */ /* 0x0009e2000c101904 */
[----:B-1----:R-:W-:-:S03]  /*76620*/  IMAD.WIDE R2, R168, 0x4, R162 ;  /* 0x00000004a8027825 */ /* 0x002fc600078e02a2 */
[----:B------:R-:W3:Y:S04]  /*76630*/  LDL.LU R244, [R1+0x940] ;  /* 0x0009400001f47983 */ /* 0x000ee80000300800 */
[----:B----4-:R1:W-:Y:S04]  /*76640*/  @P0 STG.E [R2.64], R249 ;  /* 0x000000f902000986 */ /* 0x0103e8000c101904 */
[----:B------:R-:W4:Y:S04]  /*76650*/  LDL.LU R251, [R1+0xb04] ;  /* 0x000b040001fb7983 */ /* 0x000f280000300800 */
[----:B-1----:R-:W4:Y:S01]  /*76660*/  LDL.LU R249, [R1+0xac4] ;  /* 0x000ac40001f97983 */ /* 0x002f220000300800 */
[----:B------:R-:W-:Y:S01]  /*76670*/  ISETP.LT.AND P3, PT, R252, c[0x0][0x178], !P2 ;  /* 0x00005e00fc007a0c */ /* 0x000fe20005761270 */
[----:B------:R-:W-:-:S12]  /*76680*/  IMAD.WIDE R164, R168, 0x4, R160 ;  /* 0x00000004a8a47825 */ /* 0x000fd800078e02a0 */
[----:B--2---:R1:W-:Y:S04]  /*76690*/  @P3 STG.E [R164.64], R248 ;  /* 0x000000f8a4003986 */ /* 0x0043e8000c101904 */
[----:B-1----:R-:W2:Y:S01]  /*766a0*/  LDL.LU R248, [R1+0xa74] ;  /* 0x000a740001f87983 */ /* 0x002ea20000300800 */
[----:B------:R-:W-:Y:S02]  /*766b0*/  IADD3 R171, R242, 0xa, RZ ;  /* 0x0000000af2ab7810 */ /* 0x000fe40007ffe0ff */
[----:B------:R-:W-:Y:S02]  /*766c0*/  ISETP.LT.AND P6, PT, R99, c[0x0][0x178], !P2 ;  /* 0x00005e0063007a0c */ /* 0x000fe400057c1270 */
[----:B------:R-:W-:Y:S02]  /*766d0*/  ISETP.LT.AND P2, PT, R174, c[0x0][0x178], !P2 ;  /* 0x00005e00ae007a0c */ /* 0x000fe40005741270 */
[----:B------:R-:W-:Y:S01]  /*766e0*/  ISETP.GE.AND P1, PT, R171, c[0x0][0x17c], PT ;  /* 0x00005f00ab007a0c */ /* 0x000fe20003f26270 */
[----:B------:R-:W-:-:S03]  /*766f0*/  IMAD.WIDE R2, R168, 0x4, R6 ;  /* 0x00000004a8027825 */ /* 0x000fc600078e0206 */
[----:B------:R-:W-:Y:S02]  /*76700*/  ISETP.LT.AND P5, PT, R243, c[0x0][0x178], !P1 ;  /* 0x00005e00f3007a0c */ /* 0x000fe40004fa1270 */
[----:B------:R-:W-:Y:S01]  /*76710*/  ISETP.LT.AND P4, PT, R252, c[0x0][0x178], !P1 ;  /* 0x00005e00fc007a0c */ /* 0x000fe20004f81270 */
[----:B------:R-:W-:Y:S01]  /*76720*/  IMAD.WIDE R164, R168, 0x4, R4 ;  /* 0x00000004a8a47825 */ /* 0x000fe200078e0204 */
[----:B------:R-:W-:Y:S02]  /*76730*/  IADD3 R166, R242, 0xb, RZ ;  /* 0x0000000bf2a67810 */ /* 0x000fe40007ffe0ff */
[----:B------:R-:W-:Y:S02]  /*76740*/  IADD3 R170, R168, c[0x0][0x198], RZ ;  /* 0x00006600a8aa7a10 */ /* 0x000fe40007ffe0ff */
[----:B------:R-:W-:Y:S01]  /*76750*/  ISETP.LT.AND P3, PT, R99, c[0x0][0x178], !P1 ;  /* 0x00005e0063007a0c */ /* 0x000fe20004f61270 */
[----:B------:R1:W-:Y:S01]  /*76760*/  @P6 STG.E [R2.64], R246 ;  /* 0x000000f602006986 */ /* 0x0003e2000c101904 */
[----:B------:R-:W-:Y:S01]  /*76770*/  ISETP.GE.AND P0, PT, R166, c[0x0][0x17c], PT ;  /* 0x00005f00a6007a0c */ /* 0x000fe20003f06270 */
[----:B------:R-:W-:-:S02]  /*76780*/  IMAD.WIDE R166, R170, 0x4, R162 ;  /* 0x00000004aaa67825 */ /* 0x000fc400078e02a2 */
[----:B---3--:R3:W-:Y:S01]  /*76790*/  @P2 STG.E [R164.64], R250 ;  /* 0x000000faa4002986 */ /* 0x0087e2000c101904 */
[----:B------:R-:W-:Y:S01]  /*767a0*/  ISETP.LT.AND P2, PT, R174, c[0x0][0x178], !P1 ;  /* 0x00005e00ae007a0c */ /* 0x000fe20004f41270 */
[C---:B------:R-:W-:Y:S01]  /*767b0*/  IMAD.WIDE R168, R170.reuse, 0x4, R160 ;  /* 0x00000004aaa87825 */ /* 0x040fe200078e02a0 */
[----:B------:R-:W-:Y:S01]  /*767c0*/  ISETP.LT.AND P6, PT, R243, c[0x0][0x178], !P0 ;  /* 0x00005e00f3007a0c */ /* 0x000fe200047c1270 */
[----:B------:R3:W-:Y:S02]  /*767d0*/  @P5 STG.E [R166.64], R175 ;  /* 0x000000afa6005986 */ /* 0x0007e4000c101904 */
[----:B-1----:R-:W-:Y:S02]  /*767e0*/  IMAD.WIDE R2, R170, 0x4, R6 ;  /* 0x00000004aa027825 */ /* 0x002fe400078e0206 */
[----:B------:R-:W-:Y:S01]  /*767f0*/  @P4 STG.E [R168.64], R239 ;  /* 0x000000efa8004986 */ /* 0x000fe2000c101904 */
[----:B------:R-:W-:-:S03]  /*76800*/  ISETP.LT.AND P4, PT, R252, c[0x0][0x178], !P0 ;  /* 0x00005e00fc007a0c */ /* 0x000fc60004781270 */
[----:B---3--:R-:W3:Y:S01]  /*76810*/  LDL.LU R250, [R1+0x944] ;  /* 0x0009440001fa7983 */ /* 0x008ee20000300800 */
[----:B------:R-:W-:-:S03]  /*76820*/  IADD3 R164, R242, 0xd, RZ ;  /* 0x0000000df2a47810 */ /* 0x000fc60007ffe0ff */
[----:B------:R-:W3:Y:S01]  /*76830*/  LDL.LU R247, [R1+0xb40] ;  /* 0x000b400001f77983 */ /* 0x000ee20000300800 */
[----:B------:R-:W-:-:S03]  /*76840*/  IADD3 R171, R170, c[0x0][0x198], RZ ;  /* 0x00006600aaab7a10 */ /* 0x000fc60007ffe0ff */
[----:B------:R-:W3:Y:S01]  /*76850*/  LDL.LU R246, [R1+0xaf0] ;  /* 0x000af00001f67983 */ /* 0x000ee20000300800 */
[----:B------:R-:W-:-:S03]  /*76860*/  IADD3 R166, R242, 0xc, RZ ;  /* 0x0000000cf2a67810 */ /* 0x000fc60007ffe0ff */
[----:B------:R1:W-:Y:S01]  /*76870*/  @P3 STG.E [R2.64], R245 ;  /* 0x000000f502003986 */ /* 0x0003e2000c101904 */
[----:B------:R-:W-:Y:S01]  /*76880*/  ISETP.GE.AND P1, PT, R164, c[0x0][0x17c], PT ;  /* 0x00005f00a4007a0c */ /* 0x000fe20003f26270 */
[----:B------:R-:W-:Y:S01]  /*76890*/  IMAD.WIDE R164, R171, 0x4, R162 ;  /* 0x00000004aba47825 */ /* 0x000fe200078e02a2 */
[----:B------:R-:W-:-:S03]  /*768a0*/  ISETP.GE.AND P3, PT, R166, c[0x0][0x17c], PT ;  /* 0x00005f00a6007a0c */ /* 0x000fc60003f66270 */
[----:B------:R-:W-:-:S04]  /*768b0*/  IMAD.WIDE R166, R171, 0x4, R160 ;  /* 0x00000004aba67825 */ /* 0x000fc800078e02a0 */
[----:B-1----:R-:W-:Y:S01]  /*768c0*/  IMAD.WIDE R2, R170, 0x4, R4 ;  /* 0x00000004aa027825 */ /* 0x002fe200078e0204 */
[----:B------:R-:W3:Y:S04]  /*768d0*/  LDL.LU R245, [R1+0xaa0] ;  /* 0x000aa00001f57983 */ /* 0x000ee80000300800 */
[----:B------:R1:W-:Y:S04]  /*768e0*/  @P2 STG.E [R2.64], R244 ;  /* 0x000000f402002986 */ /* 0x0003e8000c101904 */
[----:B----4-:R4:W-:Y:S04]  /*768f0*/  @P6 STG.E [R164.64], R251 ;  /* 0x000000fba4006986 */ /* 0x0109e8000c101904 */
[----:B-1----:R-:W3:Y:S04]  /*76900*/  LDL.LU R244, [R1+0xa30] ;  /* 0x000a300001f47983 */ /* 0x002ee80000300800 */
[----:B----4-:R-:W4:Y:S04]  /*76910*/  LDL.LU R251, [R1+0xb44] ;  /* 0x000b440001fb7983 */ /* 0x010f280000300800 */
[----:B------:R1:W-:Y:S04]  /*76920*/  @P4 STG.E [R166.64], R249 ;  /* 0x000000f9a6004986 */ /* 0x0003e8000c101904 */
[----:B-1----:R-:W4:Y:S01]  /*76930*/  LDL.LU R249, [R1+0xaf4] ;  /* 0x000af40001f97983 */ /* 0x002f220000300800 */
[----:B------:R-:W-:Y:S01]  /*76940*/  ISETP.LT.AND P5, PT, R99, c[0x0][0x178], !P0 ;  /* 0x00005e0063007a0c */ /* 0x000fe200047a1270 */
[----:B------:R-:W-:-:S12]  /*76950*/  IMAD.WIDE R168, R171, 0x4, R6 ;  /* 0x00000004aba87825 */ /* 0x000fd800078e0206 */
[----:B--2---:R1:W-:Y:S04]  /*76960*/  @P5 STG.E [R168.64], R248 ;  /* 0x000000f8a8005986 */ /* 0x0043e8000c101904 */
[----:B-1----:R-:W2:Y:S01]  /*76970*/  LDL.LU R248, [R1+0xaa4] ;  /* 0x000aa40001f87983 */ /* 0x002ea20000300800 */
[----:B------:R-:W-:Y:S02]  /*76980*/  ISETP.LT.AND P0, PT, R174, c[0x0][0x178], !P0 ;  /* 0x00005e00ae007a0c */ /* 0x000fe40004701270 */
[----:B------:R-:W-:Y:S02]  /*76990*/  ISETP.LT.AND P4, PT, R243, c[0x0][0x178], !P3 ;  /* 0x00005e00f3007a0c */ /* 0x000fe40005f81270 */
[----:B------:R-:W-:Y:S02]  /*769a0*/  ISETP.LT.AND P5, PT, R252, c[0x0][0x178], !P3 ;  /* 0x00005e00fc007a0c */ /* 0x000fe40005fa1270 */
[C---:B------:R-:W-:Y:S01]  /*769b0*/  IADD3 R169, R171.reuse, c[0x0][0x198], RZ ;  /* 0x00006600aba97a10 */ /* 0x040fe20007ffe0ff */
[----:B------:R-:W-:Y:S01]  /*769c0*/  IMAD.WIDE R166, R171, 0x4, R4 ;  /* 0x00000004aba67825 */ /* 0x000fe200078e0204 */
[----:B------:R-:W-:-:S02]  /*769d0*/  ISETP.LT.AND P2, PT, R174, c[0x0][0x178], !P3 ;  /* 0x00005e00ae007a0c */ /* 0x000fc40005f41270 */
[----:B------:R-:W-:Y:S01]  /*769e0*/  ISETP.LT.AND P3, PT, R99, c[0x0][0x178], !P3 ;  /* 0x00005e0063007a0c */ /* 0x000fe20005f61270 */
[----:B------:R-:W-:Y:S01]  /*769f0*/  IMAD.WIDE R2, R169, 0x4, R162 ;  /* 0x00000004a9027825 */ /* 0x000fe200078e02a2 */
[----:B------:R-:W-:-:S03]  /*76a00*/  IADD3 R168, R242, 0xe, RZ ;  /* 0x0000000ef2a87810 */ /* 0x000fc60007ffe0ff */
[----:B------:R-:W-:Y:S01]  /*76a10*/  IMAD.WIDE R164, R169, 0x4, R160 ;  /* 0x00000004a9a47825 */ /* 0x000fe200078e02a0 */
[----:B------:R-:W-:Y:S01]  /*76a20*/  ISETP.LT.AND P6, PT, R243, c[0x0][0x178], !P1 ;  /* 0x00005e00f3007a0c */ /* 0x000fe20004fc1270 */
[----:B---3--:R1:W-:Y:S01]  /*76a30*/  @P0 STG.E [R166.64], R250 ;  /* 0x000000faa6000986 */ /* 0x0083e2000c101904 */
[----:B------:R-:W-:-:S03]  /*76a40*/  ISETP.GE.AND P0, PT, R168, c[0x0][0x17c], PT ;  /* 0x00005f00a8007a0c */ /* 0x000fc60003f06270 */
[----:B------:R3:W-:Y:S01]  /*76a50*/  @P4 STG.E [R2.64], R247 ;  /* 0x000000f702004986 */ /* 0x0007e2000c101904 */
[----:B------:R-:W-:-:S03]  /*76a60*/  IADD3 R168, R169, c[0x0][0x198], RZ ;  /* 0x00006600a9a87a10 */ /* 0x000fc60007ffe0ff */
[----:B------:R3:W-:Y:S01]  /*76a70*/  @P5 STG.E [R164.64], R246 ;  /* 0x000000f6a4005986 */ /* 0x0007e2000c101904 */
[----:B------:R-:W-:-:S03]  /*76a80*/  ISETP.LT.AND P5, PT, R252, c[0x0][0x178], !P1 ;  /* 0x00005e00fc007a0c */ /* 0x000fc60004fa1270 */
[----:B-1----:R-:W2:Y:S04]  /*76a90*/  LDL.LU R250, [R1+0xa34] ;  /* 0x000a340001fa7983 */ /* 0x002ea80000300800 */
[----:B------:R-:W2:Y:S01]  /*76aa0*/  LDL.LU R171, [R1+0xbf0] ;  /* 0x000bf00001ab7983 */ /* 0x000ea20000300800 */
[----:B---3--:R-:W-:-:S03]  /*76ab0*/  IMAD.WIDE R2, R169, 0x4, R6 ;  /* 0x00000004a9027825 */ /* 0x008fc600078e0206 */
[----:B------:R-:W3:Y:S01]  /*76ac0*/  LDL.LU R172, [R1+0xb10] ;  /* 0x000b100001ac7983 */ /* 0x000ee20000300800 */
[----:B------:R-:W-:-:S03]  /*76ad0*/  IMAD.WIDE R164, R169, 0x4, R4 ;  /* 0x00000004a9a47825 */ /* 0x000fc600078e0204 */
[----:B------:R-:W3:Y:S01]  /*76ae0*/  LDL.LU R173, [R1+0xad0] ;  /* 0x000ad00001ad7983 */ /* 0x000ee20000300800 */
[----:B------:R-:W-:-:S03]  /*76af0*/  IMAD.WIDE R166, R168, 0x4, R162 ;  /* 0x00000004a8a67825 */ /* 0x000fc600078e02a2 */
[----:B------:R-:W-:Y:S04]  /*76b00*/  @P3 STG.E [R2.64], R245 ;  /* 0x000000f502003986 */ /* 0x000fe8000c101904 */
[----:B------:R-:W3:Y:S04]  /*76b10*/  LDL.LU R175, [R1+0xa80] ;  /* 0x000a800001af7983 */ /* 0x000ee80000300800 */
[----:B------:R-:W3:Y:S04]  /*76b20*/  LDL.LU R239, [R1+0xbf4] ;  /* 0x000bf40001ef7983 */ /* 0x000ee80000300800 */
[----:B------:R1:W-:Y:S04]  /*76b30*/  @P2 STG.E [R164.64], R244 ;  /* 0x000000f4a4002986 */ /* 0x0003e8000c101904 */
[----:B----4-:R4:W-:Y:S01]  /*76b40*/  @P6 STG.E [R166.64], R251 ;  /* 0x000000fba6006986 */ /* 0x0109e2000c101904 */
[----:B-1----:R-:W-:-:S03]  /*76b50*/  IMAD.WIDE R164, R168, 0x4, R160 ;  /* 0x00000004a8a47825 */ /* 0x002fc600078e02a0 */
        /* <DEDUP_REMOVED lines=10> */
[----:B------:R-:W-:-:S02]  /*76c00*/  IADD3 R169, R168, c[0x0][0x198], RZ ;  /* 0x00006600a8a97a10 */ /* 0x000fc40007ffe0ff */
[----:B------:R-:W-:Y:S01]  /*76c10*/  IADD3 R166, R242, 0x11, RZ ;  /* 0x00000011f2a67810 */ /* 0x000fe20007ffe0ff */
[----:B------:R-:W-:Y:S01]  /*76c20*/  IMAD.WIDE R2, R168, 0x4, R4 ;  /* 0x00000004a8027825 */ /* 0x000fe200078e0204 */
[----:B------:R-:W-:Y:S01]  /*76c30*/  IADD3 R170, R242, 0xf, RZ ;  /* 0x0000000ff2aa7810 */ /* 0x000fe20007ffe0ff */
[----:B------:R-:W2:Y:S01]  /*76c40*/  LDL.LU R247, [R1+0x858] ;  /* 0x0008580001f77983 */ /* 0x000ea20000300800 */
[----:B------:R-:W-:Y:S01]  /*76c50*/  ISETP.GE.AND P1, PT, R166, c[0x0][0x17c], PT ;  /* 0x00005f00a6007a0c */ /* 0x000fe20003f26270 */
[----:B------:R-:W-:Y:S01]  /*76c60*/  IMAD.WIDE R164, R169, 0x4, R162 ;  /* 0x00000004a9a47825 */ /* 0x000fe200078e02a2 */
[----:B------:R-:W-:Y:S01]  /*76c70*/  ISETP.LT.AND P5, PT, R99, c[0x0][0x178], !P0 ;  /* 0x00005e0063007a0c */ /* 0x000fe200047a1270 */
[----:B------:R-:W2:Y:S01]  /*76c80*/  LDL.LU R246, [R1+0x6c8] ;  /* 0x0006c80001f67983 */ /* 0x000ea20000300800 */
[----:B------:R-:W-:Y:S01]  /*76c90*/  ISETP.GE.AND P4, PT, R170, c[0x0][0x17c], PT ;  /* 0x00005f00aa007a0c */ /* 0x000fe20003f86270 */
[----:B------:R-:W-:Y:S01]  /*76ca0*/  IMAD.WIDE R166, R169, 0x4, R160 ;  /* 0x00000004a9a67825 */ /* 0x000fe200078e02a0 */
[----:B------:R-:W-:Y:S01]  /*76cb0*/  ISETP.LT.AND P0, PT, R174, c[0x0][0x178], !P0 ;  /* 0x00005e00ae007a0c */ /* 0x000fe20004701270 */
[----:B------:R-:W2:Y:S04]  /*76cc0*/  LDL.LU R245, [R1+0x48] ;  /* 0x0000480001f57983 */ /* 0x000ea80000300800 */
[----:B------:R1:W-:Y:S01]  /*76cd0*/  @P2 STG.E [R2.64], R250 ;  /* 0x000000fa02002986 */ /* 0x0003e2000c101904 */
[----:B------:R-:W-:-:S03]  /*76ce0*/  ISETP.LT.AND P2, PT, R99, c[0x0][0x178], !P4 ;  /* 0x00005e0063007a0c */ /* 0x000fc60006741270 */
[----:B------:R3:W-:Y:S01]  /*76cf0*/  @P6 STG.E [R164.64], R171 ;  /* 0x000000aba4006986 */ /* 0x0007e2000c101904 */
[----:B------:R-:W-:-:S03]  /*76d00*/  ISETP.LT.AND P6, PT, R243, c[0x0][0x178], !P4 ;  /* 0x00005e00f3007a0c */ /* 0x000fc600067c1270 */
[----:B---3--:R3:W-:Y:S01]  /*76d10*/  @P3 STG.E [R166.64], R172 ;  /* 0x000000aca6003986 */ /* 0x0087e2000c101904 */
[----:B------:R-:W-:Y:S02]  /*76d20*/  ISETP.LT.AND P3, PT, R252, c[0x0][0x178], !P4 ;  /* 0x00005e00fc007a0c */ /* 0x000fe40006761270 */
[C---:B------:R-:W-:Y:S01]  /*76d30*/  IADD3 R170, R169.reuse, c[0x0][0x198], RZ ;  /* 0x00006600a9aa7a10 */ /* 0x040fe20007ffe0ff */
[----:B-1----:R-:W-:Y:S01]  /*76d40*/  IMAD.WIDE R2, R169, 0x4, R6 ;  /* 0x00000004a9027825 */ /* 0x002fe200078e0206 */
[----:B------:R-:W2:Y:S01]  /*76d50*/  LDL.LU R244, [R1+0x8] ;  /* 0x0000080001f47983 */ /* 0x000ea20000300800 */
[----:B------:R-:W-:-:S03]  /*76d60*/  IADD3 R164, R242, 0x10, RZ ;  /* 0x00000010f2a47810 */ /* 0x000fc60007ffe0ff */
[----:B------:R1:W-:Y:S01]  /*76d70*/  @P5 STG.E [R2.64], R173 ;  /* 0x000000ad02005986 */ /* 0x0003e2000c101904 */
[----:B------:R-:W-:Y:S01]  /*76d80*/  IMAD.WIDE R168, R169, 0x4, R4 ;  /* 0x00000004a9a87825 */ /* 0x000fe200078e0204 */
[----:B------:R-:W-:Y:S02]  /*76d90*/  ISETP.GE.AND P5, PT, R164, c[0x0][0x17c], PT ;  /* 0x00005f00a4007a0c */ /* 0x000fe40003fa6270 */
[----:B------:R-:W2:Y:S01]  /*76da0*/  LDL.LU R250, [R1+0x85c] ;  /* 0x00085c0001fa7983 */ /* 0x000ea20000300800 */
[----:B------:R-:W-:-:S04]  /*76db0*/  IMAD.WIDE R164, R170, 0x4, R160 ;  /* 0x00000004aaa47825 */ /* 0x000fc800078e02a0 */
[----:B---3--:R-:W-:-:S04]  /*76dc0*/  IMAD.WIDE R166, R170, 0x4, R6 ;  /* 0x00000004aaa67825 */ /* 0x008fc800078e0206 */
[----:B-1----:R-:W-:Y:S01]  /*76dd0*/  IMAD.WIDE R2, R170, 0x4, R162 ;  /* 0x00000004aa027825 */ /* 0x002fe200078e02a2 */
[----:B------:R-:W-:Y:S04]  /*76de0*/  @P0 STG.E [R168.64], R175 ;  /* 0x000000afa8000986 */ /* 0x000fe8000c101904 */
[----:B------:R-:W-:Y:S04]  /*76df0*/  @P6 STG.E [R2.64], R239 ;  /* 0x000000ef02006986 */ /* 0x000fe8000c101904 */
[----:B----4-:R1:W-:Y:S04]  /*76e00*/  @P3 STG.E [R164.64], R251 ;  /* 0x000000fba4003986 */ /* 0x0103e8000c101904 */
[----:B-1----:R-:W3:Y:S04]  /*76e10*/  LDL.LU R251, [R1+0x6cc] ;  /* 0x0006cc0001fb7983 */ /* 0x002ee80000300800 */
[----:B------:R1:W-:Y:S04]  /*76e20*/  @P2 STG.E [R166.64], R249 ;  /* 0x000000f9a6002986 */ /* 0x0003e8000c101904 */
[----:B-1----:R-:W4:Y:S01]  /*76e30*/  LDL.LU R249, [R1+0x4c] ;  /* 0x00004c0001f97983 */ /* 0x002f220000300800 */
[----:B------:R-:W-:Y:S01]  /*76e40*/  ISETP.LT.AND P4, PT, R174, c[0x0][0x178], !P4 ;  /* 0x00005e00ae007a0c */ /* 0x000fe20006781270 */
[----:B------:R-:W-:-:S12]  /*76e50*/  IMAD.WIDE R168, R170, 0x4, R4 ;  /* 0x00000004aaa87825 */ /* 0x000fd800078e0204 */
[----:B--2---:R1:W-:Y:S04]  /*76e60*/  @P4 STG.E [R168.64], R248 ;  /* 0x000000f8a8004986 */ /* 0x0043e8000c101904 */
[----:B-1----:R-:W2:Y:S01]  /*76e70*/  LDL.LU R248, [R1+0xc] ;  /* 0x00000c0001f87983 */ /* 0x002ea20000300800 */
[----:B------:R-:W-:Y:S02]  /*76e80*/  ISETP.LT.AND P2, PT, R243, c[0x0][0x178], !P5 ;  /* 0x00005e00f3007a0c */ /* 0x000fe40006f41270 */
[----:B------:R-:W-:Y:S01]  /*76e90*/  ISETP.LT.AND P4, PT, R252, c[0x0][0x178], !P5 ;  /* 0x00005e00fc007a0c */ /* 0x000fe20006f81270 */
[----:B------:R-:W2:Y:S01]  /*76ea0*/  LDL.LU R172, [R1+0x9f8] ;  /* 0x0009f80001ac7983 */ /* 0x000ea20000300800 */
[----:B------:R-:W-:Y:S02]  /*76eb0*/  ISETP.LT.AND P3, PT, R99, c[0x0][0x178], !P5 ;  /* 0x00005e0063007a0c */ /* 0x000fe40006f61270 */
[----:B------:R-:W-:Y:S01]  /*76ec0*/  IADD3 R170, R170, c[0x0][0x198], RZ ;  /* 0x00006600aaaa7a10 */ /* 0x000fe20007ffe0ff */
[----:B------:R-:W2:Y:S01]  /*76ed0*/  LDL.LU R173, [R1+0x7f8] ;  /* 0x0007f80001ad7983 */ /* 0x000ea20000300800 */
[----:B------:R-:W-:-:S03]  /*76ee0*/  IADD3 R2, R242, 0x12, RZ ;  /* 0x00000012f2027810 */ /* 0x000fc60007ffe0ff */
[----:B------:R-:W-:Y:S01]  /*76ef0*/  IMAD.WIDE R166, R170, 0x4, R162 ;  /* 0x00000004aaa67825 */ /* 0x000fe200078e02a2 */
[----:B------:R-:W-:Y:S01]  /*76f00*/  ISETP.GE.AND P0, PT, R2, c[0x0][0x17c], PT ;  /* 0x00005f0002007a0c */ /* 0x000fe20003f06270 */
[----:B------:R-:W2:Y:S01]  /*76f10*/  LDL.LU R239, [R1+0x5a8] ;  /* 0x0005a80001ef7983 */ /* 0x000ea20000300800 */
[----:B------:R-:W-:Y:S01]  /*76f20*/  ISETP.LT.AND P5, PT, R174, c[0x0][0x178], !P5 ;  /* 0x00005e00ae007a0c */ /* 0x000fe20006fa1270 */
[----:B------:R-:W-:Y:S01]  /*76f30*/  IMAD.WIDE R2, R170, 0x4, R160 ;  /* 0x00000004aa027825 */ /* 0x000fe200078e02a0 */
[----:B------:R-:W-:-:S03]  /*76f40*/  ISETP.LT.AND P6, PT, R243, c[0x0][0x178], !P1 ;  /* 0x00005e00f3007a0c */ /* 0x000fc60004fc1270 */
[C---:B------:R-:W-:Y:S01]  /*76f50*/  IMAD.WIDE R164, R170.reuse, 0x4, R6 ;  /* 0x00000004aaa47825 */ /* 0x040fe200078e0206 */
[----:B------:R1:W-:Y:S01]  /*76f60*/  @P2 STG.E [R166.64], R247 ;  /* 0x000000f7a6002986 */ /* 0x0003e2000c101904 */
[----:B------:R-:W-:-:S03]  /*76f70*/  IADD3 R168, R170, c[0x0][0x198], RZ ;  /* 0x00006600aaa87a10 */ /* 0x000fc60007ffe0ff */
[----:B------:R1:W-:Y:S01]  /*76f80*/  @P4 STG.E [R2.64], R246 ;  /* 0x000000f602004986 */ /* 0x0003e2000c101904 */
[----:B------:R-:W-:-:S03]  /*76f90*/  ISETP.LT.AND P4, PT, R99, c[0x0][0x178], !P1 ;  /* 0x00005e0063007a0c */ /* 0x000fc60004f81270 */
[----:B------:R1:W-:Y:S01]  /*76fa0*/  @P3 STG.E [R164.64], R245 ;  /* 0x000000f5a4003986 */ /* 0x0003e2000c101904 */
[----:B------:R-:W-:Y:S01]  /*76fb0*/  ISETP.LT.AND P3, PT, R252, c[0x0][0x178], !P1 ;  /* 0x00005e00fc007a0c */ /* 0x000fe20004f61270 */
[----:B-1----:R-:W-:Y:S02]  /*76fc0*/  IMAD.WIDE R166, R170, 0x4, R4 ;  /* 0x00000004aaa67825 */ /* 0x002fe400078e0204 */
[----:B------:R-:W2:Y:S02]  /*76fd0*/  LDL.LU R247, [R1+0x28] ;  /* 0x0000280001f77983 */ /* 0x000ea40000300800 */
[C---:B------:R-:W-:Y:S02]  /*76fe0*/  IMAD.WIDE R2, R168.reuse, 0x4, R162 ;  /* 0x00000004a8027825 */ /* 0x040fe400078e02a2 */
[----:B------:R-:W-:Y:S02]  /*76ff0*/  @P5 STG.E [R166.64], R244 ;  /* 0x000000f4a6005986 */ /* 0x000fe4000c101904 */
[----:B------:R-:W-:-:S02]  /*77000*/  IMAD.WIDE R164, R168, 0x4, R160 ;  /* 0x00000004a8a47825 */ /* 0x000fc400078e02a0 */
[----:B------:R1:W-:Y:S04]  /*77010*/  @P6 STG.E [R2.64], R250 ;  /* 0x000000fa02006986 */ /* 0x0003e8000c101904 */
[----:B------:R-:W2:Y:S01]  /*77020*/  LDL.LU R246, [R1+0x9fc] ;  /* 0x0009fc0001f67983 */ /* 0x000ea20000300800 */
[----:B-1----:R-:W-:-:S03]  /*77030*/  IMAD.WIDE R2, R168, 0x4, R6 ;  /* 0x00000004a8027825 */ /* 0x002fc600078e0206 */
[----:B---3--:R-:W-:Y:S04]  /*77040*/  @P3 STG.E [R164.64], R251 ;  /* 0x000000fba4003986 */ /* 0x008fe8000c101904 */
[----:B----4-:R1:W-:Y:S04]  /*77050*/  @P4 STG.E [R2.64], R249 ;  /* 0x000000f902004986 */ /* 0x0103e8000c101904 */
[----:B-1----:R-:W3:Y:S04]  /*77060*/  LDL.LU R249, [R1+0x7fc] ;  /* 0x0007fc0001f97983 */ /* 0x002ee80000300800 */
[----:B------:R-:W4:Y:S01]  /*77070*/  LDL.LU R250, [R1+0x5ac] ;  /* 0x0005ac0001fa7983 */ /* 0x000f220000300800 */
[----:B------:R-:W-:-:S02]  /*77080*/  ISETP.LT.AND P5, PT, R174, c[0x0][0x178], !P1 ;  /* 0x00005e00ae007a0c */ /* 0x000fc40004fa1270 */
[----:B------:R-:W-:-:S04]  /*77090*/  IADD3 R166, R242, 0x13, RZ ;  /* 0x00000013f2a67810 */ /* 0x000fc80007ffe0ff */
[----:B------:R-:W-:Y:S01]  /*770a0*/  ISETP.GE.AND P2, PT, R166, c[0x0][0x17c], PT ;  /* 0x00005f00a6007a0c */ /* 0x000fe20003f46270 */
[----:B------:R-:W-:-:S06]  /*770b0*/  IMAD.WIDE R166, R168, 0x4, R4 ;  /* 0x00000004a8a67825 */ /* 0x000fcc00078e0204 */
[----:B--2---:R1:W-:Y:S04]  /*770c0*/  @P5 STG.E [R166.64], R248 ;  /* 0x000000f8a6005986 */ /* 0x0043e8000c101904 */
[----:B-1----:R-:W2:Y:S01]  /*770d0*/  LDL.LU R248, [R1+0x2c] ;  /* 0x00002c0001f87983 */ /* 0x002ea20000300800 */
[----:B------:R-:W-:Y:S02]  /*770e0*/  ISETP.LT.AND P1, PT, R243, c[0x0][0x178], !P0 ;  /* 0x00005e00f3007a0c */ /* 0x000fe40004721270 */
[----:B------:R-:W-:Y:S01]  /*770f0*/  IADD3 R169, R168, c[0x0][0x198], RZ ;  /* 0x00006600a8a97a10 */ /* 0x000fe20007ffe0ff */
[----:B------:R-:W2:Y:S01]  /*77100*/  LDL.LU R175, [R1+0xa68] ;  /* 0x000a680001af7983 */ /* 0x000ea20000300800 */
[----:B------:R-:W-:-:S03]  /*77110*/  ISETP.LT.AND P6, PT, R252, c[0x0][0x178], !P0 ;  /* 0x00005e00fc007a0c */ /* 0x000fc600047c1270 */
[----:B------:R-:W-:Y:S01]  /*77120*/  IMAD.WIDE R164, R169, 0x4, R162 ;  /* 0x00000004a9a47825 */ /* 0x000fe200078e02a2 */
[----:B------:R-:W-:Y:S01]  /*77130*/  ISETP.LT.AND P5, PT, R99, c[0x0][0x178], !P0 ;  /* 0x00005e0063007a0c */ /* 0x000fe200047a1270 */
[----:B------:R-:W2:Y:S02]  /*77140*/  LDL.LU R245, [R1+0x998] ;  /* 0x0009980001f57983 */ /* 0x000ea40000300800 */
[----:B------:R-:W-:Y:S02]  /*77150*/  IMAD.WIDE R2, R169, 0x4, R160 ;  /* 0x00000004a9027825 */ /* 0x000fe400078e02a0 */
[----:B------:R1:W-:Y:S01]  /*77160*/  @P1 STG.E [R164.64], R172 ;  /* 0x000000aca4001986 */ /* 0x0003e2000c101904 */
[----:B------:R-:W-:Y:S02]  /*77170*/  ISETP.LT.AND P1, PT, R174, c[0x0][0x178], !P0 ;  /* 0x00005e00ae007a0c */ /* 0x000fe40004721270 */
[----:B------:R-:W-:Y:S01]  /*77180*/  ISETP.LT.AND P4, PT, R243, c[0x0][0x178], !P2 ;  /* 0x00005e00f3007a0c */ /* 0x000fe20005781270 */
[----:B------:R1:W-:Y:S01]  /*77190*/  @P6 STG.E [R2.64], R173 ;  /* 0x000000ad02006986 */ /* 0x0003e2000c101904 */
[----:B------:R-:W-:-:S02]  /*771a0*/  ISETP.LT.AND P6, PT, R252, c[0x0][0x178], !P2 ;  /* 0x00005e00fc007a0c */ /* 0x000fc400057c1270 */
[----:B------:R-:W-:Y:S01]  /*771b0*/  ISETP.LT.AND P3, PT, R99, c[0x0][0x178], !P2 ;  /* 0x00005e0063007a0c */ /* 0x000fe20005761270 */
[----:B------:R-:W2:Y:S01]  /*771c0*/  LDL.LU R244, [R1+0x7d8] ;  /* 0x0007d80001f47983 */ /* 0x000ea20000300800 */
[C---:B-1----:R-:W-:Y:S01]  /*771d0*/  IMAD.WIDE R164, R169.reuse, 0x4, R4 ;  /* 0x00000004a9a47825 */ /* 0x042fe200078e0204 */
[----:B------:R-:W-:Y:S02]  /*771e0*/  IADD3 R167, R242, 0x1b, RZ ;  /* 0x0000001bf2a77810 */ /* 0x000fe40007ffe0ff */
[----:B------:R-:W2:Y:S01]  /*771f0*/  LDL.LU R251, [R1+0x68] ;  /* 0x0000680001fb7983 */ /* 0x000ea20000300800 */
[C---:B------:R-:W-:Y:S01]  /*77200*/  IMAD.WIDE R2, R169.reuse, 0x4, R6 ;  /* 0x00000004a9027825 */ /* 0x040fe200078e0206 */
[----:B------:R-:W-:-:S04]  /*77210*/  IADD3 R169, R169, c[0x0][0x198], RZ ;  /* 0x00006600a9a97a10 */ /* 0x000fc80007ffe0ff */
[----:B------:R1:W-:Y:S01]  /*77220*/  @P5 STG.E [R2.64], R239 ;  /* 0x000000ef02005986 */ /* 0x0003e2000c101904 */
[----:B------:R-:W-:-:S03]  /*77230*/  IADD3 R166, R242, 0x14, RZ ;  /* 0x00000014f2a67810 */ /* 0x000fc60007ffe0ff */
[----:B------:R1:W-:Y:S01]  /*77240*/  @P1 STG.E [R164.64], R247 ;  /* 0x000000f7a4001986 */ /* 0x0003e2000c101904 */
[----:B------:R-:W-:Y:S01]  /*77250*/  ISETP.GE.AND P0, PT, R167, c[0x0][0x17c], PT ;  /* 0x00005f00a7007a0c */ /* 0x000fe20003f06270 */
[----:B-1----:R-:W-:-:S04]  /*77260*/  IMAD.WIDE R2, R169, 0x4, R162 ;  /* 0x00000004a9027825 */ /* 0x002fc800078e02a2 */
[C---:B------:R-:W-:Y:S01]  /*77270*/  IMAD.WIDE R164, R169.reuse, 0x4, R160 ;  /* 0x00000004a9a47825 */ /* 0x040fe200078e02a0 */
[----:B------:R-:W-:Y:S01]  /*77280*/  @P4 STG.E [R2.64], R246 ;  /* 0x000000f602004986 */ /* 0x000fe2000c101904 */
[----:B------:R-:W-:Y:S02]  /*77290*/  ISETP.GE.AND P5, PT, R166, c[0x0][0x17c], PT ;  /* 0x00005f00a6007a0c */ /* 0x000fe40003fa6270 */
[C---:B------:R-:W-:Y:S01]  /*772a0*/  IMAD.WIDE R166, R169.reuse, 0x4, R6 ;  /* 0x00000004a9a67825 */ /* 0x040fe200078e0206 */
[----:B------:R-:W-:Y:S01]  /*772b0*/  ISETP.LT.AND P2, PT, R174, c[0x0][0x178], !P2 ;  /* 0x00005e00ae007a0c */ /* 0x000fe20005741270 */
[----:B---3--:R1:W-:Y:S04]  /*772c0*/  @P6 STG.E [R164.64], R249 ;  /* 0x000000f9a4006986 */ /* 0x0083e8000c101904 */
[----:B----4-:R3:W-:Y:S04]  /*772d0*/  @P3 STG.E [R166.64], R250 ;  /* 0x000000faa6003986 */ /* 0x0107e8000c101904 */
[----:B-1----:R-:W4:Y:S04]  /*772e0*/  LDL.LU R249, [R1+0xa6c] ;  /* 0x000a6c0001f97983 */ /* 0x002f280000300800 */
[----:B------:R-:W4:Y:S04]  /*772f0*/  LDL.LU R239, [R1+0x99c] ;  /* 0x00099c0001ef7983 */ /* 0x000f280000300800 */
[----:B---3--:R-:W3:Y:S01]  /*77300*/  LDL.LU R250, [R1+0x7dc] ;  /* 0x0007dc0001fa7983 */ /* 0x008ee20000300800 */
[----:B------:R-:W-:-:S05]  /*77310*/  IMAD.WIDE R2, R169, 0x4, R4 ;  /* 0x00000004a9027825 */ /* 0x000fca00078e0204 */
[----:B--2---:R1:W-:Y:S04]  /*77320*/  @P2 STG.E [R2.64], R248 ;  /* 0x000000f802002986 */ /* 0x0043e8000c101904 */
[----:B-1----:R-:W2:Y:S01]  /*77330*/  LDL.LU R248, [R1+0x6c] ;  /* 0x00006c0001f87983 */ /* 0x002ea20000300800 */
[----:B------:R-:W-:Y:S02]  /*77340*/  ISETP.LT.AND P1, PT, R243, c[0x0][0x178], !P5 ;  /* 0x00005e00f3007a0c */ /* 0x000fe40006f21270 */
[----:B------:R-:W-:Y:S01]  /*77350*/  IADD3 R168, R169, c[0x0][0x198], RZ ;  /* 0x00006600a9a87a10 */ /* 0x000fe20007ffe0ff */
[----:B------:R-:W2:Y:S01]  /*77360*/  LDL.LU R247, [R1+0xab8] ;  /* 0x000ab80001f77983 */ /* 0x000ea20000300800 */
[----:B------:R-:W-:Y:S02]  /*77370*/  ISETP.LT.AND P3, PT, R252, c[0x0][0x178], !P5 ;  /* 0x00005e00fc007a0c */ /* 0x000fe40006f61270 */
[----:B------:R-:W-:Y:S01]  /*77380*/  IADD3 R166, R242, 0x15, RZ ;  /* 0x00000015f2a67810 */ /* 0x000fe20007ffe0ff */
[----:B------:R-:W-:Y:S01]  /*77390*/  IMAD.WIDE R164, R168, 0x4, R162 ;  /* 0x00000004a8a47825 */ /* 0x000fe200078e02a2 */
[----:B------:R-:W-:Y:S01]  /*773a0*/  ISETP.LT.AND P6, PT, R99, c[0x0][0x178], !P5 ;  /* 0x00005e0063007a0c */ /* 0x000fe20006fc1270 */
[----:B------:R-:W2:Y:S01]  /*773b0*/  LDL.LU R246, [R1+0xa58] ;  /* 0x000a580001f67983 */ /* 0x000ea20000300800 */
[----:B------:R-:W-:Y:S01]  /*773c0*/  ISETP.GE.AND P4, PT, R166, c[0x0][0x17c], PT ;  /* 0x00005f00a6007a0c */ /* 0x000fe20003f86270 */
[----:B------:R-:W-:Y:S01]  /*773d0*/  IMAD.WIDE R2, R168, 0x4, R6 ;  /* 0x00000004a8027825 */ /* 0x000fe200078e0206 */
[----:B------:R-:W-:Y:S01]  /*773e0*/  ISETP.LT.AND P5, PT, R174, c[0x0][0x178], !P5 ;  /* 0x00005e00ae007a0c */ /* 0x000fe20006fa1270 */
[----:B------:R1:W-:Y:S01]  /*773f0*/  @P1 STG.E [R164.64], R175 ;  /* 0x000000afa4001986 */ /* 0x0003e2000c101904 */
[----:B------:R-:W-:-:S02]  /*77400*/  ISETP.LT.AND P1, PT, R243, c[0x0][0x178], !P4 ;  /* 0x00005e00f3007a0c */ /* 0x000fc40006721270 */
[----:B------:R-:W-:Y:S02]  /*77410*/  IADD3 R166, R242, 0x16, RZ ;  /* 0x00000016f2a67810 */ /* 0x000fe40007ffe0ff */
[C---:B------:R-:W-:Y:S01]  /*77420*/  IADD3 R169, R168.reuse, c[0x0][0x198], RZ ;  /* 0x00006600a8a97a10 */ /* 0x040fe20007ffe0ff */
[----:B-1----:R-:W-:Y:S01]  /*77430*/  IMAD.WIDE R164, R168, 0x4, R160 ;  /* 0x00000004a8a47825 */ /* 0x002fe200078e02a0 */
[----:B------:R-:W-:-:S04]  /*77440*/  ISETP.GE.AND P2, PT, R166, c[0x0][0x17c], PT ;  /* 0x00005f00a6007a0c */ /* 0x000fc80003f46270 */
[----:B------:R1:W-:Y:S01]  /*77450*/  @P3 STG.E [R164.64], R245 ;  /* 0x000000f5a4003986 */ /* 0x0003e2000c101904 */
[----:B------:R-:W-:Y:S01]  /*77460*/  ISETP.LT.AND P3, PT, R252, c[0x0][0x178], !P4 ;  /* 0x00005e00fc007a0c */ /* 0x000fe20006761270 */
[----:B------:R-:W-:Y:S02]  /*77470*/  IMAD.WIDE R166, R168, 0x4, R4 ;  /* 0x00000004a8a67825 */ /* 0x000fe400078e0204 */
[----:B------:R1:W-:Y:S01]  /*77480*/  @P6 STG.E [R2.64], R244 ;  /* 0x000000f402006986 */ /* 0x0003e2000c101904 */
[----:B------:R-:W-:-:S03]  /*77490*/  ISETP.LT.AND P6, PT, R99, c[0x0][0x178], !P4 ;  /* 0x00005e0063007a0c */ /* 0x000fc600067c1270 */
[----:B-1----:R-:W2:Y:S04]  /*774a0*/  LDL.LU R245, [R1+0x938] ;  /* 0x0009380001f57983 */ /* 0x002ea80000300800 */
[----:B------:R-:W2:Y:S01]  /*774b0*/  LDL.LU R244, [R1+0x5e8] ;  /* 0x0005e80001f47983 */ /* 0x000ea20000300800 */
[----:B------:R-:W-:-:S03]  /*774c0*/  IMAD.WIDE R2, R169, 0x4, R162 ;  /* 0x00000004a9027825 */ /* 0x000fc600078e02a2 */
[----:B------:R1:W-:Y:S01]  /*774d0*/  @P5 STG.E [R166.64], R251 ;  /* 0x000000fba6005986 */ /* 0x0003e2000c101904 */
[----:B------:R-:W-:-:S03]  /*774e0*/  IMAD.WIDE R164, R169, 0x4, R160 ;  /* 0x00000004a9a47825 */ /* 0x000fc600078e02a0 */
[----:B-1----:R-:W2:Y:S01]  /*774f0*/  LDL.LU R251, [R1+0xabc] ;  /* 0x000abc0001fb7983 */ /* 0x002ea20000300800 */
[----:B------:R-:W-:-:S03]  /*77500*/  ISETP.LT.AND P4, PT, R174, c[0x0][0x178], !P4 ;  /* 0x00005e00ae007a0c */ /* 0x000fc60006781270 */
[----:B----4-:R1:W-:Y:S04]  /*77510*/  @P1 STG.E [R2.64], R249 ;  /* 0x000000f902001986 */ /* 0x0103e8000c101904 */
[----:B------:R-:W-:Y:S04]  /*77520*/  @P3 STG.E [R164.64], R239 ;  /* 0x000000efa4003986 */ /* 0x000fe8000c101904 */
[----:B-1----:R-:W4:Y:S01]  /*77530*/  LDL.LU R249, [R1+0xa5c] ;  /* 0x000a5c0001f97983 */ /* 0x002f220000300800 */
[----:B------:R-:W-:-:S05]  /*77540*/  IMAD.WIDE R2, R169, 0x4, R6 ;  /* 0x00000004a9027825 */ /* 0x000fca00078e0206 */
[----:B---3--:R1:W-:Y:S04]  /*77550*/  @P6 STG.E [R2.64], R250 ;  /* 0x000000fa02006986 */ /* 0x0083e8000c101904 */
[----:B-1----:R-:W3:Y:S01]  /*77560*/  LDL.LU R250, [R1+0x93c] ;  /* 0x00093c0001fa7983 */ /* 0x002ee20000300800 */
[----:B------:R-:W-:-:S04]  /*77570*/  IADD3 R166, R242, 0x17, RZ ;  /* 0x00000017f2a67810 */ /* 0x000fc80007ffe0ff */
[----:B------:R-:W-:Y:S01]  /*77580*/  ISETP.GE.AND P1, PT, R166, c[0x0][0x17c], PT ;  /* 0x00005f00a6007a0c */ /* 0x000fe20003f26270 */
[----:B------:R-:W-:-:S05]  /*77590*/  IMAD.WIDE R166, R169, 0x4, R4 ;  /* 0x00000004a9a67825 */ /* 0x000fca00078e0204 */
[----:B--2---:R1:W-:Y:S04]  /*775a0*/  @P4 STG.E [R166.64], R248 ;  /* 0x000000f8a6004986 */ /* 0x0043e8000c101904 */
[----:B-1----:R-:W2:Y:S01]  /*775b0*/  LDL.LU R248, [R1+0x5ec] ;  /* 0x0005ec0001f87983 */ /* 0x002ea20000300800 */
[----:B------:R-:W-:Y:S02]  /*775c0*/  ISETP.LT.AND P5, PT, R243, c[0x0][0x178], !P2 ;  /* 0x00005e00f3007a0c */ /* 0x000fe400057a1270 */
[----:B------:R-:W-:Y:S01]  /*775d0*/  IADD3 R168, R169, c[0x0][0x198], RZ ;  /* 0x00006600a9a87a10 */ /* 0x000fe20007ffe0ff */
[----:B------:R-:W2:Y:S01]  /*775e0*/  LDL.LU R172, [R1+0xa98] ;  /* 0x000a980001ac7983 */ /* 0x000ea20000300800 */
[----:B------:R-:W-:Y:S02]  /*775f0*/  ISETP.LT.AND P3, PT, R252, c[0x0][0x178], !P2 ;  /* 0x00005e00fc007a0c */ /* 0x000fe40005761270 */
[----:B------:R-:W-:Y:S01]  /*77600*/  ISETP.LT.AND P4, PT, R99, c[0x0][0x178], !P2 ;  /* 0x00005e0063007a0c */ /* 0x000fe20005781270 */
[----:B------:R-:W-:Y:S01]  /*77610*/  IMAD.WIDE R164, R168, 0x4, R162 ;  /* 0x00000004a8a47825 */ /* 0x000fe200078e02a2 */
[----:B------:R-:W-:Y:S01]  /*77620*/  ISETP.LT.AND P2, PT, R174, c[0x0][0x178], !P2 ;  /* 0x00005e00ae007a0c */ /* 0x000fe20005741270 */
[----:B------:R-:W2:Y:S01]  /*77630*/  LDL.LU R173, [R1+0x9a8] ;  /* 0x0009a80001ad7983 */ /* 0x000ea20000300800 */
[----:B------:R-:W-:Y:S01]  /*77640*/  ISETP.LT.AND P6, PT, R252, c[0x0][0x178], !P1 ;  /* 0x00005e00fc007a0c */ /* 0x000fe20004fc1270 */
[----:B------:R-:W-:-:S02]  /*77650*/  IMAD.WIDE R2, R168, 0x4, R6 ;  /* 0x00000004a8027825 */ /* 0x000fc400078e0206 */
[----:B------:R1:W-:Y:S01]  /*77660*/  @P5 STG.E [R164.64], R247 ;  /* 0x000000f7a4005986 */ /* 0x0003e2000c101904 */
[----:B------:R-:W-:Y:S01]  /*77670*/  ISETP.LT.AND P5, PT, R243, c[0x0][0x178], !P1 ;  /* 0x00005e00f3007a0c */ /* 0x000fe20004fa1270 */
[C---:B------:R-:W-:Y:S01]  /*77680*/  IMAD.WIDE R166, R168.reuse, 0x4, R4 ;  /* 0x00000004a8a67825 */ /* 0x040fe200078e0204 */
[----:B------:R-:W-:-:S03]  /*77690*/  IADD3 R169, R168, c[0x0][0x198], RZ ;  /* 0x00006600a8a97a10 */ /* 0x000fc60007ffe0ff */
[----:B-1----:R-:W-:Y:S01]  /*776a0*/  IMAD.WIDE R164, R168, 0x4, R160 ;  /* 0x00000004a8a47825 */ /* 0x002fe200078e02a0 */
[----:B------:R-:W2:Y:S04]  /*776b0*/  LDL.LU R247, [R1+0x6e8] ;  /* 0x0006e80001f77983 */ /* 0x000ea80000300800 */
[----:B------:R1:W-:Y:S04]  /*776c0*/  @P3 STG.E [R164.64], R246 ;  /* 0x000000f6a4003986 */ /* 0x0003e8000c101904 */
[----:B------:R1:W-:Y:S04]  /*776d0*/  @P4 STG.E [R2.64], R245 ;  /* 0x000000f502004986 */ /* 0x0003e8000c101904 */
[----:B------:R-:W-:Y:S01]  /*776e0*/  @P2 STG.E [R166.64], R244 ;  /* 0x000000f4a6002986 */ /* 0x000fe2000c101904 */
[----:B------:R-:W-:Y:S01]  /*776f0*/  ISETP.LT.AND P2, PT, R99, c[0x0][0x178], !P1 ;  /* 0x00005e0063007a0c */ /* 0x000fe20004f41270 */
[----:B-1----:R-:W-:-:S02]  /*77700*/  IMAD.WIDE R164, R169, 0x4, R162 ;  /* 0x00000004a9a47825 */ /* 0x002fc400078e02a2 */
[----:B------:R-:W2:Y:S02]  /*77710*/  LDL.LU R246, [R1+0xaec] ;  /* 0x000aec0001f67983 */ /* 0x000ea40000300800 */
[----:B------:R-:W-:Y:S02]  /*77720*/  IMAD.WIDE R2, R169, 0x4, R160 ;  /* 0x00000004a9027825 */ /* 0x000fe400078e02a0 */
[----:B------:R1:W-:Y:S04]  /*77730*/  @P5 STG.E [R164.64], R251 ;  /* 0x000000fba4005986 */ /* 0x0003e8000c101904 */
[----:B-1----:R-:W2:Y:S01]  /*77740*/  LDL.LU R251, [R1+0xa9c] ;  /* 0x000a9c0001fb7983 */ /* 0x002ea20000300800 */
[----:B------:R-:W-:-:S03]  /*77750*/  ISETP.LT.AND P1, PT, R174, c[0x0][0x178], !P1 ;  /* 0x00005e00ae007a0c */ /* 0x000fc60004f21270 */
[----:B----4-:R1:W-:Y:S02]  /*77760*/  @P6 STG.E [R2.64], R249 ;  /* 0x000000f902006986 */ /* 0x0103e4000c101904 */
[C---:B-1----:R-:W-:Y:S02]  /*77770*/  IMAD.WIDE R2, R169.reuse, 0x4, R6 ;  /* 0x00000004a9027825 */ /* 0x042fe400078e0206 */
[----:B------:R-:W4:Y:S04]  /*77780*/  LDL.LU R249, [R1+0x9ac] ;  /* 0x0009ac0001f97983 */ /* 0x000f280000300800 */
[----:B---3--:R1:W-:Y:S04]  /*77790*/  @P2 STG.E [R2.64], R250 ;  /* 0x000000fa02002986 */ /* 0x0083e8000c101904 */
[----:B-1----:R-:W3:Y:S01]  /*777a0*/  LDL.LU R3, [R1+0xae8] ;  /* 0x000ae80001037983 */ /* 0x002ee20000300800 */
[----:B------:R-:W-:-:S05]  /*777b0*/  IMAD.WIDE R164, R169, 0x4, R4 ;  /* 0x00000004a9a47825 */ /* 0x000fca00078e0204 */
[----:B--2---:R1:W-:Y:S04]  /*777c0*/  @P1 STG.E [R164.64], R248 ;  /* 0x000000f8a4001986 */ /* 0x0043e8000c101904 */
[----:B-1----:R-:W2:Y:S01]  /*777d0*/  LDL.LU R248, [R1+0x6ec] ;  /* 0x0006ec0001f87983 */ /* 0x002ea20000300800 */
[C---:B------:R-:W-:Y:S02]  /*777e0*/  IADD3 R170, R242.reuse, 0x18, RZ ;  /* 0x00000018f2aa7810 */ /* 0x040fe40007ffe0ff */
[----:B------:R-:W-:Y:S01]  /*777f0*/  IADD3 R171, R242, 0x19, RZ ;  /* 0x00000019f2ab7810 */ /* 0x000fe20007ffe0ff */
[----:B------:R-:W2:Y:S01]  /*77800*/  LDL.LU R175, [R1+0xb08] ;  /* 0x000b080001af7983 */ /* 0x000ea20000300800 */
[----:B------:R-:W-:Y:S02]  /*77810*/  ISETP.GE.AND P3, PT, R170, c[0x0][0x17c], PT ;  /* 0x00005f00aa007a0c */ /* 0x000fe40003f66270 */
[----:B------:R-:W-:Y:S01]  /*77820*/  ISETP.GE.AND P2, PT, R171, c[0x0][0x17c], PT ;  /* 0x00005f00ab007a0c */ /* 0x000fe20003f46270 */
[----:B------:R-:W2:Y:S01]  /*77830*/  LDL.LU R239, [R1+0xac8] ;  /* 0x000ac80001ef7983 */ /* 0x000ea20000300800 */
[----:B------:R-:W-:-:S02]  /*77840*/  ISETP.LT.AND P5, PT, R243, c[0x0][0x178], !P3 ;  /* 0x00005e00f3007a0c */ /* 0x000fc40005fa1270 */
[----:B------:R-:W-:Y:S01]  /*77850*/  ISETP.LT.AND P4, PT, R252, c[0x0][0x178], !P3 ;  /* 0x00005e00fc007a0c */ /* 0x000fe20005f81270 */
[----:B------:R-:W2:Y:S01]  /*77860*/  LDL.LU R245, [R1+0xa78] ;  /* 0x000a780001f57983 */ /* 0x000ea20000300800 */
[----:B------:R-:W-:Y:S02]  /*77870*/  IADD3 R170, R169, c[0x0][0x198], RZ ;  /* 0x00006600a9aa7a10 */ /* 0x000fe40007ffe0ff */
[----:B------:R-:W-:Y:S01]  /*77880*/  ISETP.LT.AND P6, PT, R99, c[0x0][0x178], !P3 ;  /* 0x00005e0063007a0c */ /* 0x000fe20005fc1270 */
[----:B------:R-:W2:Y:S02]  /*77890*/  LDL.LU R244, [R1+0x948] ;  /* 0x0009480001f47983 */ /* 0x000ea40000300800 */
[----:B------:R-:W-:-:S04]  /*778a0*/  IMAD.WIDE R166, R170, 0x4, R162 ;  /* 0x00000004aaa67825 */ /* 0x000fc800078e02a2 */
[----:B------:R-:W-:Y:S01]  /*778b0*/  IMAD.WIDE R168, R170, 0x4, R160 ;  /* 0x00000004aaa87825 */ /* 0x000fe200078e02a0 */
[----:B------:R-:W-:Y:S01]  /*778c0*/  ISETP.LT.AND P3, PT, R174, c[0x0][0x178], !P3 ;  /* 0x00005e00ae007a0c */ /* 0x000fe20005f61270 */
[----:B------:R-:W2:Y:S01]  /*778d0*/  LDL.LU R250, [R1+0xb0c] ;  /* 0x000b0c0001fa7983 */ /* 0x000ea20000300800 */
[----:B------:R-:W-:Y:S02]  /*778e0*/  IADD3 R171, R170, c[0x0][0x198], RZ ;  /* 0x00006600aaab7a10 */ /* 0x000fe40007ffe0ff */
[----:B------:R-:W-:-:S03]  /*778f0*/  ISETP.LT.AND P1, PT, R99, c[0x0][0x178], !P2 ;  /* 0x00005e0063007a0c */ /* 0x000fc60005721270 */
[----:B------:R-:W-:Y:S01]  /*77900*/  IMAD.WIDE R164, R171, 0x4, R162 ;  /* 0x00000004aba47825 */ /* 0x000fe200078e02a2 */
[----:B---3--:R1:W-:Y:S01]  /*77910*/  @P5 STG.E [R166.64], R3 ;  /* 0x00000003a6005986 */ /* 0x0083e2000c101904 */
[----:B------:R-:W-:-:S03]  /*77920*/  ISETP.LT.AND P5, PT, R243, c[0x0][0x178], !P2 ;  /* 0x00005e00f3007a0c */ /* 0x000fc600057a1270 */
[----:B------:R3:W-:Y:S01]  /*77930*/  @P4 STG.E [R168.64], R172 ;  /* 0x000000aca8004986 */ /* 0x0007e2000c101904 */
[----:B------:R-:W-:Y:S01]  /*77940*/  ISETP.LT.AND P4, PT, R252, c[0x0][0x178], !P2 ;  /* 0x00005e00fc007a0c */ /* 0x000fe20005781270 */
[----:B-1----:R-:W-:-:S05]  /*77950*/  IMAD.WIDE R2, R170, 0x4, R6 ;  /* 0x00000004aa027825 */ /* 0x002fca00078e0206 */
[----:B------:R1:W-:Y:S01]  /*77960*/  @P6 STG.E [R2.64], R173 ;  /* 0x000000ad02006986 */ /* 0x0003e2000c101904 */
[----:B------:R-:W-:Y:S01]  /*77970*/  IMAD.WIDE R166, R171, 0x4, R160 ;  /* 0x00000004aba67825 */ /* 0x000fe200078e02a0 */
[----:B------:R-:W-:-:S03]  /*77980*/  ISETP.LT.AND P2, PT, R174, c[0x0][0x178], !P2 ;  /* 0x00005e00ae007a0c */ /* 0x000fc60005741270 */
[----:B---3--:R-:W-:-:S04]  /*77990*/  IMAD.WIDE R168, R171, 0x4, R6 ;  /* 0x00000004aba87825 */ /* 0x008fc800078e0206 */
[----:B-1----:R-:W-:-:S05]  /*779a0*/  IMAD.WIDE R2, R170, 0x4, R4 ;  /* 0x00000004aa027825 */ /* 0x002fca00078e0204 */
[----:B------:R1:W-:Y:S04]  /*779b0*/  @P3 STG.E [R2.64], R247 ;  /* 0x000000f702003986 */ /* 0x0003e8000c101904 */
[----:B------:R-:W-:Y:S04]  /*779c0*/  @P5 STG.E [R164.64], R246 ;  /* 0x000000f6a4005986 */ /* 0x000fe8000c101904 */
[----:B------:R3:W-:Y:S04]  /*779d0*/  @P4 STG.E [R166.64], R251 ;  /* 0x000000fba6004986 */ /* 0x0007e8000c101904 */
[----:B----4-:R4:W-:Y:S01]  /*779e0*/  @P1 STG.E [R168.64], R249 ;  /* 0x000000f9a8001986 */ /* 0x0109e2000c101904 */
[----:B-1----:R-:W-:-:S03]  /*779f0*/  IMAD.WIDE R2, R171, 0x4, R4 ;  /* 0x00000004ab027825 */ /* 0x002fc600078e0204 */
[----:B---3--:R-:W3:Y:S04]  /*77a00*/  LDL.LU R251, [R1+0xacc] ;  /* 0x000acc0001fb7983 */ /* 0x008ee80000300800 */
[----:B----4-:R-:W4:Y:S04]  /*77a10*/  LDL.LU R249, [R1+0xa7c] ;  /* 0x000a7c0001f97983 */ /* 0x010f280000300800 */
[----:B--2---:R1:W-:Y:S04]  /*77a20*/  @P2 STG.E [R2.64], R248 ;  /* 0x000000f802002986 */ /* 0x0043e8000c101904 */
[----:B-1----:R-:W2:Y:S01]  /*77a30*/  LDL.LU R248, [R1+0x94c] ;  /* 0x00094c0001f87983 */ /* 0x002ea20000300800 */
[----:B------:R-:W-:-:S02]  /*77a40*/  IADD3 R172, R242, 0x1a, RZ ;  /* 0x0000001af2ac7810 */ /* 0x000fc40007ffe0ff */
[----:B------:R-:W-:Y:S01]  /*77a50*/  IADD3 R164, R171, c[0x0][0x198], RZ ;  /* 0x00006600aba47a10 */ /* 0x000fe20007ffe0ff */
[----:B------:R-:W2:Y:S01]  /*77a60*/  LDL.LU R247, [R1+0xb48] ;  /* 0x000b480001f77983 */ /* 0x000ea20000300800 */
[----:B------:R-:W-:Y:S02]  /*77a70*/  ISETP.GE.AND P6, PT, R172, c[0x0][0x17c], PT ;  /* 0x00005f00ac007a0c */ /* 0x000fe40003fc6270 */
[C---:B------:R-:W-:Y:S01]  /*77a80*/  ISETP.LT.AND P2, PT, R243.reuse, c[0x0][0x178], !P0 ;  /* 0x00005e00f3007a0c */ /* 0x040fe20004741270 */
[----:B------:R-:W-:Y:S01]  /*77a90*/  IMAD.WIDE R170, R164, 0x4, R162 ;  /* 0x00000004a4aa7825 */ /* 0x000fe200078e02a2 */
[----:B------:R-:W-:Y:S01]  /*77aa0*/  ISETP.LT.AND P3, PT, R243, c[0x0][0x178], !P6 ;  /* 0x00005e00f3007a0c */ /* 0x000fe20007761270 */
[----:B------:R-:W2:Y:S01]  /*77ab0*/  LDL.LU R246, [R1+0xaf8] ;  /* 0x000af80001f67983 */ /* 0x000ea20000300800 */
[----:B------:R-:W-:Y:S02]  /*77ac0*/  ISETP.LT.AND P1, PT, R252, c[0x0][0x178], !P6 ;  /* 0x00005e00fc007a0c */ /* 0x000fe40007721270 */
[----:B------:R-:W-:-:S02]  /*77ad0*/  ISETP.LT.AND P5, PT, R99, c[0x0][0x178], !P6 ;  /* 0x00005e0063007a0c */ /* 0x000fc400077a1270 */
[----:B------:R-:W-:Y:S02]  /*77ae0*/  ISETP.LT.AND P6, PT, R174, c[0x0][0x178], !P6 ;  /* 0x00005e00ae007a0c */ /* 0x000fe400077c1270 */
[----:B------:R-:W-:Y:S02]  /*77af0*/  IADD3 R165, R242, 0x1c, RZ ;  /* 0x0000001cf2a57810 */ /* 0x000fe40007ffe0ff */
[C---:B------:R-:W-:Y:S01]  /*77b00*/  IADD3 R2, R164.reuse, c[0x0][0x198], RZ ;  /* 0x00006600a4027a10 */ /* 0x040fe20007ffe0ff */
[C---:B------:R-:W-:Y:S01]  /*77b10*/  IMAD.WIDE R168, R164.reuse, 0x4, R160 ;  /* 0x00000004a4a87825 */ /* 0x040fe200078e02a0 */
[----:B------:R-:W-:Y:S01]  /*77b20*/  ISETP.GE.AND P4, PT, R165, c[0x0][0x17c], PT ;  /* 0x00005f00a5007a0c */ /* 0x000fe20003f86270 */
[----:B------:R1:W-:Y:S02]  /*77b30*/  @P3 STG.E [R170.64], R175 ;  /* 0x000000afaa003986 */ /* 0x0003e4000c101904 */
[----:B------:R-:W-:Y:S01]  /*77b40*/  IMAD.WIDE R166, R164, 0x4, R6 ;  /* 0x00000004a4a67825 */ /* 0x000fe200078e0206 */
[----:B------:R-:W-:-:S03]  /*77b50*/  ISETP.LT.AND P3, PT, R252, c[0x0][0x178], !P0 ;  /* 0x00005e00fc007a0c */ /* 0x000fc60004761270 */
[----:B------:R-:W-:Y:S01]  /*77b60*/  IMAD.WIDE R164, R164, 0x4, R4 ;  /* 0x00000004a4a47825 */ /* 0x000fe200078e0204 */
[----:B------:R-:W-:Y:S03]  /*77b70*/  @P1 STG.E [R168.64], R239 ;  /* 0x000000efa8001986 */ /* 0x000fe6000c101904 */
[----:B-1----:R-:W-:Y:S01]  /*77b80*/  IMAD.WIDE R170, R2, 0x4, R162 ;  /* 0x0000000402aa7825 */ /* 0x002fe200078e02a2 */
[----:B------:R1:W-:Y:S04]  /*77b90*/  @P5 STG.E [R166.64], R245 ;  /* 0x000000f5a6005986 */ /* 0x0003e8000c101904 */
[----:B------:R1:W-:Y:S04]  /*77ba0*/  @P6 STG.E [R164.64], R244 ;  /* 0x000000f4a4006986 */ /* 0x0003e8000c101904 */
[----:B------:R1:W-:Y:S01]  /*77bb0*/  @P2 STG.E [R170.64], R250 ;  /* 0x000000faaa002986 */ /* 0x0003e2000c101904 */
[----:B------:R-:W-:-:S03]  /*77bc0*/  ISETP.LT.AND P2, PT, R99, c[0x0][0x178], !P0 ;  /* 0x00005e0063007a0c */ /* 0x000fc60004741270 */
[----:B-1----:R-:W2:Y:S01]  /*77bd0*/  LDL.LU R245, [R1+0xaa8] ;  /* 0x000aa80001f57983 */ /* 0x002ea20000300800 */
[----:B------:R-:W-:Y:S01]  /*77be0*/  IMAD.WIDE R166, R2, 0x4, R160 ;  /* 0x0000000402a67825 */ /* 0x000fe200078e02a0 */
[----:B------:R-:W-:Y:S02]  /*77bf0*/  ISETP.LT.AND P0, PT, R174, c[0x0][0x178], !P0 ;  /* 0x00005e00ae007a0c */ /* 0x000fe40004701270 */
[----:B------:R-:W2:Y:S01]  /*77c00*/  LDL.LU R244, [R1+0xa38] ;  /* 0x000a380001f47983 */ /* 0x000ea20000300800 */
[----:B------:R-:W-:Y:S01]  /*77c10*/  IMAD.WIDE R164, R2, 0x4, R6 ;  /* 0x0000000402a47825 */ /* 0x000fe200078e0206 */
[----:B------:R-:W-:Y:S02]  /*77c20*/  IADD3 R3, R242, 0x1d, RZ ;  /* 0x0000001df2037810 */ /* 0x000fe40007ffe0ff */
[----:B------:R-:W2:Y:S01]  /*77c30*/  LDL.LU R250, [R1+0xb4c] ;  /* 0x000b4c0001fa7983 */ /* 0x000ea20000300800 */
[C---:B------:R-:W-:Y:S02]  /*77c40*/  IADD3 R170, R2.reuse, c[0x0][0x198], RZ ;  /* 0x0000660002aa7a10 */ /* 0x040fe40007ffe0ff */
[----:B------:R-:W-:Y:S01]  /*77c50*/  ISETP.GE.AND P1, PT, R3, c[0x0][0x17c], PT ;  /* 0x00005f0003007a0c */ /* 0x000fe20003f26270 */
[----:B------:R-:W-:Y:S01]  /*77c60*/  IMAD.WIDE R2, R2, 0x4, R4 ;  /* 0x0000000402027825 */ /* 0x000fe200078e0204 */
[----:B---3--:R1:W-:Y:S04]  /*77c70*/  @P3 STG.E [R166.64], R251 ;  /* 0x000000fba6003986 */ /* 0x0083e8000c101904 */
[----:B----4-:R3:W-:Y:S04]  /*77c80*/  @P2 STG.E [R164.64], R249 ;  /* 0x000000f9a4002986 */ /* 0x0107e8000c101904 */
[----:B-1----:R-:W4:Y:S04]  /*77c90*/  LDL.LU R251, [R1+0xafc] ;  /* 0x000afc0001fb7983 */ /* 0x002f280000300800 */
[----:B---3--:R-:W3:Y:S04]  /*77ca0*/  LDL.LU R249, [R1+0xaac] ;  /* 0x000aac0001f97983 */ /* 0x008ee80000300800 */
[----:B--2---:R1:W-:Y:S04]  /*77cb0*/  @P0 STG.E [R2.64], R248 ;  /* 0x000000f802000986 */ /* 0x0043e8000c101904 */
[----:B-1----:R-:W2:Y:S01]  /*77cc0*/  LDL.LU R248, [R1+0xa3c] ;  /* 0x000a3c0001f87983 */ /* 0x002ea20000300800 */
[----:B------:R-:W-:-:S02]  /*77cd0*/  ISETP.LT.AND P6, PT, R243, c[0x0][0x178], !P4 ;  /* 0x00005e00f3007a0c */ /* 0x000fc400067c1270 */
[----:B------:R-:W-:Y:S01]  /*77ce0*/  ISETP.LT.AND P5, PT, R252, c[0x0][0x178], !P4 ;  /* 0x00005e00fc007a0c */ /* 0x000fe200067a1270 */
[C---:B------:R-:W-:Y:S01]  /*77cf0*/  IMAD.WIDE R168, R170.reuse, 0x4, R162 ;  /* 0x00000004aaa87825 */ /* 0x040fe200078e02a2 */
[----:B------:R-:W2:Y:S03]  /*77d00*/  LDL.LU R173, [R1+0xbf8] ;  /* 0x000bf80001ad7983 */ /* 0x000ea60000300800 */
[----:B------:R-:W-:Y:S01]  /*77d10*/  IMAD.WIDE R166, R170, 0x4, R160 ;  /* 0x00000004aaa67825 */ /* 0x000fe200078e02a0 */
[----:B------:R-:W2:Y:S05]  /*77d20*/  LDL.LU R239, [R1+0xb18] ;  /* 0x000b180001ef7983 */ /* 0x000eaa0000300800 */
[----:B------:R1:W-:Y:S01]  /*77d30*/  @P6 STG.E [R168.64], R247 ;  /* 0x000000f7a8006986 */ /* 0x0003e2000c101904 */
[----:B------:R-:W-:-:S02]  /*77d40*/  ISETP.LT.AND P6, PT, R99, c[0x0][0x178], !P4 ;  /* 0x00005e0063007a0c */ /* 0x000fc400067c1270 */
[----:B------:R-:W-:Y:S01]  /*77d50*/  ISETP.LT.AND P4, PT, R174, c[0x0][0x178], !P4 ;  /* 0x00005e00ae007a0c */ /* 0x000fe20006781270 */
[----:B------:R1:W-:Y:S01]  /*77d60*/  @P5 STG.E [R166.64], R246 ;  /* 0x000000f6a6005986 */ /* 0x0003e2000c101904 */
[----:B------:R-:W-:Y:S02]  /*77d70*/  ISETP.LT.AND P5, PT, R243, c[0x0][0x178], !P1 ;  /* 0x00005e00f3007a0c */ /* 0x000fe40004fa1270 */
[----:B------:R-:W-:Y:S01]  /*77d80*/  ISETP.LT.AND P3, PT, R252, c[0x0][0x178], !P1 ;  /* 0x00005e00fc007a0c */ /* 0x000fe20004f61270 */
[C---:B------:R-:W-:Y:S01]  /*77d90*/  IMAD.WIDE R2, R170.reuse, 0x4, R6 ;  /* 0x00000004aa027825 */ /* 0x040fe200078e0206 */
[----:B------:R-:W-:Y:S02]  /*77da0*/  ISETP.LT.AND P0, PT, R99, c[0x0][0x178], !P1 ;  /* 0x00005e0063007a0c */ /* 0x000fe40004f01270 */
[C---:B-1----:R-:W-:Y:S01]  /*77db0*/  IADD3 R168, R170.reuse, c[0x0][0x198], RZ ;  /* 0x00006600aaa87a10 */ /* 0x042fe20007ffe0ff */
[----:B------:R-:W-:Y:S01]  /*77dc0*/  IMAD.WIDE R164, R170, 0x4, R4 ;  /* 0x00000004aaa47825 */ /* 0x000fe200078e0204 */
[----:B------:R-:W2:Y:S03]  /*77dd0*/  LDL.LU R247, [R1+0xad8] ;  /* 0x000ad80001f77983 */ /* 0x000ea60000300800 */
[----:B------:R-:W-:Y:S01]  /*77de0*/  IMAD.WIDE R166, R168, 0x4, R162 ;  /* 0x00000004a8a67825 */ /* 0x000fe200078e02a2 */
[----:B------:R-:W2:Y:S04]  /*77df0*/  LDL.LU R246, [R1+0xa88] ;  /* 0x000a880001f67983 */ /* 0x000ea80000300800 */
[----:B------:R1:W-:Y:S01]  /*77e00*/  @P6 STG.E [R2.64], R245 ;  /* 0x000000f502006986 */ /* 0x0003e2000c101904 */
[----:B------:R-:W-:-:S03]  /*77e10*/  ISETP.LT.AND P1, PT, R174, c[0x0][0x178], !P1 ;  /* 0x00005e00ae007a0c */ /* 0x000fc60004f21270 */
[----:B------:R1:W-:Y:S04]  /*77e20*/  @P4 STG.E [R164.64], R244 ;  /* 0x000000f4a4004986 */ /* 0x0003e8000c101904 */
[----:B------:R-:W-:Y:S01]  /*77e30*/  @P5 STG.E [R166.64], R250 ;  /* 0x000000faa6005986 */ /* 0x000fe2000c101904 */
[----:B-1----:R-:W-:-:S04]  /*77e40*/  IMAD.WIDE R2, R168, 0x4, R160 ;  /* 0x00000004a8027825 */ /* 0x002fc800078e02a0 */
[C---:B------:R-:W-:Y:S01]  /*77e50*/  IMAD.WIDE R164, R168.reuse, 0x4, R6 ;  /* 0x00000004a8a47825 */ /* 0x040fe200078e0206 */
[----:B----4-:R1:W-:Y:S04]  /*77e60*/  @P3 STG.E [R2.64], R251 ;  /* 0x000000fb02003986 */ /* 0x0103e8000c101904 */
[----:B---3--:R3:W-:Y:S04]  /*77e70*/  @P0 STG.E [R164.64], R249 ;  /* 0x000000f9a4000986 */ /* 0x0087e8000c101904 */
[----:B-1----:R-:W4:Y:S01]  /*77e80*/  LDL.LU R251, [R1+0xbfc] ;  /* 0x000bfc0001fb7983 */ /* 0x002f220000300800 */
[----:B------:R-:W-:-:S03]  /*77e90*/  IMAD.WIDE R2, R168, 0x4, R4 ;  /* 0x00000004a8027825 */ /* 0x000fc600078e0204 */
[----:B---3--:R-:W3:Y:S04]  /*77ea0*/  LDL.LU R249, [R1+0xb1c] ;  /* 0x000b1c0001f97983 */ /* 0x008ee80000300800 */
[----:B------:R-:W3:Y:S04]  /*77eb0*/  LDL.LU R250, [R1+0xadc] ;  /* 0x000adc0001fa7983 */ /* 0x000ee80000300800 */
[----:B--2---:R1:W-:Y:S04]  /*77ec0*/  @P1 STG.E [R2.64], R248 ;  /* 0x000000f802001986 */ /* 0x0043e8000c101904 */
[----:B-1----:R-:W2:Y:S01]  /*77ed0*/  LDL.LU R248, [R1+0xa8c] ;  /* 0x000a8c0001f87983 */ /* 0x002ea20000300800 */
[----:B------:R-:W-:-:S02]  /*77ee0*/  IADD3 R169, R242, 0x1e, RZ ;  /* 0x0000001ef2a97810 */ /* 0x000fc40007ffe0ff */
[----:B------:R-:W-:Y:S01]  /*77ef0*/  IADD3 R170, R242, 0x1f, RZ ;  /* 0x0000001ff2aa7810 */ /* 0x000fe20007ffe0ff */
[----:B------:R-:W2:Y:S01]  /*77f00*/  LDL.LU R175, [R1+0xb50] ;  /* 0x000b500001af7983 */ /* 0x000ea20000300800 */
[----:B------:R-:W-:Y:S02]  /*77f10*/  ISETP.GE.AND P6, PT, R169, c[0x0][0x17c], PT ;  /* 0x00005f00a9007a0c */ /* 0x000fe40003fc6270 */
[----:B------:R-:W-:Y:S01]  /*77f20*/  ISETP.GE.AND P3, PT, R170, c[0x0][0x17c], PT ;  /* 0x00005f00aa007a0c */ /* 0x000fe20003f66270 */
[----:B------:R-:W2:Y:S01]  /*77f30*/  LDL.LU R245, [R1+0x5d0] ;  /* 0x0005d00001f57983 */ /* 0x000ea20000300800 */
[----:B------:R-:W-:Y:S02]  /*77f40*/  ISETP.LT.AND P4, PT, R243, c[0x0][0x178], !P6 ;  /* 0x00005e00f3007a0c */ /* 0x000fe40007781270 */
[----:B------:R-:W-:Y:S01]  /*77f50*/  ISETP.LT.AND P5, PT, R252, c[0x0][0x178], !P6 ;  /* 0x00005e00fc007a0c */ /* 0x000fe200077a1270 */
[----:B------:R-:W2:Y:S01]  /*77f60*/  LDL.LU R244, [R1+0x50] ;  /* 0x0000500001f47983 */ /* 0x000ea20000300800 */
[----:B------:R-:W-:-:S02]  /*77f70*/  IADD3 R169, R168, c[0x0][0x198], RZ ;  /* 0x00006600a8a97a10 */ /* 0x000fc40007ffe0ff */
[----:B------:R-:W-:-:S03]  /*77f80*/  ISETP.LT.AND P0, PT, R99, c[0x0][0x178], !P6 ;  /* 0x00005e0063007a0c */ /* 0x000fc60007701270 */
[----:B------:R-:W-:-:S04]  /*77f90*/  IMAD.WIDE R164, R169, 0x4, R162 ;  /* 0x00000004a9a47825 */ /* 0x000fc800078e02a2 */
[----:B------:R-:W-:Y:S01]  /*77fa0*/  IMAD.WIDE R166, R169, 0x4, R160 ;  /* 0x00000004a9a67825 */ /* 0x000fe200078e02a0 */
[----:B------:R-:W-:Y:S01]  /*77fb0*/  ISETP.LT.AND P6, PT, R174, c[0x0][0x178], !P6 ;  /* 0x00005e00ae007a0c */ /* 0x000fe200077c1270 */
[----:B------:R1:W-:Y:S04]  /*77fc0*/  @P4 STG.E [R164.64], R173 ;  /* 0x000000ada4004986 */ /* 0x0003e8000c101904 */
[----:B------:R1:W-:Y:S01]  /*77fd0*/  @P5 STG.E [R166.64], R239 ;  /* 0x000000efa6005986 */ /* 0x0003e2000c101904 */
[----:B------:R-:W-:Y:S01]  /*77fe0*/  ISETP.LT.AND P5, PT, R243, c[0x0][0x178], !P3 ;  /* 0x00005e00f3007a0c */ /* 0x000fe20005fa1270 */
[----:B------:R-:W-:Y:S01]  /*77ff0*/  IMAD.WIDE R2, R169, 0x4, R6 ;  /* 0x00000004a9027825 */ /* 0x000fe200078e0206 */
[----:B------:R-:W-:-:S03]  /*78000*/  ISETP.LT.AND P1, PT, R252, c[0x0][0x178], !P3 ;  /* 0x00005e00fc007a0c */ /* 0x000fc60005f21270 */
[C---:B-1----:R-:W-:Y:S01]  /*78010*/  IMAD.WIDE R164, R169.reuse, 0x4, R4 ;  /* 0x00000004a9a47825 */ /* 0x042fe200078e0204 */
[----:B------:R-:W-:Y:S01]  /*78020*/  IADD3 R169, R169, c[0x0][0x198], RZ ;  /* 0x00006600a9a97a10 */ /* 0x000fe20007ffe0ff */
[----:B------:R1:W-:Y:S01]  /*78030*/  @P0 STG.E [R2.64], R247 ;  /* 0x000000f702000986 */ /* 0x0003e2000c101904 */
[----:B------:R-:W-:Y:S02]  /*78040*/  ISETP.LT.AND P4, PT, R99, c[0x0][0x178], !P3 ;  /* 0x00005e0063007a0c */ /* 0x000fe40005f81270 */
[----:B------:R-:W-:Y:S01]  /*78050*/  IADD3 R166, R242, 0x23, RZ ;  /* 0x00000023f2a67810 */ /* 0x000fe20007ffe0ff */
[----:B------:R1:W-:Y:S01]  /*78060*/  @P6 STG.E [R164.64], R246 ;  /* 0x000000f6a4006986 */ /* 0x0003e2000c101904 */
[----:B------:R-:W-:Y:S02]  /*78070*/  ISETP.LT.AND P3, PT, R174, c[0x0][0x178], !P3 ;  /* 0x00005e00ae007a0c */ /* 0x000fe40005f61270 */
[----:B------:R-:W-:Y:S01]  /*78080*/  ISETP.GE.AND P0, PT, R166, c[0x0][0x17c], PT ;  /* 0x00005f00a6007a0c */ /* 0x000fe20003f06270 */
[----:B-1----:R-:W-:-:S04]  /*78090*/  IMAD.WIDE R2, R169, 0x4, R162 ;  /* 0x00000004a9027825 */ /* 0x002fc800078e02a2 */
[----:B------:R-:W-:-:S04]  /*780a0*/  IMAD.WIDE R164, R169, 0x4, R160 ;  /* 0x00000004a9a47825 */ /* 0x000fc800078e02a0 */
[C---:B------:R-:W-:Y:S01]  /*780b0*/  IMAD.WIDE R166, R169.reuse, 0x4, R6 ;  /* 0x00000004a9a67825 */ /* 0x040fe200078e0206 */
[----:B----4-:R1:W-:Y:S04]  /*780c0*/  @P5 STG.E [R2.64], R251 ;  /* 0x000000fb02005986 */ /* 0x0103e8000c101904 */
[----:B---3--:R3:W-:Y:S04]  /*780d0*/  @P1 STG.E [R164.64], R249 ;  /* 0x000000f9a4001986 */ /* 0x0087e8000c101904 */
[----:B-1----:R-:W4:Y:S01]  /*780e0*/  LDL.LU R251, [R1+0x10] ;  /* 0x0000100001fb7983 */ /* 0x002f220000300800 */
[----:B------:R-:W-:-:S03]  /*780f0*/  IMAD.WIDE R2, R169, 0x4, R4 ;  /* 0x00000004a9027825 */ /* 0x000fc600078e0204 */
[----:B---3--:R-:W3:Y:S04]  /*78100*/  LDL.LU R249, [R1+0xb54] ;  /* 0x000b540001f97983 */ /* 0x008ee80000300800 */
[----:B------:R1:W-:Y:S04]  /*78110*/  @P4 STG.E [R166.64], R250 ;  /* 0x000000faa6004986 */ /* 0x0003e8000c101904 */
[----:B------:R-:W3:Y:S04]  /*78120*/  LDL.LU R247, [R1+0x5d4] ;  /* 0x0005d40001f77983 */ /* 0x000ee80000300800 */
[----:B-1----:R-:W3:Y:S04]  /*78130*/  LDL.LU R250, [R1+0x54] ;  /* 0x0000540001fa7983 */ /* 0x002ee80000300800 */
[----:B--2---:R1:W-:Y:S04]  /*78140*/  @P3 STG.E [R2.64], R248 ;  /* 0x000000f802003986 */ /* 0x0043e8000c101904 */
[----:B-1----:R-:W2:Y:S01]  /*78150*/  LDL.LU R248, [R1+0x14] ;  /* 0x0000140001f87983 */ /* 0x002ea20000300800 */
[----:B------:R-:W-:-:S02]  /*78160*/  IADD3 R171, R242, 0x20, RZ ;  /* 0x00000020f2ab7810 */ /* 0x000fc40007ffe0ff */
[----:B------:R-:W-:Y:S01]  /*78170*/  IADD3 R168, R169, c[0x0][0x198], RZ ;  /* 0x00006600a9a87a10 */ /* 0x000fe20007ffe0ff */
[----:B------:R-:W2:Y:S01]  /*78180*/  LDL.LU R239, [R1+0xb60] ;  /* 0x000b600001ef7983 */ /* 0x000ea20000300800 */
[----:B------:R-:W-:Y:S02]  /*78190*/  ISETP.GE.AND P2, PT, R171, c[0x0][0x17c], PT ;  /* 0x00005f00ab007a0c */ /* 0x000fe40003f46270 */
[----:B------:R-:W-:Y:S01]  /*781a0*/  IADD3 R170, R242, 0x21, RZ ;  /* 0x00000021f2aa7810 */ /* 0x000fe20007ffe0ff */
[----:B------:R-:W-:Y:S01]  /*781b0*/  IMAD.WIDE R164, R168, 0x4, R162 ;  /* 0x00000004a8a47825 */ /* 0x000fe200078e02a2 */
[----:B------:R-:W-:Y:S01]  /*781c0*/  ISETP.LT.AND P6, PT, R243, c[0x0][0x178], !P2 ;  /* 0x00005e00f3007a0c */ /* 0x000fe200057c1270 */
[----:B------:R-:W2:Y:S01]  /*781d0*/  LDL.LU R246, [R1+0x600] ;  /* 0x0006000001f67983 */ /* 0x000ea20000300800 */
[----:B------:R-:W-:Y:S02]  /*781e0*/  ISETP.LT.AND P5, PT, R252, c[0x0][0x178], !P2 ;  /* 0x00005e00fc007a0c */ /* 0x000fe400057a1270 */
[----:B------:R-:W-:Y:S01]  /*781f0*/  ISETP.LT.AND P1, PT, R99, c[0x0][0x178], !P2 ;  /* 0x00005e0063007a0c */ /* 0x000fe20005721270 */
[----:B------:R-:W-:Y:S01]  /*78200*/  IMAD.WIDE R166, R168, 0x4, R160 ;  /* 0x00000004a8a67825 */ /* 0x000fe200078e02a0 */
[----:B------:R-:W-:-:S02]  /*78210*/  ISETP.GE.AND P4, PT, R170, c[0x0][0x17c], PT ;  /* 0x00005f00aa007a0c */ /* 0x000fc40003f86270 */
[----:B------:R-:W-:Y:S01]  /*78220*/  ISETP.LT.AND P2, PT, R174, c[0x0][0x178], !P2 ;  /* 0x00005e00ae007a0c */ /* 0x000fe20005741270 */
[----:B------:R-:W-:Y:S01]  /*78230*/  IMAD.WIDE R2, R168, 0x4, R6 ;  /* 0x00000004a8027825 */ /* 0x000fe200078e0206 */
[----:B------:R-:W-:-:S03]  /*78240*/  ISETP.LT.AND P3, PT, R252, c[0x0][0x178], !P4 ;  /* 0x00005e00fc007a0c */ /* 0x000fc60006761270 */
[----:B------:R1:W-:Y:S01]  /*78250*/  @P6 STG.E [R164.64], R175 ;  /* 0x000000afa4006986 */ /* 0x0003e2000c101904 */
[----:B------:R-:W-:-:S03]  /*78260*/  ISETP.LT.AND P6, PT, R243, c[0x0][0x178], !P4 ;  /* 0x00005e00f3007a0c */ /* 0x000fc600067c1270 */
[----:B------:R1:W-:Y:S01]  /*78270*/  @P5 STG.E [R166.64], R245 ;  /* 0x000000f5a6005986 */ /* 0x0003e2000c101904 */
[----:B------:R-:W-:Y:S02]  /*78280*/  ISETP.LT.AND P5, PT, R99, c[0x0][0x178], !P4 ;  /* 0x00005e0063007a0c */ /* 0x000fe400067a1270 */
[C---:B------:R-:W-:Y:S01]  /*78290*/  IADD3 R169, R168.reuse, c[0x0][0x198], RZ ;  /* 0x00006600a8a97a10 */ /* 0x040fe20007ffe0ff */
[----:B------:R1:W-:Y:S02]  /*782a0*/  @P1 STG.E [R2.64], R244 ;  /* 0x000000f402001986 */ /* 0x0003e4000c101904 */
[----:B-1----:R-:W-:Y:S01]  /*782b0*/  IMAD.WIDE R164, R168, 0x4, R4 ;  /* 0x00000004a8a47825 */ /* 0x002fe200078e0204 */
[----:B------:R-:W-:Y:S01]  /*782c0*/  IADD3 R166, R242, 0x22, RZ ;  /* 0x00000022f2a67810 */ /* 0x000fe20007ffe0ff */
[----:B------:R-:W2:Y:S01]  /*782d0*/  LDL.LU R245, [R1+0xc0] ;  /* 0x0000c00001f57983 */ /* 0x000ea20000300800 */
[----:B------:R-:W-:Y:S01]  /*782e0*/  ISETP.LT.AND P4, PT, R174, c[0x0][0x178], !P4 ;  /* 0x00005e00ae007a0c */ /* 0x000fe20006781270 */
[C---:B------:R-:W-:Y:S01]  /*782f0*/  IMAD.WIDE R2, R169.reuse, 0x4, R162 ;  /* 0x00000004a9027825 */ /* 0x040fe200078e02a2 */
[----:B------:R-:W-:Y:S01]  /*78300*/  ISETP.GE.AND P1, PT, R166, c[0x0][0x17c], PT ;  /* 0x00005f00a6007a0c */ /* 0x000fe20003f26270 */
[----:B------:R-:W2:Y:S02]  /*78310*/  LDL.LU R244, [R1+0x30] ;  /* 0x0000300001f47983 */ /* 0x000ea40000300800 */
[----:B------:R-:W-:-:S02]  /*78320*/  IMAD.WIDE R166, R169, 0x4, R160 ;  /* 0x00000004a9a67825 */ /* 0x000fc400078e02a0 */
[----:B----4-:R1:W-:Y:S04]  /*78330*/  @P2 STG.E [R164.64], R251 ;  /* 0x000000fba4002986 */ /* 0x0103e8000c101904 */
[----:B---3--:R3:W-:Y:S01]  /*78340*/  @P6 STG.E [R2.64], R249 ;  /* 0x000000f902006986 */ /* 0x0087e2000c101904 */
[----:B-1----:R-:W-:-:S03]  /*78350*/  IMAD.WIDE R164, R169, 0x4, R6 ;  /* 0x00000004a9a47825 */ /* 0x002fc600078e0206 */
[----:B------:R-:W4:Y:S04]  /*78360*/  LDL.LU R251, [R1+0xb64] ;  /* 0x000b640001fb7983 */ /* 0x000f280000300800 */
[----:B------:R-:W-:Y:S01]  /*78370*/  @P3 STG.E [R166.64], R247 ;  /* 0x000000f7a6003986 */ /* 0x000fe2000c101904 */
[----:B---3--:R-:W-:-:S03]  /*78380*/  IMAD.WIDE R2, R169, 0x4, R4 ;  /* 0x00000004a9027825 */ /* 0x008fc600078e0204 */
[----:B------:R-:W3:Y:S04]  /*78390*/  LDL.LU R249, [R1+0x604] ;  /* 0x0006040001f97983 */ /* 0x000ee80000300800 */
[----:B------:R1:W-:Y:S04]  /*783a0*/  @P5 STG.E [R164.64], R250 ;  /* 0x000000faa4005986 */ /* 0x0003e8000c101904 */
[----:B-1----:R-:W3:Y:S04]  /*783b0*/  LDL.LU R250, [R1+0xc4] ;  /* 0x0000c40001fa7983 */ /* 0x002ee80000300800 */
[----:B--2---:R1:W-:Y:S04]  /*783c0*/  @P4 STG.E [R2.64], R248 ;  /* 0x000000f802004986 */ /* 0x0043e8000c101904 */
[----:B-1----:R-:W2:Y:S01]  /*783d0*/  LDL.LU R248, [R1+0x34] ;  /* 0x0000340001f87983 */ /* 0x002ea20000300800 */
[----:B------:R-:W-:-:S02]  /*783e0*/  ISETP.LT.AND P2, PT, R243, c[0x0][0x178], !P1 ;  /* 0x00005e00f3007a0c */ /* 0x000fc40004f41270 */
[----:B------:R-:W-:Y:S01]  /*783f0*/  ISETP.LT.AND P3, PT, R252, c[0x0][0x178], !P1 ;  /* 0x00005e00fc007a0c */ /* 0x000fe20004f61270 */
[----:B------:R-:W2:Y:S01]  /*78400*/  LDL.LU R173, [R1+0xc00] ;  /* 0x000c000001ad7983 */ /* 0x000ea20000300800 */
[----:B------:R-:W-:Y:S02]  /*78410*/  IADD3 R166, R169, c[0x0][0x198], RZ ;  /* 0x00006600a9a67a10 */ /* 0x000fe40007ffe0ff */
[----:B------:R-:W-:Y:S01]  /*78420*/  ISETP.LT.AND P4, PT, R99, c[0x0][0x178], !P1 ;  /* 0x00005e0063007a0c */ /* 0x000fe20004f81270 */
[----:B------:R-:W2:Y:S01]  /*78430*/  LDL.LU R175, [R1+0x700] ;  /* 0x0007000001af7983 */ /* 0x000ea20000300800 */
[----:B------:R-:W-:Y:S01]  /*78440*/  ISETP.LT.AND P1, PT, R174, c[0x0][0x178], !P1 ;  /* 0x00005e00ae007a0c */ /* 0x000fe20004f21270 */
[C---:B------:R-:W-:Y:S01]  /*78450*/  IMAD.WIDE R2, R166.reuse, 0x4, R162 ;  /* 0x00000004a6027825 */ /* 0x040fe200078e02a2 */
[----:B------:R-:W-:Y:S01]  /*78460*/  ISETP.LT.AND P6, PT, R243, c[0x0][0x178], !P0 ;  /* 0x00005e00f3007a0c */ /* 0x000fe200047c1270 */
[----:B------:R-:W2:Y:S02]  /*78470*/  LDL.LU R247, [R1+0xe0] ;  /* 0x0000e00001f77983 */ /* 0x000ea40000300800 */
[----:B------:R-:W-:Y:S01]  /*78480*/  IMAD.WIDE R164, R166, 0x4, R160 ;  /* 0x00000004a6a47825 */ /* 0x000fe200078e02a0 */
[----:B------:R-:W-:Y:S01]  /*78490*/  ISETP.LT.AND P5, PT, R252, c[0x0][0x178], !P0 ;  /* 0x00005e00fc007a0c */ /* 0x000fe200047a1270 */
[----:B------:R1:W-:Y:S01]  /*784a0*/  @P2 STG.E [R2.64], R239 ;  /* 0x000000ef02002986 */ /* 0x0003e2000c101904 */
[----:B------:R-:W-:-:S03]  /*784b0*/  IADD3 R167, R242, 0x24, RZ ;  /* 0x00000024f2a77810 */ /* 0x000fc60007ffe0ff */
[----:B------:R1:W-:Y:S01]  /*784c0*/  @P3 STG.E [R164.64], R246 ;  /* 0x000000f6a4003986 */ /* 0x0003e2000c101904 */
[----:B------:R-:W-:Y:S02]  /*784d0*/  ISETP.LT.AND P3, PT, R99, c[0x0][0x178], !P0 ;  /* 0x00005e0063007a0c */ /* 0x000fe40004761270 */
[C---:B------:R-:W-:Y:S01]  /*784e0*/  IADD3 R170, R166.reuse, c[0x0][0x198], RZ ;  /* 0x00006600a6aa7a10 */ /* 0x040fe20007ffe0ff */
[----:B-1----:R-:W-:-:S04]  /*784f0*/  IMAD.WIDE R2, R166, 0x4, R6 ;  /* 0x00000004a6027825 */ /* 0x002fc800078e0206 */
[----:B------:R-:W-:Y:S01]  /*78500*/  IMAD.WIDE R164, R166, 0x4, R4 ;  /* 0x00000004a6a47825 */ /* 0x000fe200078e0204 */
[----:B------:R1:W-:Y:S01]  /*78510*/  @P4 STG.E [R2.64], R245 ;  /* 0x000000f502004986 */ /* 0x0003e2000c101904 */
[----:B------:R-:W-:Y:S02]  /*78520*/  ISETP.GE.AND P2, PT, R167, c[0x0][0x17c], PT ;  /* 0x00005f00a7007a0c */ /* 0x000fe40003f46270 */
[----:B------:R-:W-:Y:S01]  /*78530*/  IMAD.WIDE R166, R170, 0x4, R162 ;  /* 0x00000004aaa67825 */ /* 0x000fe200078e02a2 */
[----:B------:R1:W-:Y:S01]  /*78540*/  @P1 STG.E [R164.64], R244 ;  /* 0x000000f4a4001986 */ /* 0x0003e2000c101904 */
[----:B------:R-:W-:Y:S02]  /*78550*/  ISETP.LT.AND P1, PT, R174, c[0x0][0x178], !P0 ;  /* 0x00005e00ae007a0c */ /* 0x000fe40004721270 */
[----:B------:R-:W-:-:S04]  /*78560*/  IMAD.WIDE R168, R170, 0x4, R160 ;  /* 0x00000004aaa87825 */ /* 0x000fc800078e02a0 */
[C---:B-1----:R-:W-:Y:S01]  /*78570*/  IMAD.WIDE R2, R170.reuse, 0x4, R6 ;  /* 0x00000004aa027825 */ /* 0x042fe200078e0206 */
[----:B------:R-:W2:Y:S04]  /*78580*/  LDL.LU R244, [R1+0x80] ;  /* 0x0000800001f47983 */ /* 0x000ea80000300800 */
[----:B----4-:R1:W-:Y:S04]  /*78590*/  @P6 STG.E [R166.64], R251 ;  /* 0x000000fba6006986 */ /* 0x0103e8000c101904 */
[----:B---3--:R3:W-:Y:S04]  /*785a0*/  @P5 STG.E [R168.64], R249 ;  /* 0x000000f9a8005986 */ /* 0x0087e8000c101904 */
[----:B-1----:R-:W4:Y:S04]  /*785b0*/  LDL.LU R251, [R1+0xc04] ;  /* 0x000c040001fb7983 */ /* 0x002f280000300800 */
[----:B---3--:R-:W3:Y:S04]  /*785c0*/  LDL.LU R249, [R1+0x704] ;  /* 0x0007040001f97983 */ /* 0x008ee80000300800 */
[----:B------:R1:W-:Y:S02]  /*785d0*/  @P3 STG.E [R2.64], R250 ;  /* 0x000000fa02003986 */ /* 0x0003e4000c101904 */
[----:B-1----:R-:W-:-:S02]  /*785e0*/  IMAD.WIDE R2, R170, 0x4, R4 ;  /* 0x00000004aa027825 */ /* 0x002fc400078e0204 */
[----:B------:R-:W3:Y:S04]  /*785f0*/  LDL.LU R250, [R1+0xe4] ;  /* 0x0000e40001fa7983 */ /* 0x000ee80000300800 */
[----:B--2---:R1:W-:Y:S04]  /*78600*/  @P1 STG.E [R2.64], R248 ;  /* 0x000000f802001986 */ /* 0x0043e8000c101904 */
[----:B-1----:R-:W2:Y:S01]  /*78610*/  LDL.LU R248, [R1+0x84] ;  /* 0x0000840001f87983 */ /* 0x002ea20000300800 */
[----:B------:R-:W-:Y:S02]  /*78620*/  ISETP.LT.AND P6, PT, R243, c[0x0][0x178], !P2 ;  /* 0x00005e00f3007a0c */ /* 0x000fe400057c1270 */
[----:B------:R-:W-:Y:S01]  /*78630*/  ISETP.LT.AND P5, PT, R252, c[0x0][0x178], !P2 ;  /* 0x00005e00fc007a0c */ /* 0x000fe200057a1270 */
[----:B------:R-:W2:Y:S01]  /*78640*/  LDL.LU R239, [R1+0xc60] ;  /* 0x000c600001ef7983 */ /* 0x000ea20000300800 */
[----:B------:R-:W-:-:S02]  /*78650*/  ISETP.LT.AND P4, PT, R99, c[0x0][0x178], !P2 ;  /* 0x00005e0063007a0c */ /* 0x000fc40005781270 */
[----:B------:R-:W-:Y:S01]  /*78660*/  IADD3 R164, R242, 0x26, RZ ;  /* 0x00000026f2a47810 */ /* 0x000fe20007ffe0ff */
[----:B------:R-:W2:Y:S01]  /*78670*/  LDL.LU R246, [R1+0x950] ;  /* 0x0009500001f67983 */ /* 0x000ea20000300800 */
[----:B------:R-:W-:Y:S02]  /*78680*/  IADD3 R171, R170, c[0x0][0x198], RZ ;  /* 0x00006600aaab7a10 */ /* 0x000fe40007ffe0ff */
[----:B------:R-:W-:Y:S01]  /*78690*/  IADD3 R166, R242, 0x25, RZ ;  /* 0x00000025f2a67810 */ /* 0x000fe20007ffe0ff */
[----:B------:R-:W2:Y:S01]  /*786a0*/  LDL.LU R245, [R1+0x120] ;  /* 0x0001200001f57983 */ /* 0x000ea20000300800 */
[----:B------:R-:W-:Y:S01]  /*786b0*/  ISETP.GE.AND P0, PT, R164, c[0x0][0x17c], PT ;  /* 0x00005f00a4007a0c */ /* 0x000fe20003f06270 */
[----:B------:R-:W-:Y:S01]  /*786c0*/  IMAD.WIDE R164, R171, 0x4, R162 ;  /* 0x00000004aba47825 */ /* 0x000fe200078e02a2 */
[----:B------:R-:W-:-:S03]  /*786d0*/  ISETP.GE.AND P3, PT, R166, c[0x0][0x17c], PT ;  /* 0x00005f00a6007a0c */ /* 0x000fc60003f66270 */
[C---:B------:R-:W-:Y:S01]  /*786e0*/  IMAD.WIDE R166, R171.reuse, 0x4, R160 ;  /* 0x00000004aba67825 */ /* 0x040fe200078e02a0 */
[----:B------:R-:W-:Y:S03]  /*786f0*/  @P6 STG.E [R164.64], R173 ;  /* 0x000000ada4006986 */ /* 0x000fe6000c101904 */
[----:B------:R-:W-:Y:S01]  /*78700*/  IMAD.WIDE R168, R171, 0x4, R6 ;  /* 0x00000004aba87825 */ /* 0x000fe200078e0206 */
[----:B------:R1:W-:Y:S01]  /*78710*/  @P5 STG.E [R166.64], R175 ;  /* 0x000000afa6005986 */ /* 0x0003e2000c101904 */
[----:B------:R-:W-:-:S03]  /*78720*/  ISETP.LT.AND P2, PT, R174, c[0x0][0x178], !P2 ;  /* 0x00005e00ae007a0c */ /* 0x000fc60005741270 */
[----:B------:R1:W-:Y:S01]  /*78730*/  @P4 STG.E [R168.64], R247 ;  /* 0x000000f7a8004986 */ /* 0x0003e2000c101904 */
[----:B------:R-:W-:Y:S02]  /*78740*/  ISETP.LT.AND P4, PT, R243, c[0x0][0x178], !P3 ;  /* 0x00005e00f3007a0c */ /* 0x000fe40005f81270 */
[----:B------:R-:W-:Y:S02]  /*78750*/  ISETP.LT.AND P6, PT, R252, c[0x0][0x178], !P3 ;  /* 0x00005e00fc007a0c */ /* 0x000fe40005fc1270 */
[----:B------:R-:W-:Y:S02]  /*78760*/  ISETP.LT.AND P1, PT, R174, c[0x0][0x178], !P3 ;  /* 0x00005e00ae007a0c */ /* 0x000fe40005f21270 */
[----:B------:R-:W-:Y:S01]  /*78770*/  ISETP.LT.AND P3, PT, R99, c[0x0][0x178], !P3 ;  /* 0x00005e0063007a0c */ /* 0x000fe20005f61270 */
[C---:B-1----:R-:W-:Y:S01]  /*78780*/  IMAD.WIDE R166, R171.reuse, 0x4, R4 ;  /* 0x00000004aba67825 */ /* 0x042fe200078e0204 */
[----:B------:R-:W-:-:S04]  /*78790*/  IADD3 R169, R171, c[0x0][0x198], RZ ;  /* 0x00006600aba97a10 */ /* 0x000fc80007ffe0ff */
[----:B------:R1:W-:Y:S01]  /*787a0*/  @P2 STG.E [R166.64], R244 ;  /* 0x000000f4a6002986 */ /* 0x0003e2000c101904 */
[----:B------:R-:W-:-:S04]  /*787b0*/  IMAD.WIDE R2, R169, 0x4, R162 ;  /* 0x00000004a9027825 */ /* 0x000fc800078e02a2 */
[C---:B------:R-:W-:Y:S01]  /*787c0*/  IMAD.WIDE R164, R169.reuse, 0x4, R160 ;  /* 0x00000004a9a47825 */ /* 0x040fe200078e02a0 */
[----:B-1----:R-:W2:Y:S04]  /*787d0*/  LDL.LU R244, [R1+0xa0] ;  /* 0x0000a00001f47983 */ /* 0x002ea80000300800 */
[----:B----4-:R1:W-:Y:S04]  /*787e0*/  @P4 STG.E [R2.64], R251 ;  /* 0x000000fb02004986 */ /* 0x0103e8000c101904 */
[----:B---3--:R3:W-:Y:S04]  /*787f0*/  @P6 STG.E [R164.64], R249 ;  /* 0x000000f9a4006986 */ /* 0x0087e8000c101904 */
[----:B-1----:R-:W4:Y:S01]  /*78800*/  LDL.LU R251, [R1+0xc64] ;  /* 0x000c640001fb7983 */ /* 0x002f220000300800 */
[----:B------:R-:W-:-:S04]  /*78810*/  IMAD.WIDE R2, R169, 0x4, R6 ;  /* 0x00000004a9027825 */ /* 0x000fc800078e0206 */
[----:B---3--:R-:W-:Y:S01]  /*78820*/  IMAD.WIDE R164, R169, 0x4, R4 ;  /* 0x00000004a9a47825 */ /* 0x008fe200078e0204 */
[----:B------:R-:W3:Y:S04]  /*78830*/  LDL.LU R249, [R1+0x954] ;  /* 0x0009540001f97983 */ /* 0x000ee80000300800 */
[----:B------:R-:W-:Y:S04]  /*78840*/  @P3 STG.E [R2.64], R250 ;  /* 0x000000fa02003986 */ /* 0x000fe8000c101904 */
[----:B--2---:R1:W-:Y:S04]  /*78850*/  @P1 STG.E [R164.64], R248 ;  /* 0x000000f8a4001986 */ /* 0x0043e8000c101904 */
[----:B-1----:R-:W2:Y:S01]  /*78860*/  LDL.LU R248, [R1+0x124] ;  /* 0x0001240001f87983 */ /* 0x002ea20000300800 */
[----:B------:R-:W-:-:S02]  /*78870*/  IADD3 R168, R242, 0x27, RZ ;  /* 0x00000027f2a87810 */ /* 0x000fc40007ffe0ff */
[----:B------:R-:W-:Y:S01]  /*78880*/  ISETP.LT.AND P5, PT, R243, c[0x0][0x178], !P0 ;  /* 0x00005e00f3007a0c */ /* 0x000fe200047a1270 */
[----:B------:R-:W2:Y:S01]  /*78890*/  LDL.LU R250, [R1+0xa4] ;  /* 0x0000a40001fa7983 */ /* 0x000ea20000300800 */
[----:B------:R-:W-:Y:S02]  /*788a0*/  ISETP.LT.AND P6, PT, R252, c[0x0][0x178], !P0 ;  /* 0x00005e00fc007a0c */ /* 0x000fe400047c1270 */
[----:B------:R-:W-:Y:S01]  /*788b0*/  ISETP.GE.AND P2, PT, R168, c[0x0][0x17c], PT ;  /* 0x00005f00a8007a0c */ /* 0x000fe20003f46270 */
[----:B------:R-:W2:Y:S01]  /*788c0*/  LDL.LU R171, [R1+0xca0] ;  /* 0x000ca00001ab7983 */ /* 0x000ea20000300800 */
[----:B------:R-:W-:Y:S02]  /*788d0*/  ISETP.LT.AND P4, PT, R99, c[0x0][0x178], !P0 ;  /* 0x00005e0063007a0c */ /* 0x000fe40004781270 */
[----:B------:R-:W-:Y:S01]  /*788e0*/  IADD3 R168, R169, c[0x0][0x198], RZ ;  /* 0x00006600a9a87a10 */ /* 0x000fe20007ffe0ff */
[----:B------:R-:W2:Y:S01]  /*788f0*/  LDL.LU R172, [R1+0xc30] ;  /* 0x000c300001ac7983 */ /* 0x000ea20000300800 */
[----:B------:R-:W-:-:S03]  /*78900*/  ISETP.LT.AND P1, PT, R174, c[0x0][0x178], !P0 ;  /* 0x00005e00ae007a0c */ /* 0x000fc60004721270 */
[C---:B------:R-:W-:Y:S01]  /*78910*/  IMAD.WIDE R166, R168.reuse, 0x4, R162 ;  /* 0x00000004a8a67825 */ /* 0x040fe200078e02a2 */
[----:B------:R-:W-:Y:S01]  /*78920*/  ISETP.LT.AND P3, PT, R243, c[0x0][0x178], !P2 ;  /* 0x00005e00f3007a0c */ /* 0x000fe20005761270 */
[----:B------:R-:W2:Y:S02]  /*78930*/  LDL.LU R247, [R1+0x810] ;  /* 0x0008100001f77983 */ /* 0x000ea40000300800 */
[----:B------:R-:W-:-:S04]  /*78940*/  IMAD.WIDE R164, R168, 0x4, R160 ;  /* 0x00000004a8a47825 */ /* 0x000fc800078e02a0 */
[C---:B------:R-:W-:Y:S01]  /*78950*/  IMAD.WIDE R2, R168.reuse, 0x4, R6 ;  /* 0x00000004a8027825 */ /* 0x040fe200078e0206 */
[----:B------:R1:W-:Y:S01]  /*78960*/  @P5 STG.E [R166.64], R239 ;  /* 0x000000efa6005986 */ /* 0x0003e2000c101904 */
[----:B------:R-:W-:-:S03]  /*78970*/  IADD3 R169, R168, c[0x0][0x198], RZ ;  /* 0x00006600a8a97a10 */ /* 0x000fc60007ffe0ff */
[----:B------:R1:W-:Y:S01]  /*78980*/  @P6 STG.E [R164.64], R246 ;  /* 0x000000f6a4006986 */ /* 0x0003e2000c101904 */
[----:B------:R-:W-:-:S03]  /*78990*/  ISETP.LT.AND P5, PT, R252, c[0x0][0x178], !P2 ;  /* 0x00005e00fc007a0c */ /* 0x000fc600057a1270 */
[----:B------:R1:W-:Y:S01]  /*789a0*/  @P4 STG.E [R2.64], R245 ;  /* 0x000000f502004986 */ /* 0x0003e2000c101904 */
[----:B------:R-:W-:Y:S02]  /*789b0*/  ISETP.LT.AND P6, PT, R99, c[0x0][0x178], !P2 ;  /* 0x00005e0063007a0c */ /* 0x000fe400057c1270 */
[----:B-1----:R-:W-:Y:S01]  /*789c0*/  IADD3 R166, R242, 0x2a, RZ ;  /* 0x0000002af2a67810 */ /* 0x002fe20007ffe0ff */
[----:B------:R-:W-:Y:S01]  /*789d0*/  IMAD.WIDE R164, R169, 0x4, R162 ;  /* 0x00000004a9a47825 */ /* 0x000fe200078e02a2 */
[----:B------:R-:W2:Y:S03]  /*789e0*/  LDL.LU R245, [R1+0x100] ;  /* 0x0001000001f57983 */ /* 0x000ea60000300800 */
[----:B------:R-:W-:Y:S01]  /*789f0*/  IMAD.WIDE R2, R168, 0x4, R4 ;  /* 0x00000004a8027825 */ /* 0x000fe200078e0204 */
[----:B------:R-:W-:-:S04]  /*78a00*/  ISETP.GE.AND P0, PT, R166, c[0x0][0x17c], PT ;  /* 0x00005f00a6007a0c */ /* 0x000fc80003f06270 */
[----:B------:R1:W-:Y:S01]  /*78a10*/  @P1 STG.E [R2.64], R244 ;  /* 0x000000f402001986 */ /* 0x0003e2000c101904 */
[----:B------:R-:W-:-:S04]  /*78a20*/  IMAD.WIDE R166, R169, 0x4, R160 ;  /* 0x00000004a9a67825 */ /* 0x000fc800078e02a0 */
[----:B-1----:R-:W-:Y:S01]  /*78a30*/  IMAD.WIDE R2, R169, 0x4, R6 ;  /* 0x00000004a9027825 */ /* 0x002fe200078e0206 */
[----:B----4-:R1:W-:Y:S04]  /*78a40*/  @P3 STG.E [R164.64], R251 ;  /* 0x000000fba4003986 */ /* 0x0103e8000c101904 */
[----:B-1----:R-:W4:Y:S04]  /*78a50*/  LDL.LU R251, [R1+0xca4] ;  /* 0x000ca40001fb7983 */ /* 0x002f280000300800 */
[----:B---3--:R1:W-:Y:S04]  /*78a60*/  @P5 STG.E [R166.64], R249 ;  /* 0x000000f9a6005986 */ /* 0x0083e8000c101904 */
[----:B------:R-:W3:Y:S04]  /*78a70*/  LDL.LU R244, [R1+0xc34] ;  /* 0x000c340001f47983 */ /* 0x000ee80000300800 */
[----:B-1----:R-:W3:Y:S04]  /*78a80*/  LDL.LU R249, [R1+0x814] ;  /* 0x0008140001f97983 */ /* 0x002ee80000300800 */
[----:B--2---:R1:W-:Y:S04]  /*78a90*/  @P6 STG.E [R2.64], R248 ;  /* 0x000000f802006986 */ /* 0x0043e8000c101904 */
[----:B-1----:R-:W2:Y:S01]  /*78aa0*/  LDL.LU R248, [R1+0x104] ;  /* 0x0001040001f87983 */ /* 0x002ea20000300800 */
[----:B------:R-:W-:-:S02]  /*78ab0*/  IADD3 R170, R242, 0x28, RZ ;  /* 0x00000028f2aa7810 */ /* 0x000fc40007ffe0ff */
[----:B------:R-:W-:Y:S01]  /*78ac0*/  ISETP.LT.AND P2, PT, R174, c[0x0][0x178], !P2 ;  /* 0x00005e00ae007a0c */ /* 0x000fe20005741270 */
[----:B------:R-:W2:Y:S01]  /*78ad0*/  LDL.LU R173, [R1+0xcc0] ;  /* 0x000cc00001ad7983 */ /* 0x000ea20000300800 */
[----:B------:R-:W-:Y:S02]  /*78ae0*/  ISETP.GE.AND P4, PT, R170, c[0x0][0x17c], PT ;  /* 0x00005f00aa007a0c */ /* 0x000fe40003f86270 */
[----:B------:R-:W-:Y:S01]  /*78af0*/  IADD3 R164, R242, 0x29, RZ ;  /* 0x00000029f2a47810 */ /* 0x000fe20007ffe0ff */
[----:B------:R-:W2:Y:S01]  /*78b00*/  LDL.LU R175, [R1+0xc80] ;  /* 0x000c800001af7983 */ /* 0x000ea20000300800 */
[----:B------:R-:W-:Y:S02]  /*78b10*/  ISETP.LT.AND P5, PT, R243, c[0x0][0x178], !P4 ;  /* 0x00005e00f3007a0c */ /* 0x000fe400067a1270 */
[----:B------:R-:W-:Y:S01]  /*78b20*/  ISETP.LT.AND P3, PT, R252, c[0x0][0x178], !P4 ;  /* 0x00005e00fc007a0c */ /* 0x000fe20006761270 */
[----:B------:R-:W2:Y:S01]  /*78b30*/  LDL.LU R239, [R1+0x970] ;  /* 0x0009700001ef7983 */ /* 0x000ea20000300800 */
[----:B------:R-:W-:-:S02]  /*78b40*/  ISETP.LT.AND P1, PT, R99, c[0x0][0x178], !P4 ;  /* 0x00005e0063007a0c */ /* 0x000fc40006721270 */
[C---:B------:R-:W-:Y:S01]  /*78b50*/  IADD3 R170, R169.reuse, c[0x0][0x198], RZ ;  /* 0x00006600a9aa7a10 */ /* 0x040fe20007ffe0ff */
[----:B------:R-:W2:Y:S01]  /*78b60*/  LDL.LU R246, [R1+0x6d0] ;  /* 0x0006d00001f67983 */ /* 0x000ea20000300800 */
[----:B------:R-:W-:Y:S01]  /*78b70*/  ISETP.LT.AND P4, PT, R174, c[0x0][0x178], !P4 ;  /* 0x00005e00ae007a0c */ /* 0x000fe20006781270 */
[----:B------:R-:W-:Y:S01]  /*78b80*/  IMAD.WIDE R168, R169, 0x4, R4 ;  /* 0x00000004a9a87825 */ /* 0x000fe200078e0204 */
[----:B------:R-:W-:-:S03]  /*78b90*/  ISETP.GE.AND P6, PT, R164, c[0x0][0x17c], PT ;  /* 0x00005f00a4007a0c */ /* 0x000fc60003fc6270 */
[C---:B------:R-:W-:Y:S01]  /*78ba0*/  IMAD.WIDE R2, R170.reuse, 0x4, R162 ;  /* 0x00000004aa027825 */ /* 0x040fe200078e02a2 */
[----:B------:R1:W-:Y:S03]  /*78bb0*/  @P2 STG.E [R168.64], R250 ;  /* 0x000000faa8002986 */ /* 0x0003e6000c101904 */
[----:B------:R-:W-:Y:S01]  /*78bc0*/  IMAD.WIDE R164, R170, 0x4, R160 ;  /* 0x00000004aaa47825 */ /* 0x000fe200078e02a0 */
[----:B------:R-:W-:-:S03]  /*78bd0*/  ISETP.LT.AND P2, PT, R243, c[0x0][0x178], !P6 ;  /* 0x00005e00f3007a0c */ /* 0x000fc60007741270 */
[C---:B------:R-:W-:Y:S01]  /*78be0*/  IMAD.WIDE R166, R170.reuse, 0x4, R6 ;  /* 0x00000004aaa67825 */ /* 0x040fe200078e0206 */
[----:B------:R1:W-:Y:S03]  /*78bf0*/  @P5 STG.E [R2.64], R171 ;  /* 0x000000ab02005986 */ /* 0x0003e6000c101904 */
[C---:B-1----:R-:W-:Y:S01]  /*78c00*/  IMAD.WIDE R168, R170.reuse, 0x4, R4 ;  /* 0x00000004aaa87825 */ /* 0x042fe200078e0204 */
[----:B------:R-:W-:Y:S01]  /*78c10*/  @P3 STG.E [R164.64], R172 ;  /* 0x000000aca4003986 */ /* 0x000fe2000c101904 */
[----:B------:R-:W-:-:S03]  /*78c20*/  IADD3 R170, R170, c[0x0][0x198], RZ ;  /* 0x00006600aaaa7a10 */ /* 0x000fc60007ffe0ff */
[----:B------:R1:W-:Y:S01]  /*78c30*/  @P1 STG.E [R166.64], R247 ;  /* 0x000000f7a6001986 */ /* 0x0003e2000c101904 */
[----:B------:R-:W-:-:S03]  /*78c40*/  ISETP.LT.AND P3, PT, R99, c[0x0][0x178], !P6 ;  /* 0x00005e0063007a0c */ /* 0x000fc60007761270 */
[----:B------:R-:W-:Y:S01]  /*78c50*/  @P4 STG.E [R168.64], R245 ;  /* 0x000000f5a8004986 */ /* 0x000fe2000c101904 */
[----:B------:R-:W-:Y:S02]  /*78c60*/  ISETP.LT.AND P4, PT, R252, c[0x0][0x178], !P6 ;  /* 0x00005e00fc007a0c */ /* 0x000fe40007781270 */
[----:B------:R-:W-:Y:S01]  /*78c70*/  ISETP.LT.AND P6, PT, R174, c[0x0][0x178], !P6 ;  /* 0x00005e00ae007a0c */ /* 0x000fe200077c1270 */
[----:B------:R-:W2:Y:S01]  /*78c80*/  LDL.LU R250, [R1+0xcc4] ;  /* 0x000cc40001fa7983 */ /* 0x000ea20000300800 */
[----:B------:R-:W-:Y:S01]  /*78c90*/  IADD3 R2, R242, 0x2b, RZ ;  /* 0x0000002bf2027810 */ /* 0x000fe20007ffe0ff */
[----:B-1----:R-:W-:-:S03]  /*78ca0*/  IMAD.WIDE R166, R170, 0x4, R162 ;  /* 0x00000004aaa67825 */ /* 0x002fc600078e02a2 */
[----:B------:R-:W-:Y:S01]  /*78cb0*/  ISETP.GE.AND P1, PT, R2, c[0x0][0x17c], PT ;  /* 0x00005f0002007a0c */ /* 0x000fe20003f26270 */
[----:B------:R-:W-:-:S04]  /*78cc0*/  IMAD.WIDE R2, R170, 0x4, R160 ;  /* 0x00000004aa027825 */ /* 0x000fc800078e02a0 */
[C---:B------:R-:W-:Y:S01]  /*78cd0*/  IMAD.WIDE R164, R170.reuse, 0x4, R6 ;  /* 0x00000004aaa47825 */ /* 0x040fe200078e0206 */
[----:B----4-:R1:W-:Y:S04]  /*78ce0*/  @P2 STG.E [R166.64], R251 ;  /* 0x000000fba6002986 */ /* 0x0103e8000c101904 */
[----:B---3--:R-:W-:Y:S04]  /*78cf0*/  @P4 STG.E [R2.64], R244 ;  /* 0x000000f402004986 */ /* 0x008fe8000c101904 */
[----:B-1----:R-:W3:Y:S01]  /*78d00*/  LDL.LU R251, [R1+0xc84] ;  /* 0x000c840001fb7983 */ /* 0x002ee20000300800 */
[----:B------:R-:W-:-:S03]  /*78d10*/  IMAD.WIDE R166, R170, 0x4, R4 ;  /* 0x00000004aaa67825 */ /* 0x000fc600078e0204 */
[----:B------:R1:W-:Y:S04]  /*78d20*/  @P3 STG.E [R164.64], R249 ;  /* 0x000000f9a4003986 */ /* 0x0003e8000c101904 */
[----:B-1----:R-:W4:Y:S04]  /*78d30*/  LDL.LU R249, [R1+0x974] ;  /* 0x0009740001f97983 */ /* 0x002f280000300800 */
[----:B--2---:R1:W-:Y:S04]  /*78d40*/  @P6 STG.E [R166.64], R248 ;  /* 0x000000f8a6006986 */ /* 0x0043e8000c101904 */
[----:B-1----:R-:W2:Y:S01]  /*78d50*/  LDL.LU R248, [R1+0x6d4] ;  /* 0x0006d40001f87983 */ /* 0x002ea20000300800 */
[----:B------:R-:W-:-:S02]  /*78d60*/  ISETP.LT.AND P5, PT, R243, c[0x0][0x178], !P0 ;  /* 0x00005e00f3007a0c */ /* 0x000fc400047a1270 */
[----:B------:R-:W-:Y:S01]  /*78d70*/  IADD3 R168, R170, c[0x0][0x198], RZ ;  /* 0x00006600aaa87a10 */ /* 0x000fe20007ffe0ff */
[----:B------:R-:W2:Y:S04]  /*78d80*/  LDL.LU R247, [R1+0xce0] ;  /* 0x000ce00001f77983 */ /* 0x000ea80000300800 */
[----:B------:R-:W-:Y:S01]  /*78d90*/  IMAD.WIDE R2, R168, 0x4, R162 ;  /* 0x00000004a8027825 */ /* 0x000fe200078e02a2 */
[----:B------:R-:W-:Y:S01]  /*78da0*/  ISETP.LT.AND P3, PT, R252, c[0x0][0x178], !P0 ;  /* 0x00005e00fc007a0c */ /* 0x000fe20004761270 */
[----:B------:R-:W2:Y:S01]  /*78db0*/  LDL.LU R245, [R1+0xcb0] ;  /* 0x000cb00001f57983 */ /* 0x000ea20000300800 */
[----:B------:R-:W-:-:S03]  /*78dc0*/  ISETP.LT.AND P4, PT, R99, c[0x0][0x178], !P0 ;  /* 0x00005e0063007a0c */ /* 0x000fc60004781270 */
[----:B------:R1:W-:Y:S01]  /*78dd0*/  @P5 STG.E [R2.64], R173 ;  /* 0x000000ad02005986 */ /* 0x0003e2000c101904 */
[----:B------:R-:W-:Y:S02]  /*78de0*/  ISETP.LT.AND P5, PT, R174, c[0x0][0x178], !P0 ;  /* 0x00005e00ae007a0c */ /* 0x000fe400047a1270 */
[----:B------:R-:W-:Y:S01]  /*78df0*/  IADD3 R166, R242, 0x2c, RZ ;  /* 0x0000002cf2a67810 */ /* 0x000fe20007ffe0ff */
[----:B------:R-:W-:Y:S01]  /*78e00*/  IMAD.WIDE R164, R168, 0x4, R160 ;  /* 0x00000004a8a47825 */ /* 0x000fe200078e02a0 */
[----:B------:R-:W-:Y:S01]  /*78e10*/  ISETP.LT.AND P6, PT, R243, c[0x0][0x178], !P1 ;  /* 0x00005e00f3007a0c */ /* 0x000fe20004fc1270 */
[----:B------:R-:W2:Y:S01]  /*78e20*/  LDL.LU R244, [R1+0xc50] ;  /* 0x000c500001f47983 */ /* 0x000ea20000300800 */
[----:B------:R-:W-:Y:S01]  /*78e30*/  ISETP.GE.AND P2, PT, R166, c[0x0][0x17c], PT ;  /* 0x00005f00a6007a0c */ /* 0x000fe20003f46270 */
[----:B------:R-:W-:Y:S01]  /*78e40*/  IMAD.WIDE R166, R168, 0x4, R4 ;  /* 0x00000004a8a67825 */ /* 0x000fe200078e0204 */
[----:B------:R-:W-:-:S03]  /*78e50*/  ISETP.LT.AND P0, PT, R252, c[0x0][0x178], !P1 ;  /* 0x00005e00fc007a0c */ /* 0x000fc60004f01270 */
[C---:B-1----:R-:W-:Y:S01]  /*78e60*/  IMAD.WIDE R2, R168.reuse, 0x4, R6 ;  /* 0x00000004a8027825 */ /* 0x042fe200078e0206 */
[----:B------:R-:W-:Y:S01]  /*78e70*/  IADD3 R169, R168, c[0x0][0x198], RZ ;  /* 0x00006600a8a97a10 */ /* 0x000fe20007ffe0ff */
[----:B------:R1:W-:Y:S04]  /*78e80*/  @P3 STG.E [R164.64], R175 ;  /* 0x000000afa4003986 */ /* 0x0003e8000c101904 */
[----:B------:R1:W-:Y:S04]  /*78e90*/  @P4 STG.E [R2.64], R239 ;  /* 0x000000ef02004986 */ /* 0x0003e8000c101904 */
[----:B------:R-:W-:Y:S01]  /*78ea0*/  @P5 STG.E [R166.64], R246 ;  /* 0x000000f6a6005986 */ /* 0x000fe2000c101904 */
[----:B------:R-:W-:-:S02]  /*78eb0*/  ISETP.LT.AND P5, PT, R99, c[0x0][0x178], !P1 ;  /* 0x00005e0063007a0c */ /* 0x000fc40004fa1270 */
[----:B------:R-:W-:Y:S01]  /*78ec0*/  ISETP.LT.AND P1, PT, R174, c[0x0][0x178], !P1 ;  /* 0x00005e00ae007a0c */ /* 0x000fe20004f21270 */
[----:B-1----:R-:W-:-:S04]  /*78ed0*/  IMAD.WIDE R164, R169, 0x4, R162 ;  /* 0x00000004a9a47825 */ /* 0x002fc800078e02a2 */
[C---:B------:R-:W-:Y:S01]  /*78ee0*/  IMAD.WIDE R2, R169.reuse, 0x4, R160 ;  /* 0x00000004a9027825 */ /* 0x040fe200078e02a0 */
[----:B------:R1:W-:Y:S04]  /*78ef0*/  @P6 STG.E [R164.64], R250 ;  /* 0x000000faa4006986 */ /* 0x0003e8000c101904 */
[----:B-1----:R-:W2:Y:S01]  /*78f00*/  LDL.LU R250, [R1+0x820] ;  /* 0x0008200001fa7983 */ /* 0x002ea20000300800 */
[----:B------:R-:W-:-:S03]  /*78f10*/  IMAD.WIDE R164, R169, 0x4, R4 ;  /* 0x00000004a9a47825 */ /* 0x000fc600078e0204 */
[----:B---3--:R1:W-:Y:S04]  /*78f20*/  @P0 STG.E [R2.64], R251 ;  /* 0x000000fb02000986 */ /* 0x0083e8000c101904 */
[----:B-1----:R-:W3:Y:S01]  /*78f30*/  LDL.LU R251, [R1+0xce4] ;  /* 0x000ce40001fb7983 */ /* 0x002ee20000300800 */
[----:B------:R-:W-:-:S03]  /*78f40*/  IMAD.WIDE R2, R169, 0x4, R6 ;  /* 0x00000004a9027825 */ /* 0x000fc600078e0206 */
[----:B------:R-:W3:Y:S04]  /*78f50*/  LDL.LU R246, [R1+0xcb4] ;  /* 0x000cb40001f67983 */ /* 0x000ee80000300800 */
[----:B----4-:R1:W-:Y:S04]  /*78f60*/  @P5 STG.E [R2.64], R249 ;  /* 0x000000f902005986 */ /* 0x0103e8000c101904 */
[----:B-1----:R-:W4:Y:S04]  /*78f70*/  LDL.LU R249, [R1+0xc54] ;  /* 0x000c540001f97983 */ /* 0x002f280000300800 */
[----:B--2---:R1:W-:Y:S04]  /*78f80*/  @P1 STG.E [R164.64], R248 ;  /* 0x000000f8a4001986 */ /* 0x0043e8000c101904 */
[----:B-1----:R-:W2:Y:S01]  /*78f90*/  LDL.LU R248, [R1+0x824] ;  /* 0x0008240001f87983 */ /* 0x002ea20000300800 */
[----:B------:R-:W-:-:S02]  /*78fa0*/  ISETP.LT.AND P4, PT, R243, c[0x0][0x178], !P2 ;  /* 0x00005e00f3007a0c */ /* 0x000fc40005781270 */
[----:B------:R-:W-:Y:S01]  /*78fb0*/  ISETP.LT.AND P6, PT, R252, c[0x0][0x178], !P2 ;  /* 0x00005e00fc007a0c */ /* 0x000fe200057c1270 */
[----:B------:R-:W2:Y:S01]  /*78fc0*/  LDL.LU R175, [R1+0xcf0] ;  /* 0x000cf00001af7983 */ /* 0x000ea20000300800 */
[----:B------:R-:W-:Y:S02]  /*78fd0*/  ISETP.LT.AND P3, PT, R99, c[0x0][0x178], !P2 ;  /* 0x00005e0063007a0c */ /* 0x000fe40005761270 */
[C---:B------:R-:W-:Y:S02]  /*78fe0*/  IADD3 R166, R242.reuse, 0x2d, RZ ;  /* 0x0000002df2a67810 */ /* 0x040fe40007ffe0ff */
[----:B------:R-:W-:Y:S02]  /*78ff0*/  IADD3 R168, R169, c[0x0][0x198], RZ ;  /* 0x00006600a9a87a10 */ /* 0x000fe40007ffe0ff */
[----:B------:R-:W-:Y:S02]  /*79000*/  IADD3 R167, R242, 0x34, RZ ;  /* 0x00000034f2a77810 */ /* 0x000fe40007ffe0ff */
[----:B------:R-:W-:Y:S01]  /*79010*/  ISETP.GE.AND P5, PT, R166, c[0x0][0x17c], PT ;  /* 0x00005f00a6007a0c */ /* 0x000fe20003fa6270 */
[----:B------:R-:W-:Y:S01]  /*79020*/  IMAD.WIDE R2, R168, 0x4, R162 ;  /* 0x00000004a8027825 */ /* 0x000fe200078e02a2 */
[----:B------:R-:W-:-:S02]  /*79030*/  ISETP.GE.AND P0, PT, R167, c[0x0][0x17c], PT ;  /* 0x00005f00a7007a0c */ /* 0x000fc40003f06270 */
        /* <DEDUP_REMOVED lines=9> */
[----:B------:R-:W-:Y:S02]  /*790d0*/  ISETP.LT.AND P3, PT, R252, c[0x0][0x178], !P5 ;  /* 0x00005e00fc007a0c */ /* 0x000fe40006f61270 */
[----:B------:R-:W-:Y:S01]  /*790e0*/  ISETP.LT.AND P5, PT, R174, c[0x0][0x178], !P5 ;  /* 0x00005e00ae007a0c */ /* 0x000fe20006fa1270 */
[----:B-1----:R-:W-:Y:S01]  /*790f0*/  IMAD.WIDE R2, R168, 0x4, R4 ;  /* 0x00000004a8027825 */ /* 0x002fe200078e0204 */
[----:B------:R-:W2:Y:S03]  /*79100*/  LDL.LU R245, [R1+0xcd0] ;  /* 0x000cd00001f57983 */ /* 0x000ea60000300800 */
[----:B------:R-:W-:Y:S01]  /*79110*/  IMAD.WIDE R164, R169, 0x4, R162 ;  /* 0x00000004a9a47825 */ /* 0x000fe200078e02a2 */
[----:B------:R-:W-:Y:S01]  /*79120*/  IADD3 R166, R242, 0x2e, RZ ;  /* 0x0000002ef2a67810 */ /* 0x000fe20007ffe0ff */
[----:B------:R-:W2:Y:S03]  /*79130*/  LDL.LU R244, [R1+0xc90] ;  /* 0x000c900001f47983 */ /* 0x000ea60000300800 */
[----:B------:R-:W-:Y:S01]  /*79140*/  ISETP.GE.AND P4, PT, R166, c[0x0][0x17c], PT ;  /* 0x00005f00a6007a0c */ /* 0x000fe20003f86270 */
[----:B------:R1:W-:Y:S01]  /*79150*/  @P2 STG.E [R2.64], R250 ;  /* 0x000000fa02002986 */ /* 0x0003e2000c101904 */
[----:B------:R-:W-:-:S04]  /*79160*/  IADD3 R166, R242, 0x2f, RZ ;  /* 0x0000002ff2a67810 */ /* 0x000fc80007ffe0ff */
[----:B------:R-:W-:Y:S01]  /*79170*/  ISETP.GE.AND P2, PT, R166, c[0x0][0x17c], PT ;  /* 0x00005f00a6007a0c */ /* 0x000fe20003f46270 */
[C---:B------:R-:W-:Y:S01]  /*79180*/  IMAD.WIDE R166, R169.reuse, 0x4, R4 ;  /* 0x00000004a9a67825 */ /* 0x040fe200078e0204 */
[----:B-1----:R-:W2:Y:S03]  /*79190*/  LDL.LU R250, [R1+0xc40] ;  /* 0x000c400001fa7983 */ /* 0x002ea60000300800 */
[C---:B------:R-:W-:Y:S01]  /*791a0*/  IMAD.WIDE R2, R169.reuse, 0x4, R160 ;  /* 0x00000004a9027825 */ /* 0x040fe200078e02a0 */
[----:B---3--:R1:W-:Y:S04]  /*791b0*/  @P1 STG.E [R164.64], R251 ;  /* 0x000000fba4001986 */ /* 0x0083e8000c101904 */
[----:B------:R-:W-:Y:S01]  /*791c0*/  @P3 STG.E [R2.64], R246 ;  /* 0x000000f602003986 */ /* 0x000fe2000c101904 */
[----:B-1----:R-:W-:-:S03]  /*791d0*/  IMAD.WIDE R164, R169, 0x4, R6 ;  /* 0x00000004a9a47825 */ /* 0x002fc600078e0206 */
[----:B------:R-:W3:Y:S04]  /*791e0*/  LDL.LU R251, [R1+0xcf4] ;  /* 0x000cf40001fb7983 */ /* 0x000ee80000300800 */
[----:B----4-:R-:W-:Y:S04]  /*791f0*/  @P6 STG.E [R164.64], R249 ;  /* 0x000000f9a4006986 */ /* 0x010fe8000c101904 */
[----:B--2---:R1:W-:Y:S04]  /*79200*/  @P5 STG.E [R166.64], R248 ;  /* 0x000000f8a6005986 */ /* 0x0043e8000c101904 */
[----:B-1----:R-:W2:Y:S04]  /*79210*/  LDL.LU R248, [R1+0xcd4] ;  /* 0x000cd40001f87983 */ /* 0x002ea80000300800 */
[----:B------:R-:W4:Y:S04]  /*79220*/  LDL.LU R239, [R1+0xc94] ;  /* 0x000c940001ef7983 */ /* 0x000f280000300800 */
[----:B------:R-:W4:Y:S01]  /*79230*/  LDL.LU R249, [R1+0xc44] ;  /* 0x000c440001f97983 */ /* 0x000f220000300800 */
[----:B------:R-:W-:-:S02]  /*79240*/  ISETP.LT.AND P1, PT, R243, c[0x0][0x178], !P4 ;  /* 0x00005e00f3007a0c */ /* 0x000fc40006721270 */
[----:B------:R-:W-:Y:S01]  /*79250*/  ISETP.LT.AND P3, PT, R252, c[0x0][0x178], !P4 ;  /* 0x00005e00fc007a0c */ /* 0x000fe20006761270 */
[----:B------:R-:W4:Y:S01]  /*79260*/  LDL.LU R247, [R1+0xb58] ;  /* 0x000b580001f77983 */ /* 0x000f220000300800 */
[----:B------:R-:W-:Y:S02]  /*79270*/  IADD3 R168, R169, c[0x0][0x198], RZ ;  /* 0x00006600a9a87a10 */ /* 0x000fe40007ffe0ff */
[----:B------:R-:W-:Y:S01]  /*79280*/  ISETP.LT.AND P6, PT, R99, c[0x0][0x178], !P4 ;  /* 0x00005e0063007a0c */ /* 0x000fe200067c1270 */
[----:B------:R-:W4:Y:S01]  /*79290*/  LDL.LU R246, [R1+0x5d8] ;  /* 0x0005d80001f67983 */ /* 0x000f220000300800 */
[----:B------:R-:W-:Y:S01]  /*792a0*/  ISETP.LT.AND P4, PT, R174, c[0x0][0x178], !P4 ;  /* 0x00005e00ae007a0c */ /* 0x000fe20006781270 */
[----:B------:R-:W-:Y:S01]  /*792b0*/  IMAD.WIDE R2, R168, 0x4, R162 ;  /* 0x00000004a8027825 */ /* 0x000fe200078e02a2 */
[----:B------:R-:W-:Y:S02]  /*792c0*/  IADD3 R166, R242, 0x30, RZ ;  /* 0x00000030f2a67810 */ /* 0x000fe40007ffe0ff */
[----:B------:R-:W-:Y:S01]  /*792d0*/  ISETP.LT.AND P5, PT, R243, c[0x0][0x178], !P2 ;  /* 0x00005e00f3007a0c */ /* 0x000fe200057a1270 */
[C---:B------:R-:W-:Y:S01]  /*792e0*/  IMAD.WIDE R164, R168.reuse, 0x4, R160 ;  /* 0x00000004a8a47825 */ /* 0x040fe200078e02a0 */
[----:B------:R1:W-:Y:S01]  /*792f0*/  @P1 STG.E [R2.64], R175 ;  /* 0x000000af02001986 */ /* 0x0003e2000c101904 */
[----:B------:R-:W-:-:S02]  /*79300*/  IADD3 R169, R168, c[0x0][0x198], RZ ;  /* 0x00006600a8a97a10 */ /* 0x000fc40007ffe0ff */
[----:B------:R-:W-:Y:S01]  /*79310*/  ISETP.GE.AND P1, PT, R166, c[0x0][0x17c], PT ;  /* 0x00005f00a6007a0c */ /* 0x000fe20003f26270 */
[----:B------:R-:W-:Y:S01]  /*79320*/  IMAD.WIDE R166, R168, 0x4, R4 ;  /* 0x00000004a8a67825 */ /* 0x000fe200078e0204 */
[----:B------:R1:W-:Y:S01]  /*79330*/  @P3 STG.E [R164.64], R245 ;  /* 0x000000f5a4003986 */ /* 0x0003e2000c101904 */
[----:B------:R-:W-:Y:S02]  /*79340*/  ISETP.LT.AND P3, PT, R252, c[0x0][0x178], !P2 ;  /* 0x00005e00fc007a0c */ /* 0x000fe40005761270 */
[----:B-1----:R-:W-:-:S04]  /*79350*/  IMAD.WIDE R2, R168, 0x4, R6 ;  /* 0x00000004a8027825 */ /* 0x002fc800078e0206 */
[----:B------:R-:W-:Y:S01]  /*79360*/  IMAD.WIDE R164, R169, 0x4, R162 ;  /* 0x00000004a9a47825 */ /* 0x000fe200078e02a2 */
[----:B------:R1:W-:Y:S04]  /*79370*/  @P6 STG.E [R2.64], R244 ;  /* 0x000000f402006986 */ /* 0x0003e8000c101904 */
[----:B------:R-:W4:Y:S04]  /*79380*/  LDL.LU R245, [R1+0x58] ;  /* 0x0000580001f57983 */ /* 0x000f280000300800 */
[----:B------:R1:W-:Y:S01]  /*79390*/  @P4 STG.E [R166.64], R250 ;  /* 0x000000faa6004986 */ /* 0x0003e2000c101904 */
[----:B------:R-:W-:-:S02]  /*793a0*/  ISETP.LT.AND P4, PT, R99, c[0x0][0x178], !P2 ;  /* 0x00005e0063007a0c */ /* 0x000fc40005781270 */
[----:B------:R-:W-:Y:S01]  /*793b0*/  ISETP.LT.AND P2, PT, R174, c[0x0][0x178], !P2 ;  /* 0x00005e00ae007a0c */ /* 0x000fe20005741270 */
[----:B-1----:R-:W4:Y:S01]  /*793c0*/  LDL.LU R244, [R1+0x18] ;  /* 0x0000180001f47983 */ /* 0x002f220000300800 */
[----:B------:R-:W-:-:S03]  /*793d0*/  IMAD.WIDE R2, R169, 0x4, R6 ;  /* 0x00000004a9027825 */ /* 0x000fc600078e0206 */
[----:B------:R-:W4:Y:S01]  /*793e0*/  LDL.LU R250, [R1+0xb5c] ;  /* 0x000b5c0001fa7983 */ /* 0x000f220000300800 */
[----:B------:R-:W-:-:S03]  /*793f0*/  IMAD.WIDE R166, R169, 0x4, R4 ;  /* 0x00000004a9a67825 */ /* 0x000fc600078e0204 */
[----:B---3--:R1:W-:Y:S02]  /*79400*/  @P5 STG.E [R164.64], R251 ;  /* 0x000000fba4005986 */ /* 0x0083e4000c101904 */
[----:B-1----:R-:W-:Y:S02]  /*79410*/  IMAD.WIDE R164, R169, 0x4, R160 ;  /* 0x00000004a9a47825 */ /* 0x002fe400078e02a0 */
[----:B------:R-:W3:Y:S04]  /*79420*/  LDL.LU R251, [R1+0x5dc] ;  /* 0x0005dc0001fb7983 */ /* 0x000ee80000300800 */
[----:B--2---:R1:W-:Y:S04]  /*79430*/  @P3 STG.E [R164.64], R248 ;  /* 0x000000f8a4003986 */ /* 0x0043e8000c101904 */
[----:B----4-:R-:W-:Y:S04]  /*79440*/  @P4 STG.E [R2.64], R239 ;  /* 0x000000ef02004986 */ /* 0x010fe8000c101904 */
[----:B-1----:R-:W2:Y:S04]  /*79450*/  LDL.LU R248, [R1+0x5c] ;  /* 0x00005c0001f87983 */ /* 0x002ea80000300800 */
[----:B------:R1:W-:Y:S04]  /*79460*/  @P2 STG.E [R166.64], R249 ;  /* 0x000000f9a6002986 */ /* 0x0003e8000c101904 */
[----:B-1----:R-:W4:Y:S01]  /*79470*/  LDL.LU R249, [R1+0x1c] ;  /* 0x00001c0001f97983 */ /* 0x002f220000300800 */
[----:B------:R-:W-:-:S02]  /*79480*/  ISETP.LT.AND P5, PT, R243, c[0x0][0x178], !P1 ;  /* 0x00005e00f3007a0c */ /* 0x000fc40004fa1270 */
[----:B------:R-:W-:Y:S01]  /*79490*/  ISETP.LT.AND P6, PT, R252, c[0x0][0x178], !P1 ;  /* 0x00005e00fc007a0c */ /* 0x000fe20004fc1270 */
[----:B------:R-:W4:Y:S01]  /*794a0*/  LDL.LU R173, [R1+0x38] ;  /* 0x0000380001ad7983 */ /* 0x000f220000300800 */
[----:B------:R-:W-:Y:S02]  /*794b0*/  IADD3 R168, R169, c[0x0][0x198], RZ ;  /* 0x00006600a9a87a10 */ /* 0x000fe40007ffe0ff */
[----:B------:R-:W-:Y:S01]  /*794c0*/  IADD3 R170, R242, 0x31, RZ ;  /* 0x00000031f2aa7810 */ /* 0x000fe20007ffe0ff */
[----:B------:R-:W4:Y:S02]  /*794d0*/  LDL.LU R175, [R1+0xb6c] ;  /* 0x000b6c0001af7983 */ /* 0x000f240000300800 */
[----:B------:R-:W-:Y:S01]  /*794e0*/  IMAD.WIDE R164, R168, 0x4, R162 ;  /* 0x00000004a8a47825 */ /* 0x000fe200078e02a2 */
[----:B------:R-:W-:Y:S01]  /*794f0*/  ISETP.GE.AND P3, PT, R170, c[0x0][0x17c], PT ;  /* 0x00005f00aa007a0c */ /* 0x000fe20003f66270 */
[----:B------:R-:W4:Y:S01]  /*79500*/  LDL.LU R239, [R1+0x60c] ;  /* 0x00060c0001ef7983 */ /* 0x000f220000300800 */
[----:B------:R-:W-:Y:S01]  /*79510*/  ISETP.LT.AND P2, PT, R99, c[0x0][0x178], !P1 ;  /* 0x00005e0063007a0c */ /* 0x000fe20004f41270 */
[----:B------:R-:W-:Y:S01]  /*79520*/  IMAD.WIDE R2, R168, 0x4, R160 ;  /* 0x00000004a8027825 */ /* 0x000fe200078e02a0 */
[----:B------:R-:W-:Y:S01]  /*79530*/  ISETP.LT.AND P1, PT, R174, c[0x0][0x178], !P1 ;  /* 0x00005e00ae007a0c */ /* 0x000fe20004f21270 */
[----:B------:R1:W-:Y:S01]  /*79540*/  @P5 STG.E [R164.64], R247 ;  /* 0x000000f7a4005986 */ /* 0x0003e2000c101904 */
[----:B------:R-:W-:-:S02]  /*79550*/  ISETP.LT.AND P5, PT, R243, c[0x0][0x178], !P3 ;  /* 0x00005e00f3007a0c */ /* 0x000fc40005fa1270 */
[----:B------:R-:W-:Y:S01]  /*79560*/  ISETP.LT.AND P4, PT, R252, c[0x0][0x178], !P3 ;  /* 0x00005e00fc007a0c */ /* 0x000fe20005f81270 */
[----:B------:R1:W-:Y:S01]  /*79570*/  @P6 STG.E [R2.64], R246 ;  /* 0x000000f602006986 */ /* 0x0003e2000c101904 */
[----:B------:R-:W-:Y:S02]  /*79580*/  ISETP.LT.AND P6, PT, R99, c[0x0][0x178], !P3 ;  /* 0x00005e0063007a0c */ /* 0x000fe40005fc1270 */
[----:B------:R-:W-:Y:S02]  /*79590*/  IADD3 R170, R168, c[0x0][0x198], RZ ;  /* 0x00006600a8aa7a10 */ /* 0x000fe40007ffe0ff */
[----:B------:R-:W-:Y:S01]  /*795a0*/  ISETP.LT.AND P3, PT, R174, c[0x0][0x178], !P3 ;  /* 0x00005e00ae007a0c */ /* 0x000fe20005f61270 */
[----:B-1----:R-:W-:-:S04]  /*795b0*/  IMAD.WIDE R164, R168, 0x4, R4 ;  /* 0x00000004a8a47825 */ /* 0x002fc800078e0204 */
[----:B------:R-:W-:-:S04]  /*795c0*/  IMAD.WIDE R2, R168, 0x4, R6 ;  /* 0x00000004a8027825 */ /* 0x000fc800078e0206 */
[C---:B------:R-:W-:Y:S01]  /*795d0*/  IMAD.WIDE R166, R170.reuse, 0x4, R162 ;  /* 0x00000004aaa67825 */ /* 0x040fe200078e02a2 */
[----:B------:R1:W-:Y:S03]  /*795e0*/  @P2 STG.E [R2.64], R245 ;  /* 0x000000f502002986 */ /* 0x0003e6000c101904 */
[----:B------:R-:W-:Y:S01]  /*795f0*/  IMAD.WIDE R168, R170, 0x4, R160 ;  /* 0x00000004aaa87825 */ /* 0x000fe200078e02a0 */
[----:B------:R-:W-:Y:S01]  /*79600*/  @P1 STG.E [R164.64], R244 ;  /* 0x000000f4a4001986 */ /* 0x000fe2000c101904 */
[----:B------:R-:W-:-:S03]  /*79610*/  IADD3 R171, R242, 0x32, RZ ;  /* 0x00000032f2ab7810 */ /* 0x000fc60007ffe0ff */
[----:B------:R1:W-:Y:S02]  /*79620*/  @P5 STG.E [R166.64], R250 ;  /* 0x000000faa6005986 */ /* 0x0003e4000c101904 */
[----:B-1----:R-:W-:Y:S01]  /*79630*/  IMAD.WIDE R2, R170, 0x4, R6 ;  /* 0x00000004aa027825 */ /* 0x002fe200078e0206 */
[----:B------:R-:W-:Y:S02]  /*79640*/  IADD3 R172, R242, 0x33, RZ ;  /* 0x00000033f2ac7810 */ /* 0x000fe40007ffe0ff */
[----:B------:R-:W-:Y:S02]  /*79650*/  ISETP.GE.AND P2, PT, R171, c[0x0][0x17c], PT ;  /* 0x00005f00ab007a0c */ /* 0x000fe40003f46270 */
[----:B------:R-:W-:Y:S01]  /*79660*/  IADD3 R171, R170, c[0x0][0x198], RZ ;  /* 0x00006600aaab7a10 */ /* 0x000fe20007ffe0ff */
[----:B------:R-:W4:Y:S04]  /*79670*/  LDL.LU R250, [R1+0xcc] ;  /* 0x0000cc0001fa7983 */ /* 0x000f280000300800 */
[----:B---3--:R-:W-:Y:S04]  /*79680*/  @P4 STG.E [R168.64], R251 ;  /* 0x000000fba8004986 */ /* 0x008fe8000c101904 */
[----:B--2---:R1:W-:Y:S01]  /*79690*/  @P6 STG.E [R2.64], R248 ;  /* 0x000000f802006986 */ /* 0x0043e2000c101904 */
[----:B------:R-:W-:Y:S01]  /*796a0*/  ISETP.GE.AND P6, PT, R172, c[0x0][0x17c], PT ;  /* 0x00005f00ac007a0c */ /* 0x000fe20003fc6270 */
[----:B-1----:R-:W-:-:S02]  /*796b0*/  IMAD.WIDE R2, R170, 0x4, R4 ;  /* 0x00000004aa027825 */ /* 0x002fc400078e0204 */
[----:B------:R-:W2:Y:S04]  /*796c0*/  LDL.LU R248, [R1+0x3c] ;  /* 0x00003c0001f87983 */ /* 0x000ea80000300800 */
[----:B------:R-:W3:Y:S04]  /*796d0*/  LDL.LU R170, [R1+0xc8] ;  /* 0x0000c80001aa7983 */ /* 0x000ee80000300800 */
[----:B------:R-:W2:Y:S04]  /*796e0*/  LDL.LU R172, [R1+0x608] ;  /* 0x0006080001ac7983 */ /* 0x000ea80000300800 */
[----:B----4-:R1:W-:Y:S04]  /*796f0*/  @P3 STG.E [R2.64], R249 ;  /* 0x000000f902003986 */ /* 0x0103e8000c101904 */
[----:B-1----:R-:W4:Y:S04]  /*79700*/  LDL.LU R3, [R1+0xb68] ;  /* 0x000b680001037983 */ /* 0x002f280000300800 */
[----:B------:R-:W2:Y:S04]  /*79710*/  LDL.LU R247, [R1+0xc08] ;  /* 0x000c080001f77983 */ /* 0x000ea80000300800 */
[----:B------:R-:W3:Y:S04]  /*79720*/  LDL.LU R246, [R1+0x708] ;  /* 0x0007080001f67983 */ /* 0x000ee80000300800 */
[----:B------:R-:W3:Y:S01]  /*79730*/  LDL.LU R245, [R1+0xe8] ;  /* 0x0000e80001f57983 */ /* 0x000ee20000300800 */
[----:B------:R-:W-:-:S03]  /*79740*/  ISETP.LT.AND P5, PT, R243, c[0x0][0x178], !P2 ;  /* 0x00005e00f3007a0c */ /* 0x000fc600057a1270 */
[----:B------:R-:W3:Y:S01]  /*79750*/  LDL.LU R244, [R1+0x88] ;  /* 0x0000880001f47983 */ /* 0x000ee20000300800 */
[----:B------:R-:W-:-:S03]  /*79760*/  ISETP.LT.AND P4, PT, R252, c[0x0][0x178], !P2 ;  /* 0x00005e00fc007a0c */ /* 0x000fc60005781270 */
[----:B------:R-:W3:Y:S01]  /*79770*/  LDL.LU R251, [R1+0xc0c] ;  /* 0x000c0c0001fb7983 */ /* 0x000ee20000300800 */
[----:B------:R-:W-:-:S03]  /*79780*/  ISETP.LT.AND P1, PT, R99, c[0x0][0x178], !P2 ;  /* 0x00005e0063007a0c */ /* 0x000fc60005721270 */
[----:B------:R-:W3:Y:S01]  /*79790*/  LDL.LU R249, [R1+0x70c] ;  /* 0x00070c0001f97983 */ /* 0x000ee20000300800 */
[----:B------:R-:W-:Y:S01]  /*797a0*/  IMAD.WIDE R164, R171, 0x4, R162 ;  /* 0x00000004aba47825 */ /* 0x000fe200078e02a2 */
[----:B------:R-:W-:-:S03]  /*797b0*/  ISETP.LT.AND P2, PT, R174, c[0x0][0x178], !P2 ;  /* 0x00005e00ae007a0c */ /* 0x000fc60005741270 */
[----:B------:R-:W-:-:S04]  /*797c0*/  IMAD.WIDE R166, R171, 0x4, R160 ;  /* 0x00000004aba67825 */ /* 0x000fc800078e02a0 */
[----:B------:R-:W-:Y:S01]  /*797d0*/  IMAD.WIDE R168, R171, 0x4, R6 ;  /* 0x00000004aba87825 */ /* 0x000fe200078e0206 */
[----:B------:R-:W-:Y:S01]  /*797e0*/  ISETP.LT.AND P3, PT, R243, c[0x0][0x178], !P6 ;  /* 0x00005e00f3007a0c */ /* 0x000fe20007761270 */
[----:B----4-:R1:W-:Y:S01]  /*797f0*/  @P5 STG.E [R164.64], R3 ;  /* 0x00000003a4005986 */ /* 0x0103e2000c101904 */
[----:B------:R-:W-:-:S03]  /*79800*/  ISETP.LT.AND P5, PT, R99, c[0x0][0x178], !P6 ;  /* 0x00005e0063007a0c */ /* 0x000fc600077a1270 */
[----:B--2---:R2:W-:Y:S04]  /*79810*/  @P4 STG.E [R166.64], R172 ;  /* 0x000000aca6004986 */ /* 0x0045e8000c101904 */
[----:B---3--:R3:W-:Y:S01]  /*79820*/  @P1 STG.E [R168.64], R170 ;  /* 0x000000aaa8001986 */ /* 0x0087e2000c101904 */
[----:B------:R-:W-:Y:S02]  /*79830*/  ISETP.LT.AND P1, PT, R252, c[0x0][0x178], !P6 ;  /* 0x00005e00fc007a0c */ /* 0x000fe40007721270 */
[----:B------:R-:W-:Y:S01]  /*79840*/  ISETP.LT.AND P6, PT, R174, c[0x0][0x178], !P6 ;  /* 0x00005e00ae007a0c */ /* 0x000fe200077c1270 */
[C---:B-1----:R-:W-:Y:S01]  /*79850*/  IMAD.WIDE R2, R171.reuse, 0x4, R4 ;  /* 0x00000004ab027825 */ /* 0x042fe200078e0204 */
[----:B------:R-:W-:Y:S02]  /*79860*/  IADD3 R164, R171, c[0x0][0x198], RZ ;  /* 0x00006600aba47a10 */ /* 0x000fe40007ffe0ff */
[----:B------:R-:W-:-:S02]  /*79870*/  IADD3 R165, R242, 0x35, RZ ;  /* 0x00000035f2a57810 */ /* 0x000fc40007ffe0ff */
[----:B------:R1:W-:Y:S01]  /*79880*/  @P2 STG.E [R2.64], R173 ;  /* 0x000000ad02002986 */ /* 0x0003e2000c101904 */
[----:B--2---:R-:W-:Y:S01]  /*79890*/  IMAD.WIDE R166, R164, 0x4, R6 ;  /* 0x00000004a4a67825 */ /* 0x004fe200078e0206 */
[----:B------:R-:W-:-:S03]  /*798a0*/  ISETP.GE.AND P4, PT, R165, c[0x0][0x17c], PT ;  /* 0x00005f00a5007a0c */ /* 0x000fc60003f86270 */
[----:B---3--:R-:W-:-:S04]  /*798b0*/  IMAD.WIDE R170, R164, 0x4, R162 ;  /* 0x00000004a4aa7825 */ /* 0x008fc800078e02a2 */
[C---:B------:R-:W-:Y:S01]  /*798c0*/  IMAD.WIDE R168, R164.reuse, 0x4, R160 ;  /* 0x00000004a4a87825 */ /* 0x040fe200078e02a0 */
[----:B-1----:R-:W-:-:S03]  /*798d0*/  IADD3 R2, R164, c[0x0][0x198], RZ ;  /* 0x00006600a4027a10 */ /* 0x002fc60007ffe0ff */
[----:B------:R-:W-:Y:S01]  /*798e0*/  IMAD.WIDE R164, R164, 0x4, R4 ;  /* 0x00000004a4a47825 */ /* 0x000fe200078e0204 */
[----:B------:R-:W-:Y:S04]  /*798f0*/  @P3 STG.E [R170.64], R175 ;  /* 0x000000afaa003986 */ /* 0x000fe8000c101904 */
[----:B------:R-:W-:Y:S04]  /*79900*/  @P1 STG.E [R168.64], R239 ;  /* 0x000000efa8001986 */ /* 0x000fe8000c101904 */
[----:B------:R1:W-:Y:S04]  /*79910*/  @P5 STG.E [R166.64], R250 ;  /* 0x000000faa6005986 */ /* 0x0003e8000c101904 */
[----:B------:R2:W-:Y:S04]  /*79920*/  @P6 STG.E [R164.64], R248 ;  /* 0x000000f8a4006986 */ /* 0x0005e8000c101904 */
[----:B-1----:R-:W3:Y:S04]  /*79930*/  LDL.LU R250, [R1+0xec] ;  /* 0x0000ec0001fa7983 */ /* 0x002ee80000300800 */
[----:B--2---:R-:W2:Y:S01]  /*79940*/  LDL.LU R248, [R1+0x8c] ;  /* 0x00008c0001f87983 */ /* 0x004ea20000300800 */
[C---:B------:R-:W-:Y:S01]  /*79950*/  ISETP.LT.AND P2, PT, R243.reuse, c[0x0][0x178], !P0 ;  /* 0x00005e00f3007a0c */ /* 0x040fe20004741270 */
[----:B------:R-:W-:Y:S01]  /*79960*/  IMAD.WIDE R170, R2, 0x4, R162 ;  /* 0x0000000402aa7825 */ /* 0x000fe200078e02a2 */
[----:B------:R-:W-:Y:S01]  /*79970*/  ISETP.LT.AND P3, PT, R252, c[0x0][0x178], !P0 ;  /* 0x00005e00fc007a0c */ /* 0x000fe20004761270 */
[----:B------:R-:W4:Y:S01]  /*79980*/  LDL.LU R173, [R1+0xc68] ;  /* 0x000c680001ad7983 */ /* 0x000f220000300800 */
[----:B------:R-:W-:Y:S01]  /*79990*/  ISETP.LT.AND P6, PT, R243, c[0x0][0x178], !P4 ;  /* 0x00005e00f3007a0c */ /* 0x000fe200067c1270 */
[----:B------:R-:W-:-:S08]  /*799a0*/  IMAD.WIDE R166, R2, 0x4, R160 ;  /* 0x0000000402a67825 */ /* 0x000fd000078e02a0 */
[----:B------:R1:W-:Y:S01]  /*799b0*/  @P2 STG.E [R170.64], R247 ;  /* 0x000000f7aa002986 */ /* 0x0003e2000c101904 */
[----:B------:R-:W-:Y:S02]  /*799c0*/  ISETP.LT.AND P2, PT, R99, c[0x0][0x178], !P0 ;  /* 0x00005e0063007a0c */ /* 0x000fe40004741270 */
[----:B------:R-:W-:Y:S01]  /*799d0*/  ISETP.LT.AND P0, PT, R174, c[0x0][0x178], !P0 ;  /* 0x00005e00ae007a0c */ /* 0x000fe20004701270 */
[----:B------:R-:W-:Y:S01]  /*799e0*/  IMAD.WIDE R164, R2, 0x4, R6 ;  /* 0x0000000402a47825 */ /* 0x000fe200078e0206 */
[----:B------:R-:W-:Y:S02]  /*799f0*/  ISETP.LT.AND P5, PT, R252, c[0x0][0x178], !P4 ;  /* 0x00005e00fc007a0c */ /* 0x000fe400067a1270 */
[----:B------:R-:W-:Y:S01]  /*79a00*/  IADD3 R3, R242, 0x36, RZ ;  /* 0x00000036f2037810 */ /* 0x000fe20007ffe0ff */
[----:B------:R1:W-:Y:S02]  /*79a10*/  @P3 STG.E [R166.64], R246 ;  /* 0x000000f6a6003986 */ /* 0x0003e4000c101904 */
[----:B-1----:R-:W-:-:S02]  /*79a20*/  IADD3 R170, R2, c[0x0][0x198], RZ ;  /* 0x0000660002aa7a10 */ /* 0x002fc40007ffe0ff */
[----:B------:R-:W4:Y:S01]  /*79a30*/  LDL.LU R247, [R1+0x958] ;  /* 0x0009580001f77983 */ /* 0x000f220000300800 */
[----:B------:R-:W-:Y:S01]  /*79a40*/  ISETP.GE.AND P1, PT, R3, c[0x0][0x17c], PT ;  /* 0x00005f0003007a0c */ /* 0x000fe20003f26270 */
[----:B------:R-:W-:Y:S02]  /*79a50*/  IMAD.WIDE R2, R2, 0x4, R4 ;  /* 0x0000000402027825 */ /* 0x000fe400078e0204 */
[----:B------:R1:W-:Y:S02]  /*79a60*/  @P2 STG.E [R164.64], R245 ;  /* 0x000000f5a4002986 */ /* 0x0003e4000c101904 */
[----:B------:R-:W-:-:S04]  /*79a70*/  IMAD.WIDE R168, R170, 0x4, R162 ;  /* 0x00000004aaa87825 */ /* 0x000fc800078e02a2 */
[----:B------:R-:W-:Y:S01]  /*79a80*/  IMAD.WIDE R166, R170, 0x4, R160 ;  /* 0x00000004aaa67825 */ /* 0x000fe200078e02a0 */
[----:B------:R1:W-:Y:S04]  /*79a90*/  @P0 STG.E [R2.64], R244 ;  /* 0x000000f402000986 */ /* 0x0003e8000c101904 */
[----:B-1----:R-:W4:Y:S04]  /*79aa0*/  LDL.LU R245, [R1+0x128] ;  /* 0x0001280001f57983 */ /* 0x002f280000300800 */
[----:B------:R1:W-:Y:S04]  /*79ab0*/  @P6 STG.E [R168.64], R251 ;  /* 0x000000fba8006986 */ /* 0x0003e8000c101904 */
[----:B------:R-:W4:Y:S04]  /*79ac0*/  LDL.LU R244, [R1+0xa8] ;  /* 0x0000a80001f47983 */ /* 0x000f280000300800 */
[----:B------:R1:W-:Y:S04]  /*79ad0*/  @P5 STG.E [R166.64], R249 ;  /* 0x000000f9a6005986 */ /* 0x0003e8000c101904 */
[----:B-1----:R-:W4:Y:S04]  /*79ae0*/  LDL.LU R251, [R1+0xc6c] ;  /* 0x000c6c0001fb7983 */ /* 0x002f280000300800 */
        /* <DEDUP_REMOVED lines=26> */
[----:B------:R-:W2:Y:S01]  /*79c90*/  LDL.LU R246, [R1+0x818] ;  /* 0x0008180001f67983 */ /* 0x000ea20000300800 */
[----:B-1----:R-:W-:-:S03]  /*79ca0*/  IMAD.WIDE R166, R169, 0x4, R160 ;  /* 0x00000004a9a67825 */ /* 0x002fc600078e02a0 */
[----:B------:R1:W-:Y:S01]  /*79cb0*/  @P0 STG.E [R2.64], R245 ;  /* 0x000000f502000986 */ /* 0x0003e2000c101904 */
[----:B----4-:R-:W-:-:S04]  /*79cc0*/  IMAD.WIDE R164, R169, 0x4, R162 ;  /* 0x00000004a9a47825 */ /* 0x010fc800078e02a2 */
[----:B-1----:R-:W-:Y:S01]  /*79cd0*/  IMAD.WIDE R2, R168, 0x4, R4 ;  /* 0x00000004a8027825 */ /* 0x002fe200078e0204 */
[----:B------:R-:W4:Y:S04]  /*79ce0*/  LDL.LU R245, [R1+0x108] ;  /* 0x0001080001f57983 */ /* 0x000f280000300800 */
        /* <DEDUP_REMOVED lines=19> */
[----:B------:R-:W-:Y:S02]  /*79e20*/  IADD3 R171, R242, 0x39, RZ ;  /* 0x00000039f2ab7810 */ /* 0x000fe40007ffe0ff */
[----:B------:R-:W-:Y:S02]  /*79e30*/  ISETP.LT.AND P1, PT, R252, c[0x0][0x178], !P3 ;  /* 0x00005e00fc007a0c */ /* 0x000fe40005f21270 */
[----:B------:R-:W-:Y:S02]  /*79e40*/  ISETP.LT.AND P4, PT, R99, c[0x0][0x178], !P3 ;  /* 0x00005e0063007a0c */ /* 0x000fe40005f81270 */
[----:B------:R-:W-:Y:S01]  /*79e50*/  ISETP.GE.AND P0, PT, R166, c[0x0][0x17c], PT ;  /* 0x00005f00a6007a0c */ /* 0x000fe20003f06270 */
[----:B------:R-:W-:Y:S01]  /*79e60*/  IMAD.WIDE R166, R168, 0x4, R162 ;  /* 0x00000004a8a67825 */ /* 0x000fe200078e02a2 */
[----:B------:R-:W-:Y:S01]  /*79e70*/  ISETP.GE.AND P2, PT, R171, c[0x0][0x17c], PT ;  /* 0x00005f00ab007a0c */ /* 0x000fe20003f46270 */
[----:B------:R-:W3:Y:S01]  /*79e80*/  LDL.LU R247, [R1+0xc88] ;  /* 0x000c880001f77983 */ /* 0x000ee20000300800 */
[----:B------:R-:W-:Y:S01]  /*79e90*/  ISETP.LT.AND P3, PT, R174, c[0x0][0x178], !P3 ;  /* 0x00005e00ae007a0c */ /* 0x000fe20005f61270 */
[----:B------:R-:W-:Y:S01]  /*79ea0*/  IMAD.WIDE R2, R168, 0x4, R160 ;  /* 0x00000004a8027825 */ /* 0x000fe200078e02a0 */
[----:B------:R-:W-:Y:S01]  /*79eb0*/  ISETP.LT.AND P6, PT, R243, c[0x0][0x178], !P2 ;  /* 0x00005e00f3007a0c */ /* 0x000fe200057c1270 */
        /* <DEDUP_REMOVED lines=33> */
[C---:B------:R-:W-:Y:S01]  /*7a0d0*/  IMAD.WIDE R164, R168.reuse, 0x4, R160 ;  /* 0x00000004a8a47825 */ /* 0x040fe200078e02a0 */
[----:B------:R-:W-:Y:S01]  /*7a0e0*/  ISETP.LT.AND P2, PT, R243, c[0x0][0x178], !P1 ;  /* 0x00005e00f3007a0c */ /* 0x000fe20004f41270 */
[----:B-1----:R-:W3:Y:S02]  /*7a0f0*/  LDL.LU R250, [R1+0x6dc] ;  /* 0x0006dc0001fa7983 */ /* 0x002ee40000300800 */
[----:B------:R-:W-:-:S02]  /*7a100*/  IMAD.WIDE R2, R168, 0x4, R6 ;  /* 0x00000004a8027825 */ /* 0x000fc400078e0206 */
[----:B------:R-:W3:Y:S04]  /*7a110*/  LDL.LU R175, [R1+0xce8] ;  /* 0x000ce80001af7983 */ /* 0x000ee80000300800 */
        /* <DEDUP_REMOVED lines=20> */
[----:B------:R-:W-:Y:S01]  /*7a260*/  ISETP.LT.AND P5, PT, R252, c[0x0][0x178], !P0 ;  /* 0x00005e00fc007a0c */ /* 0x000fe200047a1270 */
[----:B------:R-:W-:Y:S01]  /*7a270*/  IMAD.WIDE R2, R168, 0x4, R6 ;  /* 0x00000004a8027825 */ /* 0x000fe200078e0206 */
[----:B------:R-:W-:-:S02]  /*7a280*/  IADD3 R166, R242, 0x3d, RZ ;  /* 0x0000003df2a67810 */ /* 0x000fc40007ffe0ff */
[C---:B------:R-:W-:Y:S01]  /*7a290*/  IADD3 R170, R168.reuse, c[0x0][0x198], RZ ;  /* 0x00006600a8aa7a10 */ /* 0x040fe20007ffe0ff */
[----:B------:R-:W-:Y:S01]  /*7a2a0*/  IMAD.WIDE R164, R168, 0x4, R4 ;  /* 0x00000004a8a47825 */ /* 0x000fe200078e0204 */
[----:B------:R-:W-:Y:S02]  /*7a2b0*/  ISETP.GE.AND P2, PT, R166, c[0x0][0x17c], PT ;  /* 0x00005f00a6007a0c */ /* 0x000fe40003f46270 */
[----:B------:R-:W-:Y:S01]  /*7a2c0*/  ISETP.LT.AND P3, PT, R99, c[0x0][0x178], !P0 ;  /* 0x00005e0063007a0c */ /* 0x000fe20004761270 */
[C---:B------:R-:W-:Y:S01]  /*7a2d0*/  IMAD.WIDE R166, R170.reuse, 0x4, R162 ;  /* 0x00000004aaa67825 */ /* 0x040fe200078e02a2 */
[----:B------:R-:W-:Y:S03]  /*7a2e0*/  @P4 STG.E [R2.64], R246 ;  /* 0x000000f602004986 */ /* 0x000fe6000c101904 */
[----:B------:R-:W-:Y:S01]  /*7a2f0*/  IMAD.WIDE R168, R170, 0x4, R160 ;  /* 0x00000004aaa87825 */ /* 0x000fe200078e02a0 */
[----:B---3--:R1:W-:Y:S01]  /*7a300*/  @P1 STG.E [R164.64], R250 ;  /* 0x000000faa4001986 */ /* 0x0083e2000c101904 */
[----:B------:R-:W-:-:S03]  /*7a310*/  ISETP.LT.AND P1, PT, R174, c[0x0][0x178], !P0 ;  /* 0x00005e00ae007a0c */ /* 0x000fc60004721270 */
[----:B------:R3:W-:Y:S01]  /*7a320*/  @P6 STG.E [R166.64], R175 ;  /* 0x000000afa6006986 */ /* 0x0007e2000c101904 */
[----:B------:R-:W-:-:S03]  /*7a330*/  ISETP.LT.AND P6, PT, R243, c[0x0][0x178], !P2 ;  /* 0x00005e00f3007a0c */ /* 0x000fc600057c1270 */
[----:B------:R-:W-:Y:S04]  /*7a340*/  @P5 STG.E [R168.64], R239 ;  /* 0x000000efa8005986 */ /* 0x000fe8000c101904 */
[----:B-1----:R-:W2:Y:S01]  /*7a350*/  LDL.LU R250, [R1+0x82c] ;  /* 0x00082c0001fa7983 */ /* 0x002ea20000300800 */
[----:B------:R-:W-:Y:S01]  /*7a360*/  IMAD.WIDE R2, R170, 0x4, R6 ;  /* 0x00000004aa027825 */ /* 0x000fe200078e0206 */
[----:B------:R-:W-:Y:S02]  /*7a370*/  ISETP.LT.AND P5, PT, R252, c[0x0][0x178], !P2 ;  /* 0x00005e00fc007a0c */ /* 0x000fe400057a1270 */
[----:B------:R-:W2:Y:S01]  /*7a380*/  LDL.LU R247, [R1+0xcf8] ;  /* 0x000cf80001f77983 */ /* 0x000ea20000300800 */
[----:B------:R-:W-:-:S03]  /*7a390*/  IADD3 R164, R242, 0x3f, RZ ;  /* 0x0000003ff2a47810 */ /* 0x000fc60007ffe0ff */
[----:B------:R-:W2:Y:S01]  /*7a3a0*/  LDL.LU R246, [R1+0xcd8] ;  /* 0x000cd80001f67983 */ /* 0x000ea20000300800 */
[----:B------:R-:W-:Y:S02]  /*7a3b0*/  IADD3 R171, R170, c[0x0][0x198], RZ ;  /* 0x00006600aaab7a10 */ /* 0x000fe40007ffe0ff */
[----:B---3--:R-:W-:Y:S01]  /*7a3c0*/  IADD3 R166, R242, 0x3e, RZ ;  /* 0x0000003ef2a67810 */ /* 0x008fe20007ffe0ff */
        /* <DEDUP_REMOVED lines=9> */
[----:B------:R4:W-:Y:S04]  /*7a460*/  @P5 STG.E [R166.64], R249 ;  /* 0x000000f9a6005986 */ /* 0x0009e8000c101904 */
[----:B-1----:R-:W3:Y:S04]  /*7a470*/  LDL.LU R244, [R1+0xc48] ;  /* 0x000c480001f47983 */ /* 0x002ee80000300800 */
[----:B----4-:R-:W4:Y:S04]  /*7a480*/  LDL.LU R251, [R1+0xcfc] ;  /* 0x000cfc0001fb7983 */ /* 0x010f280000300800 */
[----:B------:R-:W4:Y:S01]  /*7a490*/  LDL.LU R249, [R1+0xcdc] ;  /* 0x000cdc0001f97983 */ /* 0x000f220000300800 */
        /* <DEDUP_REMOVED lines=15> */
[----:B------:R1:W-:Y:S01]  /*7a590*/  @P2 STG.E [R2.64], R250 ;  /* 0x000000fa02002986 */ /* 0x0003e2000c101904 */
[----:B------:R-:W-:-:S03]  /*7a5a0*/  ISETP.GE.AND P2, PT, R168, c[0x0][0x17c], PT ;  /* 0x00005f00a8007a0c */ /* 0x000fc60003f46270 */
[----:B------:R3:W-:Y:S01]  /*7a5b0*/  @P4 STG.E [R164.64], R247 ;  /* 0x000000f7a4004986 */ /* 0x0007e2000c101904 */
[----:B------:R-:W-:-:S03]  /*7a5c0*/  IADD3 R168, R169, c[0x0][0x198], RZ ;  /* 0x00006600a9a87a10 */ /* 0x000fc60007ffe0ff */
[----:B------:R3:W-:Y:S04]  /*7a5d0*/  @P6 STG.E [R166.64], R246 ;  /* 0x000000f6a6006986 */ /* 0x0007e8000c101904 */
[----:B-1----:R-:W2:Y:S01]  /*7a5e0*/  LDL.LU R250, [R1+0xc4c] ;  /* 0x000c4c0001fa7983 */ /* 0x002ea20000300800 */
[----:B------:R-:W-:-:S03]  /*7a5f0*/  ISETP.LT.AND P6, PT, R252, c[0x0][0x178], !P0 ;  /* 0x00005e00fc007a0c */ /* 0x000fc600047c1270 */
[----:B------:R-:W2:Y:S04]  /*7a600*/  LDL.LU R171, [R1+0xb70] ;  /* 0x000b700001ab7983 */ /* 0x000ea80000300800 */
[----:B------:R-:W2:Y:S01]  /*7a610*/  LDL.LU R172, [R1+0x5f0] ;  /* 0x0005f00001ac7983 */ /* 0x000ea20000300800 */
[----:B------:R-:W-:-:S03]  /*7a620*/  IMAD.WIDE R2, R169, 0x4, R6 ;  /* 0x00000004a9027825 */ /* 0x000fc600078e0206 */
[----:B------:R-:W2:Y:S01]  /*7a630*/  LDL.LU R173, [R1+0xb0] ;  /* 0x0000b00001ad7983 */ /* 0x000ea20000300800 */
[----:B---3--:R-:W-:-:S03]  /*7a640*/  IMAD.WIDE R164, R169, 0x4, R4 ;  /* 0x00000004a9a47825 */ /* 0x008fc600078e0204 */
[----:B------:R1:W-:Y:S01]  /*7a650*/  @P3 STG.E [R2.64], R245 ;  /* 0x000000f502003986 */ /* 0x0003e2000c101904 */
[----:B------:R-:W-:-:S03]  /*7a660*/  IMAD.WIDE R166, R168, 0x4, R162 ;  /* 0x00000004a8a67825 */ /* 0x000fc600078e02a2 */
[----:B------:R-:W3:Y:S04]  /*7a670*/  LDL.LU R175, [R1+0x70] ;  /* 0x0000700001af7983 */ /* 0x000ee80000300800 */
[----:B------:R-:W3:Y:S01]  /*7a680*/  LDL.LU R239, [R1+0xb74] ;  /* 0x000b740001ef7983 */ /* 0x000ee20000300800 */
[----:B-1----:R-:W-:-:S03]  /*7a690*/  IMAD.WIDE R2, R168, 0x4, R160 ;  /* 0x00000004a8027825 */ /* 0x002fc600078e02a0 */
[----:B------:R-:W-:Y:S04]  /*7a6a0*/  @P1 STG.E [R164.64], R244 ;  /* 0x000000f4a4001986 */ /* 0x000fe8000c101904 */
[----:B----4-:R1:W-:Y:S04]  /*7a6b0*/  @P5 STG.E [R166.64], R251 ;  /* 0x000000fba6005986 */ /* 0x0103e8000c101904 */
[----:B------:R4:W-:Y:S04]  /*7a6c0*/  @P6 STG.E [R2.64], R249 ;  /* 0x000000f902006986 */ /* 0x0009e8000c101904 */
[----:B-1----:R-:W3:Y:S04]  /*7a6d0*/  LDL.LU R251, [R1+0x5f4] ;  /* 0x0005f40001fb7983 */ /* 0x002ee80000300800 */
[----:B----4-:R-:W4:Y:S01]  /*7a6e0*/  LDL.LU R249, [R1+0xb4] ;  /* 0x0000b40001f97983 */ /* 0x010f220000300800 */
        /* <DEDUP_REMOVED lines=15> */
[----:B------:R-:W2:Y:S02]  /*7a7e0*/  LDL.LU R246, [R1+0x620] ;  /* 0x0006200001f67983 */ /* 0x000ea40000300800 */
[----:B------:R-:W-:Y:S01]  /*7a7f0*/  IMAD.WIDE R166, R169, 0x4, R160 ;  /* 0x00000004a9a67825 */ /* 0x000fe200078e02a0 */
[----:B------:R-:W-:Y:S01]  /*7a800*/  ISETP.GE.AND P4, PT, R170, c[0x0][0x17c], PT ;  /* 0x00005f00aa007a0c */ /* 0x000fe20003f86270 */
[----:B------:R-:W2:Y:S01]  /*7a810*/  LDL.LU R245, [R1+0xf0] ;  /* 0x0000f00001f57983 */ /* 0x000ea20000300800 */
[----:B------:R-:W-:-:S03]  /*7a820*/  ISETP.LT.AND P2, PT, R174, c[0x0][0x178], !P2 ;  /* 0x00005e00ae007a0c */ /* 0x000fc60005741270 */
[----:B------:R1:W-:Y:S04]  /*7a830*/  @P1 STG.E [R2.64], R250 ;  /* 0x000000fa02001986 */ /* 0x0003e8000c101904 */
[----:B------:R1:W-:Y:S01]  /*7a840*/  @P3 STG.E [R164.64], R171 ;  /* 0x000000aba4003986 */ /* 0x0003e2000c101904 */
[----:B------:R-:W-:-:S03]  /*7a850*/  ISETP.LT.AND P3, PT, R252, c[0x0][0x178], !P4 ;  /* 0x00005e00fc007a0c */ /* 0x000fc60006761270 */
[----:B------:R3:W-:Y:S01]  /*7a860*/  @P5 STG.E [R166.64], R172 ;  /* 0x000000aca6005986 */ /* 0x0007e2000c101904 */
[----:B------:R-:W-:Y:S02]  /*7a870*/  ISETP.LT.AND P5, PT, R243, c[0x0][0x178], !P4 ;  /* 0x00005e00f3007a0c */ /* 0x000fe400067a1270 */
[----:B------:R-:W-:Y:S01]  /*7a880*/  ISETP.LT.AND P1, PT, R99, c[0x0][0x178], !P4 ;  /* 0x00005e0063007a0c */ /* 0x000fe20006721270 */
[C---:B-1----:R-:W-:Y:S01]  /*7a890*/  IMAD.WIDE R2, R169.reuse, 0x4, R6 ;  /* 0x00000004a9027825 */ /* 0x042fe200078e0206 */
[C---:B------:R-:W-:Y:S01]  /*7a8a0*/  IADD3 R170, R169.reuse, c[0x0][0x198], RZ ;  /* 0x00006600a9aa7a10 */ /* 0x040fe20007ffe0ff */
[----:B------:R-:W2:Y:S01]  /*7a8b0*/  LDL.LU R244, [R1+0x90] ;  /* 0x0000900001f47983 */ /* 0x000ea20000300800 */
[----:B------:R-:W-:Y:S01]  /*7a8c0*/  IADD3 R164, R242, 0x42, RZ ;  /* 0x00000042f2a47810 */ /* 0x000fe20007ffe0ff */
[----:B------:R-:W-:Y:S02]  /*7a8d0*/  IMAD.WIDE R168, R169, 0x4, R4 ;  /* 0x00000004a9a87825 */ /* 0x000fe400078e0204 */
[----:B------:R1:W-:Y:S01]  /*7a8e0*/  @P6 STG.E [R2.64], R173 ;  /* 0x000000ad02006986 */ /* 0x0003e2000c101904 */
[----:B------:R-:W-:Y:S01]  /*7a8f0*/  ISETP.GE.AND P6, PT, R164, c[0x0][0x17c], PT ;  /* 0x00005f00a4007a0c */ /* 0x000fe20003fc6270 */
[----:B------:R-:W-:-:S02]  /*7a900*/  IMAD.WIDE R164, R170, 0x4, R160 ;  /* 0x00000004aaa47825 */ /* 0x000fc400078e02a0 */
[----:B------:R-:W2:Y:S02]  /*7a910*/  LDL.LU R250, [R1+0xbb4] ;  /* 0x000bb40001fa7983 */ /* 0x000ea40000300800 */
[C---:B---3--:R-:W-:Y:S02]  /*7a920*/  IMAD.WIDE R166, R170.reuse, 0x4, R6 ;  /* 0x00000004aaa67825 */ /* 0x048fe400078e0206 */
[----:B------:R-:W-:Y:S02]  /*7a930*/  @P2 STG.E [R168.64], R175 ;  /* 0x000000afa8002986 */ /* 0x000fe4000c101904 */
[----:B-1----:R-:W-:-:S05]  /*7a940*/  IMAD.WIDE R2, R170, 0x4, R162 ;  /* 0x00000004aa027825 */ /* 0x002fca00078e02a2 */
[----:B------:R-:W-:Y:S04]  /*7a950*/  @P5 STG.E [R2.64], R239 ;  /* 0x000000ef02005986 */ /* 0x000fe8000c101904 */
[----:B------:R1:W-:Y:S04]  /*7a960*/  @P3 STG.E [R164.64], R251 ;  /* 0x000000fba4003986 */ /* 0x0003e8000c101904 */
[----:B----4-:R3:W-:Y:S04]  /*7a970*/  @P1 STG.E [R166.64], R249 ;  /* 0x000000f9a6001986 */ /* 0x0107e8000c101904 */
[----:B-1----:R-:W4:Y:S04]  /*7a980*/  LDL.LU R251, [R1+0x624] ;  /* 0x0006240001fb7983 */ /* 0x002f280000300800 */
[----:B---3--:R-:W3:Y:S01]  /*7a990*/  LDL.LU R249, [R1+0xf4] ;  /* 0x0000f40001f97983 */ /* 0x008ee20000300800 */
        /* <DEDUP_REMOVED lines=32> */
[----:B----4-:R-:W-:Y:S04]  /*7aba0*/  @P3 STG.E [R164.64], R251 ;  /* 0x000000fba4003986 */ /* 0x010fe8000c101904 */
[----:B---3--:R1:W-:Y:S04]  /*7abb0*/  @P4 STG.E [R2.64], R249 ;  /* 0x000000f902004986 */ /* 0x0083e8000c101904 */
        /* <DEDUP_REMOVED lines=9> */
[----:B------:R-:W-:Y:S01]  /*7ac50*/  ISETP.LT.AND P0, PT, R252, c[0x0][0x178], !P1 ;  /* 0x00005e00fc007a0c */ /* 0x000fe20004f01270 */
[----:B------:R-:W2:Y:S01]  /*7ac60*/  LDL.LU R175, [R1+0xd10] ;  /* 0x000d100001af7983 */ /* 0x000ea20000300800 */
[----:B------:R-:W-:Y:S02]  /*7ac70*/  IADD3 R169, R168, c[0x0][0x198], RZ ;  /* 0x00006600a8a97a10 */ /* 0x000fe40007ffe0ff */
[----:B------:R-:W-:Y:S01]  /*7ac80*/  ISETP.LT.AND P5, PT, R99, c[0x0][0x178], !P1 ;  /* 0x00005e0063007a0c */ /* 0x000fe20004fa1270 */
[----:B------:R-:W2:Y:S01]  /*7ac90*/  LDL.LU R245, [R1+0x730] ;  /* 0x0007300001f57983 */ /* 0x000ea20000300800 */
[----:B------:R-:W-:Y:S01]  /*7aca0*/  ISETP.LT.AND P1, PT, R174, c[0x0][0x178], !P1 ;  /* 0x00005e00ae007a0c */ /* 0x000fe20004f21270 */
[----:B------:R-:W-:Y:S01]  /*7acb0*/  IMAD.WIDE R164, R169, 0x4, R162 ;  /* 0x00000004a9a47825 */ /* 0x000fe200078e02a2 */
[----:B------:R-:W-:Y:S01]  /*7acc0*/  ISETP.LT.AND P4, PT, R243, c[0x0][0x178], !P2 ;  /* 0x00005e00f3007a0c */ /* 0x000fe20005781270 */
[----:B------:R-:W2:Y:S02]  /*7acd0*/  LDL.LU R244, [R1+0x1a0] ;  /* 0x0001a00001f47983 */ /* 0x000ea40000300800 */
[----:B------:R-:W-:-:S02]  /*7ace0*/  IMAD.WIDE R2, R169, 0x4, R160 ;  /* 0x00000004a9027825 */ /* 0x000fc400078e02a0 */
[----:B------:R1:W-:Y:S01]  /*7acf0*/  @P6 STG.E [R164.64], R172 ;  /* 0x000000aca4006986 */ /* 0x0003e2000c101904 */
[----:B------:R-:W-:-:S03]  /*7ad00*/  ISETP.LT.AND P6, PT, R252, c[0x0][0x178], !P2 ;  /* 0x00005e00fc007a0c */ /* 0x000fc600057c1270 */
[----:B------:R1:W-:Y:S01]  /*7ad10*/  @P0 STG.E [R2.64], R173 ;  /* 0x000000ad02000986 */ /* 0x0003e2000c101904 */
[----:B------:R-:W-:Y:S02]  /*7ad20*/  IADD3 R168, R169, c[0x0][0x198], RZ ;  /* 0x00006600a9a87a10 */ /* 0x000fe40007ffe0ff */
[----:B------:R-:W-:Y:S01]  /*7ad30*/  ISETP.LT.AND P3, PT, R99, c[0x0][0x178], !P2 ;  /* 0x00005e0063007a0c */ /* 0x000fe20005761270 */
[----:B------:R-:W2:Y:S01]  /*7ad40*/  LDL.LU R251, [R1+0x110] ;  /* 0x0001100001fb7983 */ /* 0x000ea20000300800 */
[----:B-1----:R-:W-:-:S04]  /*7ad50*/  IMAD.WIDE R164, R169, 0x4, R4 ;  /* 0x00000004a9a47825 */ /* 0x002fc800078e0204 */
[----:B------:R-:W-:Y:S01]  /*7ad60*/  IMAD.WIDE R2, R169, 0x4, R6 ;  /* 0x00000004a9027825 */ /* 0x000fe200078e0206 */
[----:B------:R-:W-:-:S04]  /*7ad70*/  IADD3 R167, R242, 0x4d, RZ ;  /* 0x0000004df2a77810 */ /* 0x000fc80007ffe0ff */
[----:B------:R1:W-:Y:S01]  /*7ad80*/  @P5 STG.E [R2.64], R239 ;  /* 0x000000ef02005986 */ /* 0x0003e2000c101904 */
[----:B------:R-:W-:-:S03]  /*7ad90*/  IADD3 R166, R242, 0x46, RZ ;  /* 0x00000046f2a67810 */ /* 0x000fc60007ffe0ff */
[----:B------:R1:W-:Y:S01]  /*7ada0*/  @P1 STG.E [R164.64], R247 ;  /* 0x000000f7a4001986 */ /* 0x0003e2000c101904 */
[----:B------:R-:W-:Y:S01]  /*7adb0*/  ISETP.GE.AND P0, PT, R167, c[0x0][0x17c], PT ;  /* 0x00005f00a7007a0c */ /* 0x000fe20003f06270 */
[----:B-1----:R-:W-:-:S04]  /*7adc0*/  IMAD.WIDE R2, R168, 0x4, R162 ;  /* 0x00000004a8027825 */ /* 0x002fc800078e02a2 */
[----:B------:R-:W-:Y:S01]  /*7add0*/  IMAD.WIDE R164, R168, 0x4, R160 ;  /* 0x00000004a8a47825 */ /* 0x000fe200078e02a0 */
[----:B------:R-:W-:Y:S01]  /*7ade0*/  @P4 STG.E [R2.64], R246 ;  /* 0x000000f602004986 */ /* 0x000fe2000c101904 */
[----:B------:R-:W-:Y:S02]  /*7adf0*/  ISETP.GE.AND P5, PT, R166, c[0x0][0x17c], PT ;  /* 0x00005f00a6007a0c */ /* 0x000fe40003fa6270 */
[----:B------:R-:W-:Y:S01]  /*7ae00*/  IMAD.WIDE R166, R168, 0x4, R6 ;  /* 0x00000004a8a67825 */ /* 0x000fe200078e0206 */
[----:B---3--:R1:W-:Y:S04]  /*7ae10*/  @P6 STG.E [R164.64], R249 ;  /* 0x000000f9a4006986 */ /* 0x0083e8000c101904 */
[----:B----4-:R3:W-:Y:S04]  /*7ae20*/  @P3 STG.E [R166.64], R250 ;  /* 0x000000faa6003986 */ /* 0x0107e8000c101904 */
[----:B-1----:R-:W4:Y:S04]  /*7ae30*/  LDL.LU R249, [R1+0xd14] ;  /* 0x000d140001f97983 */ /* 0x002f280000300800 */
[----:B------:R-:W4:Y:S04]  /*7ae40*/  LDL.LU R239, [R1+0x734] ;  /* 0x0007340001ef7983 */ /* 0x000f280000300800 */
[----:B---3--:R-:W3:Y:S01]  /*7ae50*/  LDL.LU R250, [R1+0x1a4] ;  /* 0x0001a40001fa7983 */ /* 0x008ee20000300800 */
[----:B------:R-:W-:Y:S01]  /*7ae60*/  ISETP.LT.AND P2, PT, R174, c[0x0][0x178], !P2 ;  /* 0x00005e00ae007a0c */ /* 0x000fe20005741270 */
[----:B------:R-:W-:-:S12]  /*7ae70*/  IMAD.WIDE R2, R168, 0x4, R4 ;  /* 0x00000004a8027825 */ /* 0x000fd800078e0204 */
[----:B--2---:R1:W-:Y:S04]  /*7ae80*/  @P2 STG.E [R2.64], R248 ;  /* 0x000000f802002986 */ /* 0x0043e8000c101904 */
[----:B-1----:R-:W2:Y:S01]  /*7ae90*/  LDL.LU R248, [R1+0x114] ;  /* 0x0001140001f87983 */ /* 0x002ea20000300800 */
[----:B------:R-:W-:Y:S02]  /*7aea0*/  ISETP.LT.AND P1, PT, R243, c[0x0][0x178], !P5 ;  /* 0x00005e00f3007a0c */ /* 0x000fe40006f21270 */
[----:B------:R-:W-:Y:S01]  /*7aeb0*/  IADD3 R169, R168, c[0x0][0x198], RZ ;  /* 0x00006600a8a97a10 */ /* 0x000fe20007ffe0ff */
[----:B------:R-:W2:Y:S01]  /*7aec0*/  LDL.LU R247, [R1+0xd30] ;  /* 0x000d300001f77983 */ /* 0x000ea20000300800 */
[----:B------:R-:W-:Y:S02]  /*7aed0*/  ISETP.LT.AND P3, PT, R252, c[0x0][0x178], !P5 ;  /* 0x00005e00fc007a0c */ /* 0x000fe40006f61270 */
[----:B------:R-:W-:-:S02]  /*7aee0*/  IADD3 R166, R242, 0x47, RZ ;  /* 0x00000047f2a67810 */ /* 0x000fc40007ffe0ff */
[----:B------:R-:W-:Y:S01]  /*7aef0*/  ISETP.LT.AND P6, PT, R99, c[0x0][0x178], !P5 ;  /* 0x00005e0063007a0c */ /* 0x000fe20006fc1270 */
[C---:B------:R-:W-:Y:S01]  /*7af00*/  IMAD.WIDE R164, R169.reuse, 0x4, R162 ;  /* 0x00000004a9a47825 */ /* 0x040fe200078e02a2 */
[----:B------:R-:W-:Y:S01]  /*7af10*/  ISETP.GE.AND P4, PT, R166, c[0x0][0x17c], PT ;  /* 0x00005f00a6007a0c */ /* 0x000fe20003f86270 */
[----:B------:R-:W2:Y:S01]  /*7af20*/  LDL.LU R246, [R1+0x980] ;  /* 0x0009800001f67983 */ /* 0x000ea20000300800 */
[----:B------:R-:W-:Y:S01]  /*7af30*/  ISETP.LT.AND P5, PT, R174, c[0x0][0x178], !P5 ;  /* 0x00005e00ae007a0c */ /* 0x000fe20006fa1270 */
[----:B------:R-:W-:Y:S02]  /*7af40*/  IMAD.WIDE R2, R169, 0x4, R160 ;  /* 0x00000004a9027825 */ /* 0x000fe400078e02a0 */
[----:B------:R1:W-:Y:S01]  /*7af50*/  @P1 STG.E [R164.64], R175 ;  /* 0x000000afa4001986 */ /* 0x0003e2000c101904 */
[----:B------:R-:W-:Y:S02]  /*7af60*/  ISETP.LT.AND P1, PT, R243, c[0x0][0x178], !P4 ;  /* 0x00005e00f3007a0c */ /* 0x000fe40006721270 */
[----:B------:R-:W-:Y:S01]  /*7af70*/  IADD3 R166, R242, 0x48, RZ ;  /* 0x00000048f2a67810 */ /* 0x000fe20007ffe0ff */
[----:B------:R1:W-:Y:S01]  /*7af80*/  @P3 STG.E [R2.64], R245 ;  /* 0x000000f502003986 */ /* 0x0003e2000c101904 */
[----:B------:R-:W-:-:S02]  /*7af90*/  IADD3 R168, R169, c[0x0][0x198], RZ ;  /* 0x00006600a9a87a10 */ /* 0x000fc40007ffe0ff */
[----:B------:R-:W-:Y:S01]  /*7afa0*/  ISETP.LT.AND P3, PT, R252, c[0x0][0x178], !P4 ;  /* 0x00005e00fc007a0c */ /* 0x000fe20006761270 */
[C---:B-1----:R-:W-:Y:S01]  /*7afb0*/  IMAD.WIDE R164, R169.reuse, 0x4, R6 ;  /* 0x00000004a9a47825 */ /* 0x042fe200078e0206 */
[----:B------:R-:W-:Y:S01]  /*7afc0*/  ISETP.GE.AND P2, PT, R166, c[0x0][0x17c], PT ;  /* 0x00005f00a6007a0c */ /* 0x000fe20003f46270 */
[----:B------:R-:W2:Y:S02]  /*7afd0*/  LDL.LU R245, [R1+0x1e0] ;  /* 0x0001e00001f57983 */ /* 0x000ea40000300800 */
[----:B------:R-:W-:Y:S02]  /*7afe0*/  IMAD.WIDE R166, R169, 0x4, R4 ;  /* 0x00000004a9a67825 */ /* 0x000fe400078e0204 */
[----:B------:R1:W-:Y:S01]  /*7aff0*/  @P6 STG.E [R164.64], R244 ;  /* 0x000000f4a4006986 */ /* 0x0003e2000c101904 */
[----:B------:R-:W-:Y:S01]  /*7b000*/  ISETP.LT.AND P6, PT, R99, c[0x0][0x178], !P4 ;  /* 0x00005e0063007a0c */ /* 0x000fe200067c1270 */
[C---:B------:R-:W-:Y:S02]  /*7b010*/  IMAD.WIDE R2, R168.reuse, 0x4, R162 ;  /* 0x00000004a8027825 */ /* 0x040fe400078e02a2 */
[----:B------:R1:W-:Y:S04]  /*7b020*/  @P5 STG.E [R166.64], R251 ;  /* 0x000000fba6005986 */ /* 0x0003e8000c101904 */
[----:B-1----:R-:W2:Y:S01]  /*7b030*/  LDL.LU R244, [R1+0x140] ;  /* 0x0001400001f47983 */ /* 0x002ea20000300800 */
[----:B------:R-:W-:-:S03]  /*7b040*/  IMAD.WIDE R164, R168, 0x4, R160 ;  /* 0x00000004a8a47825 */ /* 0x000fc600078e02a0 */
[----:B------:R-:W2:Y:S04]  /*7b050*/  LDL.LU R251, [R1+0xd34] ;  /* 0x000d340001fb7983 */ /* 0x000ea80000300800 */
[----:B----4-:R1:W-:Y:S04]  /*7b060*/  @P1 STG.E [R2.64], R249 ;  /* 0x000000f902001986 */ /* 0x0103e8000c101904 */
[----:B------:R-:W-:Y:S04]  /*7b070*/  @P3 STG.E [R164.64], R239 ;  /* 0x000000efa4003986 */ /* 0x000fe8000c101904 */
[----:B-1----:R-:W4:Y:S01]  /*7b080*/  LDL.LU R249, [R1+0x984] ;  /* 0x0009840001f97983 */ /* 0x002f220000300800 */
[----:B------:R-:W-:-:S05]  /*7b090*/  IMAD.WIDE R2, R168, 0x4, R6 ;  /* 0x00000004a8027825 */ /* 0x000fca00078e0206 */
[----:B---3--:R1:W-:Y:S04]  /*7b0a0*/  @P6 STG.E [R2.64], R250 ;  /* 0x000000fa02006986 */ /* 0x0083e8000c101904 */
[----:B-1----:R-:W3:Y:S01]  /*7b0b0*/  LDL.LU R250, [R1+0x1e4] ;  /* 0x0001e40001fa7983 */ /* 0x002ee20000300800 */
[----:B------:R-:W-:Y:S02]  /*7b0c0*/  ISETP.LT.AND P4, PT, R174, c[0x0][0x178], !P4 ;  /* 0x00005e00ae007a0c */ /* 0x000fe40006781270 */
        /* <DEDUP_REMOVED lines=8> */
[----:B------:R-:W-:Y:S02]  /*7b150*/  ISETP.LT.AND P3, PT, R252, c[0x0][0x178], !P2 ;  /* 0x00005e00fc007a0c */ /* 0x000fe40005761270 */
[----:B------:R-:W-:Y:S01]  /*7b160*/  ISETP.LT.AND P4, PT, R99, c[0x0][0x178], !P2 ;  /* 0x00005e0063007a0c */ /* 0x000fe20005781270 */
[C---:B------:R-:W-:Y:S01]  /*7b170*/  IMAD.WIDE R164, R169.reuse, 0x4, R162 ;  /* 0x00000004a9a47825 */ /* 0x040fe200078e02a2 */
        /* <DEDUP_REMOVED lines=16> */
[C---:B------:R-:W-:Y:S02]  /*7b280*/  IMAD.WIDE R2, R168.reuse, 0x4, R160 ;  /* 0x00000004a8027825 */ /* 0x040fe400078e02a0 */
[----:B------:R1:W-:Y:S04]  /*7b290*/  @P5 STG.E [R164.64], R251 ;  /* 0x000000fba4005986 */ /* 0x0003e8000c101904 */
[----:B-1----:R-:W2:Y:S04]  /*7b2a0*/  LDL.LU R251, [R1+0xd24] ;  /* 0x000d240001fb7983 */ /* 0x002ea80000300800 */
[----:B----4-:R1:W-:Y:S02]  /*7b2b0*/  @P6 STG.E [R2.64], R249 ;  /* 0x000000f902006986 */ /* 0x0103e4000c101904 */
[----:B-1----:R-:W-:-:S02]  /*7b2c0*/  IMAD.WIDE R2, R168, 0x4, R6 ;  /* 0x00000004a8027825 */ /* 0x002fc400078e0206 */
[----:B------:R-:W4:Y:S04]  /*7b2d0*/  LDL.LU R249, [R1+0x864] ;  /* 0x0008640001f97983 */ /* 0x000f280000300800 */
[----:B---3--:R1:W-:Y:S04]  /*7b2e0*/  @P2 STG.E [R2.64], R250 ;  /* 0x000000fa02002986 */ /* 0x0083e8000c101904 */
[----:B-1----:R-:W3:Y:S01]  /*7b2f0*/  LDL.LU R3, [R1+0xdb0] ;  /* 0x000db00001037983 */ /* 0x002ee20000300800 */
[----:B------:R-:W-:Y:S01]  /*7b300*/  ISETP.LT.AND P1, PT, R174, c[0x0][0x178], !P1 ;  /* 0x00005e00ae007a0c */ /* 0x000fe20004f21270 */
[----:B------:R-:W-:-:S12]  /*7b310*/  IMAD.WIDE R164, R168, 0x4, R4 ;  /* 0x00000004a8a47825 */ /* 0x000fd800078e0204 */
        /* <DEDUP_REMOVED lines=66> */
[----:B------:R-:W-:-:S03]  /*7b740*/  IMAD.WIDE R166, R2, 0x4, R160 ;  /* 0x0000000402a67825 */ /* 0x000fc600078e02a0 */
[----:B------:R-:W2:Y:S01]  /*7b750*/  LDL.LU R244, [R1+0x830] ;  /* 0x0008300001f47983 */ /* 0x000ea20000300800 */
[----:B------:R-:W-:Y:S01]  /*7b760*/  ISETP.LT.AND P0, PT, R174, c[0x0][0x178], !P0 ;  /* 0x00005e00ae007a0c */ /* 0x000fe20004701270 */
[----:B------:R-:W-:Y:S02]  /*7b770*/  IMAD.WIDE R164, R2, 0x4, R6 ;  /* 0x0000000402a47825 */ /* 0x000fe400078e0206 */
[----:B------:R-:W2:Y:S01]  /*7b780*/  LDL.LU R250, [R1+0xe54] ;  /* 0x000e540001fa7983 */ /* 0x000ea20000300800 */
[----:B------:R-:W-:Y:S02]  /*7b790*/  IADD3 R3, R242, 0x4f, RZ ;  /* 0x0000004ff2037810 */ /* 0x000fe40007ffe0ff */
        /* <DEDUP_REMOVED lines=19> */
[----:B------:R-:W-:Y:S01]  /*7b8d0*/  ISETP.LT.AND P5, PT, R243, c[0x0][0x178], !P1 ;  /* 0x00005e00f3007a0c */ /* 0x000fe20004fa1270 */
[----:B------:R-:W-:Y:S01]  /*7b8e0*/  IMAD.WIDE R2, R170, 0x4, R6 ;  /* 0x00000004aa027825 */ /* 0x000fe200078e0206 */
[----:B------:R-:W-:-:S03]  /*7b8f0*/  ISETP.LT.AND P3, PT, R252, c[0x0][0x178], !P1 ;  /* 0x00005e00fc007a0c */ /* 0x000fc60004f61270 */
[C---:B------:R-:W-:Y:S01]  /*7b900*/  IMAD.WIDE R164, R170.reuse, 0x4, R4 ;  /* 0x00000004aaa47825 */ /* 0x040fe200078e0204 */
[----:B-1----:R-:W-:Y:S01]  /*7b910*/  IADD3 R168, R170, c[0x0][0x198], RZ ;  /* 0x00006600aaa87a10 */ /* 0x002fe20007ffe0ff */
[----:B------:R-:W2:Y:S01]  /*7b920*/  LDL.LU R247, [R1+0xb8] ;  /* 0x0000b80001f77983 */ /* 0x000ea20000300800 */
[----:B------:R-:W-:-:S03]  /*7b930*/  ISETP.LT.AND P0, PT, R99, c[0x0][0x178], !P1 ;  /* 0x00005e0063007a0c */ /* 0x000fc60004f01270 */
[----:B------:R-:W-:Y:S01]  /*7b940*/  IMAD.WIDE R166, R168, 0x4, R162 ;  /* 0x00000004a8a67825 */ /* 0x000fe200078e02a2 */
[----:B------:R-:W2:Y:S04]  /*7b950*/  LDL.LU R246, [R1+0x78] ;  /* 0x0000780001f67983 */ /* 0x000ea80000300800 */
[----:B------:R1:W-:Y:S04]  /*7b960*/  @P6 STG.E [R2.64], R245 ;  /* 0x000000f502006986 */ /* 0x0003e8000c101904 */
[----:B------:R1:W-:Y:S01]  /*7b970*/  @P4 STG.E [R164.64], R244 ;  /* 0x000000f4a4004986 */ /* 0x0003e2000c101904 */
[----:B------:R-:W-:-:S03]  /*7b980*/  ISETP.LT.AND P1, PT, R174, c[0x0][0x178], !P1 ;  /* 0x00005e00ae007a0c */ /* 0x000fc60004f21270 */
[----:B------:R-:W-:Y:S01]  /*7b990*/  @P5 STG.E [R166.64], R250 ;  /* 0x000000faa6005986 */ /* 0x000fe2000c101904 */
[----:B-1----:R-:W-:-:S04]  /*7b9a0*/  IMAD.WIDE R2, R168, 0x4, R6 ;  /* 0x00000004a8027825 */ /* 0x002fc800078e0206 */
[----:B------:R-:W-:-:S05]  /*7b9b0*/  IMAD.WIDE R164, R168, 0x4, R160 ;  /* 0x00000004a8a47825 */ /* 0x000fca00078e02a0 */
[----:B----4-:R1:W-:Y:S04]  /*7b9c0*/  @P3 STG.E [R164.64], R251 ;  /* 0x000000fba4003986 */ /* 0x0103e8000c101904 */
[----:B---3--:R3:W-:Y:S04]  /*7b9d0*/  @P0 STG.E [R2.64], R249 ;  /* 0x000000f902000986 */ /* 0x0087e8000c101904 */
[----:B-1----:R-:W4:Y:S04]  /*7b9e0*/  LDL.LU R251, [R1+0xb7c] ;  /* 0x000b7c0001fb7983 */ /* 0x002f280000300800 */
[----:B---3--:R-:W3:Y:S01]  /*7b9f0*/  LDL.LU R249, [R1+0x5fc] ;  /* 0x0005fc0001f97983 */ /* 0x008ee20000300800 */
[----:B------:R-:W-:-:S03]  /*7ba00*/  IMAD.WIDE R2, R168, 0x4, R4 ;  /* 0x00000004a8027825 */ /* 0x000fc600078e0204 */
[----:B------:R-:W3:Y:S04]  /*7ba10*/  LDL.LU R250, [R1+0xbc] ;  /* 0x0000bc0001fa7983 */ /* 0x000ee80000300800 */
[----:B--2---:R1:W-:Y:S04]  /*7ba20*/  @P1 STG.E [R2.64], R248 ;  /* 0x000000f802001986 */ /* 0x0043e8000c101904 */
[----:B-1----:R-:W2:Y:S01]  /*7ba30*/  LDL.LU R248, [R1+0x7c] ;  /* 0x00007c0001f87983 */ /* 0x002ea20000300800 */
[C---:B------:R-:W-:Y:S02]  /*7ba40*/  IADD3 R169, R242.reuse, 0x50, RZ ;  /* 0x00000050f2a97810 */ /* 0x040fe40007ffe0ff */
[----:B------:R-:W-:Y:S01]  /*7ba50*/  IADD3 R170, R242, 0x51, RZ ;  /* 0x00000051f2aa7810 */ /* 0x000fe20007ffe0ff */
[----:B------:R-:W2:Y:S01]  /*7ba60*/  LDL.LU R175, [R1+0xbb8] ;  /* 0x000bb80001af7983 */ /* 0x000ea20000300800 */
[----:B------:R-:W-:-:S02]  /*7ba70*/  ISETP.GE.AND P6, PT, R169, c[0x0][0x17c], PT ;  /* 0x00005f00a9007a0c */ /* 0x000fc40003fc6270 */
[----:B------:R-:W-:Y:S01]  /*7ba80*/  ISETP.GE.AND P3, PT, R170, c[0x0][0x17c], PT ;  /* 0x00005f00aa007a0c */ /* 0x000fe20003f66270 */
[----:B------:R-:W2:Y:S01]  /*7ba90*/  LDL.LU R245, [R1+0x628] ;  /* 0x0006280001f57983 */ /* 0x000ea20000300800 */
[----:B------:R-:W-:Y:S02]  /*7baa0*/  ISETP.LT.AND P4, PT, R243, c[0x0][0x178], !P6 ;  /* 0x00005e00f3007a0c */ /* 0x000fe40007781270 */
[----:B------:R-:W-:Y:S01]  /*7bab0*/  ISETP.LT.AND P5, PT, R252, c[0x0][0x178], !P6 ;  /* 0x00005e00fc007a0c */ /* 0x000fe200077a1270 */
[----:B------:R-:W2:Y:S01]  /*7bac0*/  LDL.LU R244, [R1+0xf8] ;  /* 0x0000f80001f47983 */ /* 0x000ea20000300800 */
[----:B------:R-:W-:Y:S02]  /*7bad0*/  IADD3 R169, R168, c[0x0][0x198], RZ ;  /* 0x00006600a8a97a10 */ /* 0x000fe40007ffe0ff */
        /* <DEDUP_REMOVED lines=121> */
[----:B------:R-:W-:Y:S01]  /*7c270*/  @P5 STG.E [R166.64], R175 ;  /* 0x000000afa6005986 */ /* 0x000fe2000c101904 */
[----:B------:R-:W-:-:S03]  /*7c280*/  ISETP.LT.AND P2, PT, R174, c[0x0][0x178], !P2 ;  /* 0x00005e00ae007a0c */ /* 0x000fc60005741270 */
[----:B------:R1:W-:Y:S01]  /*7c290*/  @P4 STG.E [R168.64], R247 ;  /* 0x000000f7a8004986 */ /* 0x0003e2000c101904 */
[----:B------:R-:W-:Y:S02]  /*7c2a0*/  ISETP.LT.AND P4, PT, R243, c[0x0][0x178], !P3 ;  /* 0x00005e00f3007a0c */ /* 0x000fe40005f81270 */
[----:B------:R-:W-:Y:S02]  /*7c2b0*/  ISETP.LT.AND P6, PT, R252, c[0x0][0x178], !P3 ;  /* 0x00005e00fc007a0c */ /* 0x000fe40005fc1270 */
[----:B------:R-:W-:Y:S01]  /*7c2c0*/  ISETP.LT.AND P1, PT, R174, c[0x0][0x178], !P3 ;  /* 0x00005e00ae007a0c */ /* 0x000fe20005f21270 */
[----:B------:R-:W-:Y:S01]  /*7c2d0*/  IMAD.WIDE R2, R171, 0x4, R4 ;  /* 0x00000004ab027825 */ /* 0x000fe200078e0204 */
[----:B------:R-:W-:Y:S02]  /*7c2e0*/  ISETP.LT.AND P3, PT, R99, c[0x0][0x178], !P3 ;  /* 0x00005e0063007a0c */ /* 0x000fe40005f61270 */
[----:B-1----:R-:W-:Y:S02]  /*7c2f0*/  IADD3 R169, R171, c[0x0][0x198], RZ ;  /* 0x00006600aba97a10 */ /* 0x002fe40007ffe0ff */
[----:B------:R1:W-:Y:S03]  /*7c300*/  @P2 STG.E [R2.64], R244 ;  /* 0x000000f402002986 */ /* 0x0003e6000c101904 */
[----:B------:R-:W-:-:S04]  /*7c310*/  IMAD.WIDE R164, R169, 0x4, R162 ;  /* 0x00000004a9a47825 */ /* 0x000fc800078e02a2 */
[C---:B------:R-:W-:Y:S01]  /*7c320*/  IMAD.WIDE R166, R169.reuse, 0x4, R160 ;  /* 0x00000004a9a67825 */ /* 0x040fe200078e02a0 */
[----:B-1----:R-:W2:Y:S03]  /*7c330*/  LDL.LU R244, [R1+0x148] ;  /* 0x0001480001f47983 */ /* 0x002ea60000300800 */
[C---:B------:R-:W-:Y:S01]  /*7c340*/  IMAD.WIDE R2, R169.reuse, 0x4, R6 ;  /* 0x00000004a9027825 */ /* 0x040fe200078e0206 */
[----:B----4-:R1:W-:Y:S04]  /*7c350*/  @P4 STG.E [R164.64], R251 ;  /* 0x000000fba4004986 */ /* 0x0103e8000c101904 */
[----:B---3--:R3:W-:Y:S04]  /*7c360*/  @P6 STG.E [R166.64], R249 ;  /* 0x000000f9a6006986 */ /* 0x0087e8000c101904 */
[----:B-1----:R-:W4:Y:S01]  /*7c370*/  LDL.LU R251, [R1+0xd3c] ;  /* 0x000d3c0001fb7983 */ /* 0x002f220000300800 */
[----:B------:R-:W-:-:S03]  /*7c380*/  IMAD.WIDE R164, R169, 0x4, R4 ;  /* 0x00000004a9a47825 */ /* 0x000fc600078e0204 */
[----:B---3--:R-:W3:Y:S04]  /*7c390*/  LDL.LU R249, [R1+0x98c] ;  /* 0x00098c0001f97983 */ /* 0x008ee80000300800 */
        /* <DEDUP_REMOVED lines=174> */
[C---:B------:R-:W-:Y:S01]  /*7ce80*/  IMAD.WIDE R166, R169.reuse, 0x4, R4 ;  /* 0x00000004a9a67825 */ /* 0x040fe200078e0204 */
        /* <DEDUP_REMOVED lines=38> */
[C---:B------:R-:W-:Y:S02]  /*7d0f0*/  IADD3 R170, R169.reuse, c[0x0][0x198], RZ ;  /* 0x00006600a9aa7a10 */ /* 0x040fe40007ffe0ff */
        /* <DEDUP_REMOVED lines=103> */
[----:B------:R-:W-:Y:S01]  /*7d770*/  IADD3 R169, R242, 0x6b, RZ ;  /* 0x0000006bf2a97810 */ /* 0x000fe20007ffe0ff */
[----:B------:R-:W-:Y:S01]  /*7d780*/  IMAD.WIDE R164, R168, 0x4, R160 ;  /* 0x00000004a8a47825 */ /* 0x000fe200078e02a0 */
[----:B------:R-:W-:Y:S01]  /*7d790*/  ISETP.LT.AND P1, PT, R174, c[0x0][0x178], !P1 ;  /* 0x00005e00ae007a0c */ /* 0x000fe20004f21270 */
[----:B----4-:R1:W-:Y:S01]  /*7d7a0*/  @P5 STG.E [R166.64], R173 ;  /* 0x000000ada6005986 */ /* 0x0103e2000c101904 */
[----:B------:R-:W-:Y:S01]  /*7d7b0*/  ISETP.LT.AND P4, PT, R243, c[0x0][0x178], !P6 ;  /* 0x00005e00f3007a0c */ /* 0x000fe20007781270 */
[----:B------:R-:W-:Y:S01]  /*7d7c0*/  IMAD.WIDE R2, R168, 0x4, R6 ;  /* 0x00000004a8027825 */ /* 0x000fe200078e0206 */
[----:B------:R-:W-:Y:S01]  /*7d7d0*/  ISETP.LT.AND P5, PT, R252, c[0x0][0x178], !P6 ;  /* 0x00005e00fc007a0c */ /* 0x000fe200077a1270 */
[----:B------:R-:W4:Y:S01]  /*7d7e0*/  LDL.LU R246, [R1+0x870] ;  /* 0x0008700001f67983 */ /* 0x000f220000300800 */
[----:B------:R-:W-:-:S02]  /*7d7f0*/  ISETP.GE.AND P2, PT, R169, c[0x0][0x17c], PT ;  /* 0x00005f00a9007a0c */ /* 0x000fc40003f46270 */
[----:B------:R-:W-:Y:S01]  /*7d800*/  IADD3 R169, R168, c[0x0][0x198], RZ ;  /* 0x00006600a8a97a10 */ /* 0x000fe20007ffe0ff */
[----:B------:R1:W-:Y:S04]  /*7d810*/  @P3 STG.E [R164.64], R247 ;  /* 0x000000f7a4003986 */ /* 0x0003e8000c101904 */
[C---:B-1----:R-:W-:Y:S01]  /*7d820*/  IMAD.WIDE R166, R169.reuse, 0x4, R160 ;  /* 0x00000004a9a67825 */ /* 0x042fe200078e02a0 */
[----:B------:R1:W-:Y:S03]  /*7d830*/  @P0 STG.E [R2.64], R245 ;  /* 0x000000f502000986 */ /* 0x0003e6000c101904 */
[----:B------:R-:W-:-:S04]  /*7d840*/  IMAD.WIDE R164, R169, 0x4, R162 ;  /* 0x00000004a9a47825 */ /* 0x000fc800078e02a2 */
        /* <DEDUP_REMOVED lines=34> */
[----:B----4-:R4:W-:Y:S04]  /*7da70*/  @P4 STG.E [R164.64], R246 ;  /* 0x000000f6a4004986 */ /* 0x0109e8000c101904 */
        /* <DEDUP_REMOVED lines=224> */
[----:B------:R-:W-:Y:S02]  /*7e880*/  ISETP.LT.AND P3, PT, R99, c[0x0][0x178], !P2 ;  /* 0x00005e0063007a0c */ /* 0x000fe40005761270 */
[----:B------:R-:W-:Y:S01]  /*7e890*/  IADD3 R166, R242, 0x7f, RZ ;  /* 0x0000007ff2a67810 */ /* 0x000fe20007ffe0ff */
[----:B------:R-:W2:Y:S01]  /*7e8a0*/  LDL.LU R251, [R1+0x228] ;  /* 0x0002280001fb7983 */ /* 0x000ea20000300800 */
[----:B-1----:R-:W-:-:S04]  /*7e8b0*/  IMAD.WIDE R164, R169, 0x4, R4 ;  /* 0x00000004a9a47825 */ /* 0x002fc800078e0204 */
[C---:B------:R-:W-:Y:S01]  /*7e8c0*/  IMAD.WIDE R2, R169.reuse, 0x4, R6 ;  /* 0x00000004a9027825 */ /* 0x040fe200078e0206 */
[----:B------:R-:W-:-:S04]  /*7e8d0*/  IADD3 R169, R169, c[0x0][0x198], RZ ;  /* 0x00006600a9a97a10 */ /* 0x000fc80007ffe0ff */
        /* <DEDUP_REMOVED lines=8> */
[C---:B------:R-:W-:Y:S01]  /*7e960*/  IMAD.WIDE R166, R169.reuse, 0x4, R6 ;  /* 0x00000004a9a67825 */ /* 0x040fe200078e0206 */
        /* <DEDUP_REMOVED lines=36> */
[----:B-1----:R-:W2:Y:S04]  /*7ebb0*/  LDL.LU R251, [R1+0xecc] ;  /* 0x000ecc0001fb7983 */ /* 0x002ea80000300800 */
        /* <DEDUP_REMOVED lines=143> */
[----:B------:R1:W-:Y:S04]  /*7f4b0*/  @P6 STG.E [R2.64], R245 ;  /* 0x000000f502006986 */ /* 0x0003e8000c101904 */
[----:B------:R1:W-:Y:S01]  /*7f4c0*/  @P4 STG.E [R164.64], R244 ;  /* 0x000000f4a4004986 */ /* 0x0003e2000c101904 */
[----:B------:R-:W-:-:S03]  /*7f4d0*/  ISETP.LT.AND P1, PT, R174, c[0x0][0x178], !P1 ;  /* 0x00005e00ae007a0c */ /* 0x000fc60004f21270 */
[----:B------:R-:W-:Y:S01]  /*7f4e0*/  @P5 STG.E [R166.64], R250 ;  /* 0x000000faa6005986 */ /* 0x000fe2000c101904 */
[----:B-1----:R-:W-:-:S03]  /*7f4f0*/  IMAD.WIDE R2, R168, 0x4, R6 ;  /* 0x00000004a8027825 */ /* 0x002fc600078e0206 */
[----:B------:R-:W2:Y:S01]  /*7f500*/  LDL.LU R246, [R1+0x210] ;  /* 0x0002100001f67983 */ /* 0x000ea20000300800 */
        /* <DEDUP_REMOVED lines=19> */
[----:B------:R-:W-:Y:S02]  /*7f640*/  IADD3 R170, R242, 0x83, RZ ;  /* 0x00000083f2aa7810 */ /* 0x000fe40007ffe0ff */
[----:B------:R-:W-:Y:S01]  /*7f650*/  ISETP.LT.AND P0, PT, R99, c[0x0][0x178], !P6 ;  /* 0x00005e0063007a0c */ /* 0x000fe20007701270 */
[----:B------:R-:W-:Y:S01]  /*7f660*/  IMAD.WIDE R164, R169, 0x4, R162 ;  /* 0x00000004a9a47825 */ /* 0x000fe200078e02a2 */
[----:B------:R-:W-:-:S03]  /*7f670*/  ISETP.GE.AND P3, PT, R170, c[0x0][0x17c], PT ;  /* 0x00005f00aa007a0c */ /* 0x000fc60003f66270 */
[----:B------:R-:W-:Y:S01]  /*7f680*/  IMAD.WIDE R166, R169, 0x4, R160 ;  /* 0x00000004a9a67825 */ /* 0x000fe200078e02a0 */
[----:B------:R-:W-:Y:S01]  /*7f690*/  @P4 STG.E [R164.64], R173 ;  /* 0x000000ada4004986 */ /* 0x000fe2000c101904 */
[----:B------:R-:W-:-:S03]  /*7f6a0*/  ISETP.LT.AND P6, PT, R174, c[0x0][0x178], !P6 ;  /* 0x00005e00ae007a0c */ /* 0x000fc600077c1270 */
[----:B------:R1:W-:Y:S01]  /*7f6b0*/  @P5 STG.E [R166.64], R239 ;  /* 0x000000efa6005986 */ /* 0x0003e2000c101904 */
[----:B------:R-:W-:Y:S01]  /*7f6c0*/  ISETP.LT.AND P5, PT, R243, c[0x0][0x178], !P3 ;  /* 0x00005e00f3007a0c */ /* 0x000fe20005fa1270 */
[C---:B------:R-:W-:Y:S01]  /*7f6d0*/  IMAD.WIDE R2, R169.reuse, 0x4, R6 ;  /* 0x00000004a9027825 */ /* 0x040fe200078e0206 */
[----:B------:R-:W-:Y:S02]  /*7f6e0*/  IADD3 R168, R169, c[0x0][0x198], RZ ;  /* 0x00006600a9a87a10 */ /* 0x000fe40007ffe0ff */
[----:B------:R-:W-:Y:S02]  /*7f6f0*/  ISETP.LT.AND P1, PT, R252, c[0x0][0x178], !P3 ;  /* 0x00005e00fc007a0c */ /* 0x000fe40005f21270 */
[----:B------:R-:W-:Y:S01]  /*7f700*/  ISETP.LT.AND P4, PT, R99, c[0x0][0x178], !P3 ;  /* 0x00005e0063007a0c */ /* 0x000fe20005f81270 */
[----:B------:R1:W-:Y:S02]  /*7f710*/  @P0 STG.E [R2.64], R247 ;  /* 0x000000f702000986 */ /* 0x0003e4000c101904 */
[----:B-1----:R-:W-:Y:S01]  /*7f720*/  IADD3 R166, R242, 0x87, RZ ;  /* 0x00000087f2a67810 */ /* 0x002fe20007ffe0ff */
[----:B------:R-:W-:-:S03]  /*7f730*/  IMAD.WIDE R164, R169, 0x4, R4 ;  /* 0x00000004a9a47825 */ /* 0x000fc600078e0204 */
[----:B------:R-:W-:Y:S01]  /*7f740*/  ISETP.GE.AND P0, PT, R166, c[0x0][0x17c], PT ;  /* 0x00005f00a6007a0c */ /* 0x000fe20003f06270 */
[----:B------:R-:W-:Y:S01]  /*7f750*/  IMAD.WIDE R166, R168, 0x4, R162 ;  /* 0x00000004a8a67825 */ /* 0x000fe200078e02a2 */
[----:B------:R1:W-:Y:S01]  /*7f760*/  @P6 STG.E [R164.64], R246 ;  /* 0x000000f6a4006986 */ /* 0x0003e2000c101904 */
[----:B------:R-:W-:Y:S02]  /*7f770*/  ISETP.LT.AND P3, PT, R174, c[0x0][0x178], !P3 ;  /* 0x00005e00ae007a0c */ /* 0x000fe40005f61270 */
[----:B------:R-:W-:-:S04]  /*7f780*/  IMAD.WIDE R2, R168, 0x4, R160 ;  /* 0x00000004a8027825 */ /* 0x000fc800078e02a0 */
[C---:B-1----:R-:W-:Y:S01]  /*7f790*/  IMAD.WIDE R164, R168.reuse, 0x4, R6 ;  /* 0x00000004a8a47825 */ /* 0x042fe200078e0206 */
[----:B----4-:R1:W-:Y:S04]  /*7f7a0*/  @P5 STG.E [R166.64], R251 ;  /* 0x000000fba6005986 */ /* 0x0103e8000c101904 */
[----:B---3--:R3:W-:Y:S04]  /*7f7b0*/  @P1 STG.E [R2.64], R249 ;  /* 0x000000f902001986 */ /* 0x0087e8000c101904 */
[----:B-1----:R-:W4:Y:S04]  /*7f7c0*/  LDL.LU R251, [R1+0x240] ;  /* 0x0002400001fb7983 */ /* 0x002f280000300800 */
[----:B---3--:R-:W3:Y:S01]  /*7f7d0*/  LDL.LU R249, [R1+0xe14] ;  /* 0x000e140001f97983 */ /* 0x008ee20000300800 */
[----:B------:R-:W-:-:S03]  /*7f7e0*/  IMAD.WIDE R2, R168, 0x4, R4 ;  /* 0x00000004a8027825 */ /* 0x000fc600078e0204 */
[----:B------:R1:W-:Y:S04]  /*7f7f0*/  @P4 STG.E [R164.64], R250 ;  /* 0x000000faa4004986 */ /* 0x0003e8000c101904 */
[----:B------:R-:W3:Y:S04]  /*7f800*/  LDL.LU R247, [R1+0x744] ;  /* 0x0007440001f77983 */ /* 0x000ee80000300800 */
[----:B-1----:R-:W3:Y:S04]  /*7f810*/  LDL.LU R250, [R1+0x2d4] ;  /* 0x0002d40001fa7983 */ /* 0x002ee80000300800 */
[----:B--2---:R1:W-:Y:S04]  /*7f820*/  @P3 STG.E [R2.64], R248 ;  /* 0x000000f802003986 */ /* 0x0043e8000c101904 */
[----:B-1----:R-:W2:Y:S01]  /*7f830*/  LDL.LU R248, [R1+0x244] ;  /* 0x0002440001f87983 */ /* 0x002ea20000300800 */
[----:B------:R-:W-:-:S02]  /*7f840*/  ISETP.LT.AND P6, PT, R243, c[0x0][0x178], !P2 ;  /* 0x00005e00f3007a0c */ /* 0x000fc400057c1270 */
[----:B------:R-:W-:Y:S01]  /*7f850*/  ISETP.LT.AND P5, PT, R252, c[0x0][0x178], !P2 ;  /* 0x00005e00fc007a0c */ /* 0x000fe200057a1270 */
[----:B------:R-:W2:Y:S01]  /*7f860*/  LDL.LU R239, [R1+0xe40] ;  /* 0x000e400001ef7983 */ /* 0x000ea20000300800 */
[----:B------:R-:W-:Y:S02]  /*7f870*/  IADD3 R169, R168, c[0x0][0x198], RZ ;  /* 0x00006600a8a97a10 */ /* 0x000fe40007ffe0ff */
[----:B------:R-:W-:Y:S01]  /*7f880*/  IADD3 R170, R242, 0x85, RZ ;  /* 0x00000085f2aa7810 */ /* 0x000fe20007ffe0ff */
[----:B------:R-:W2:Y:S01]  /*7f890*/  LDL.LU R246, [R1+0x780] ;  /* 0x0007800001f67983 */ /* 0x000ea20000300800 */
[----:B------:R-:W-:Y:S01]  /*7f8a0*/  ISETP.LT.AND P1, PT, R99, c[0x0][0x178], !P2 ;  /* 0x00005e0063007a0c */ /* 0x000fe20005721270 */
[C---:B------:R-:W-:Y:S01]  /*7f8b0*/  IMAD.WIDE R164, R169.reuse, 0x4, R162 ;  /* 0x00000004a9a47825 */ /* 0x040fe200078e02a2 */
[----:B------:R-:W-:Y:S02]  /*7f8c0*/  ISETP.GE.AND P4, PT, R170, c[0x0][0x17c], PT ;  /* 0x00005f00aa007a0c */ /* 0x000fe40003f86270 */
[----:B------:R-:W-:Y:S01]  /*7f8d0*/  ISETP.LT.AND P2, PT, R174, c[0x0][0x178], !P2 ;  /* 0x00005e00ae007a0c */ /* 0x000fe20005741270 */
[----:B------:R-:W-:Y:S01]  /*7f8e0*/  IMAD.WIDE R166, R169, 0x4, R160 ;  /* 0x00000004a9a67825 */ /* 0x000fe200078e02a0 */
[----:B------:R1:W-:Y:S01]  /*7f8f0*/  @P6 STG.E [R164.64], R175 ;  /* 0x000000afa4006986 */ /* 0x0003e2000c101904 */
[----:B------:R-:W-:-:S02]  /*7f900*/  ISETP.LT.AND P6, PT, R243, c[0x0][0x178], !P4 ;  /* 0x00005e00f3007a0c */ /* 0x000fc400067c1270 */
[----:B------:R-:W-:Y:S01]  /*7f910*/  ISETP.LT.AND P3, PT, R252, c[0x0][0x178], !P4 ;  /* 0x00005e00fc007a0c */ /* 0x000fe20006761270 */
[----:B------:R1:W-:Y:S01]  /*7f920*/  @P5 STG.E [R166.64], R245 ;  /* 0x000000f5a6005986 */ /* 0x0003e2000c101904 */
[----:B------:R-:W-:Y:S01]  /*7f930*/  ISETP.LT.AND P5, PT, R99, c[0x0][0x178], !P4 ;  /* 0x00005e0063007a0c */ /* 0x000fe200067a1270 */
[C---:B------:R-:W-:Y:S01]  /*7f940*/  IMAD.WIDE R2, R169.reuse, 0x4, R4 ;  /* 0x00000004a9027825 */ /* 0x040fe200078e0204 */
[----:B------:R-:W-:-:S03]  /*7f950*/  IADD3 R168, R169, c[0x0][0x198], RZ ;  /* 0x00006600a9a87a10 */ /* 0x000fc60007ffe0ff */
[----:B-1----:R-:W-:Y:S01]  /*7f960*/  IMAD.WIDE R164, R169, 0x4, R6 ;  /* 0x00000004a9a47825 */ /* 0x002fe200078e0206 */
[----:B------:R-:W-:Y:S01]  /*7f970*/  ISETP.LT.AND P4, PT, R174, c[0x0][0x178], !P4 ;  /* 0x00005e00ae007a0c */ /* 0x000fe20006781270 */
[----:B------:R-:W2:Y:S02]  /*7f980*/  LDL.LU R245, [R1+0x320] ;  /* 0x0003200001f57983 */ /* 0x000ea40000300800 */
[C---:B------:R-:W-:Y:S02]  /*7f990*/  IMAD.WIDE R166, R168.reuse, 0x4, R162 ;  /* 0x00000004a8a67825 */ /* 0x040fe400078e02a2 */
[----:B------:R1:W-:Y:S04]  /*7f9a0*/  @P1 STG.E [R164.64], R244 ;  /* 0x000000f4a4001986 */ /* 0x0003e8000c101904 */
[----:B-1----:R-:W2:Y:S01]  /*7f9b0*/  LDL.LU R244, [R1+0x290] ;  /* 0x0002900001f47983 */ /* 0x002ea20000300800 */
[----:B------:R-:W-:-:S03]  /*7f9c0*/  IMAD.WIDE R164, R168, 0x4, R160 ;  /* 0x00000004a8a47825 */ /* 0x000fc600078e02a0 */
        /* <DEDUP_REMOVED lines=11> */
[----:B------:R-:W-:-:S02]  /*7fa80*/  IADD3 R170, R242, 0x86, RZ ;  /* 0x00000086f2aa7810 */ /* 0x000fc40007ffe0ff */
[----:B------:R-:W-:Y:S01]  /*7fa90*/  IADD3 R168, R168, c[0x0][0x198], RZ ;  /* 0x00006600a8a87a10 */ /* 0x000fe20007ffe0ff */
[----:B------:R-:W2:Y:S01]  /*7faa0*/  LDL.LU R173, [R1+0xf10] ;  /* 0x000f100001ad7983 */ /* 0x000ea20000300800 */
[----:B------:R-:W-:-:S03]  /*7fab0*/  ISETP.GE.AND P1, PT, R170, c[0x0][0x17c], PT ;  /* 0x00005f00aa007a0c */ /* 0x000fc60003f26270 */
[----:B------:R-:W-:Y:S01]  /*7fac0*/  IMAD.WIDE R2, R168, 0x4, R162 ;  /* 0x00000004a8027825 */ /* 0x000fe200078e02a2 */
[----:B------:R-:W-:Y:S01]  /*7fad0*/  ISETP.LT.AND P2, PT, R243, c[0x0][0x178], !P1 ;  /* 0x00005e00f3007a0c */ /* 0x000fe20004f41270 */
[----:B------:R-:W2:Y:S01]  /*7fae0*/  LDL.LU R175, [R1+0x8c0] ;  /* 0x0008c00001af7983 */ /* 0x000ea20000300800 */
[----:B------:R-:W-:Y:S02]  /*7faf0*/  ISETP.LT.AND P3, PT, R252, c[0x0][0x178], !P1 ;  /* 0x00005e00fc007a0c */ /* 0x000fe40004f61270 */
[----:B------:R-:W-:Y:S01]  /*7fb00*/  ISETP.LT.AND P4, PT, R99, c[0x0][0x178], !P1 ;  /* 0x00005e0063007a0c */ /* 0x000fe20004f81270 */
[----:B------:R-:W-:Y:S01]  /*7fb10*/  IMAD.WIDE R164, R168, 0x4, R160 ;  /* 0x00000004a8a47825 */ /* 0x000fe200078e02a0 */
[----:B------:R-:W-:Y:S01]  /*7fb20*/  ISETP.LT.AND P1, PT, R174, c[0x0][0x178], !P1 ;  /* 0x00005e00ae007a0c */ /* 0x000fe20004f21270 */
[----:B------:R-:W2:Y:S01]  /*7fb30*/  LDL.LU R247, [R1+0x380] ;  /* 0x0003800001f77983 */ /* 0x000ea20000300800 */
[----:B------:R-:W-:Y:S02]  /*7fb40*/  ISETP.LT.AND P6, PT, R243, c[0x0][0x178], !P0 ;  /* 0x00005e00f3007a0c */ /* 0x000fe400047c1270 */
[----:B------:R-:W-:-:S03]  /*7fb50*/  ISETP.LT.AND P5, PT, R252, c[0x0][0x178], !P0 ;  /* 0x00005e00fc007a0c */ /* 0x000fc600047a1270 */
        /* <DEDUP_REMOVED lines=47> */
[----:B------:R-:W-:-:S05]  /*7fe50*/  IADD3 R169, R171, c[0x0][0x198], RZ ;  /* 0x00006600aba97a10 */ /* 0x000fca0007ffe0ff */
[C---:B------:R-:W-:Y:S01]  /*7fe60*/  IMAD.WIDE R2, R169.reuse, 0x4, R162 ;  /* 0x00000004a9027825 */ /* 0x040fe200078e02a2 */
[----:B------:R1:W-:Y:S03]  /*7fe70*/  @P2 STG.E [R166.64], R244 ;  /* 0x000000f4a6002986 */ /* 0x0003e6000c101904 */
        /* <DEDUP_REMOVED lines=425> */
[----:B------:R-:W-:Y:S01]  /*81910*/  ISETP.LT.AND P6, PT, R243, c[0x0][0x178], !P0 ;  /* 0x00005e00f3007a0c */ /* 0x000fe200047c1270 */
[----:B------:R-:W-:Y:S01]  /*81920*/  IMAD.WIDE R2, R168, 0x4, R6 ;  /* 0x00000004a8027825 */ /* 0x000fe200078e0206 */
[----:B------:R-:W-:-:S02]  /*81930*/  ISETP.LT.AND P5, PT, R252, c[0x0][0x178], !P0 ;  /* 0x00005e00fc007a0c */ /* 0x000fc400047a1270 */
[----:B------:R-:W-:Y:S01]  /*81940*/  IADD3 R166, R242, 0xa1, RZ ;  /* 0x000000a1f2a67810 */ /* 0x000fe20007ffe0ff */
[C---:B------:R-:W-:Y:S01]  /*81950*/  IMAD.WIDE R164, R168.reuse, 0x4, R4 ;  /* 0x00000004a8a47825 */ /* 0x040fe200078e0204 */
[----:B------:R-:W-:Y:S02]  /*81960*/  IADD3 R170, R168, c[0x0][0x198], RZ ;  /* 0x00006600a8aa7a10 */ /* 0x000fe40007ffe0ff */
[----:B------:R-:W-:Y:S01]  /*81970*/  ISETP.LT.AND P3, PT, R99, c[0x0][0x178], !P0 ;  /* 0x00005e0063007a0c */ /* 0x000fe20004761270 */
[----:B------:R1:W-:Y:S01]  /*81980*/  @P4 STG.E [R2.64], R246 ;  /* 0x000000f602004986 */ /* 0x0003e2000c101904 */
[----:B------:R-:W-:Y:S01]  /*81990*/  ISETP.GE.AND P2, PT, R166, c[0x0][0x17c], PT ;  /* 0x00005f00a6007a0c */ /* 0x000fe20003f46270 */
[----:B------:R-:W-:Y:S02]  /*819a0*/  IMAD.WIDE R166, R170, 0x4, R162 ;  /* 0x00000004aaa67825 */ /* 0x000fe400078e02a2 */
[----:B---3--:R3:W-:Y:S01]  /*819b0*/  @P1 STG.E [R164.64], R250 ;  /* 0x000000faa4001986 */ /* 0x0087e2000c101904 */
[----:B------:R-:W-:Y:S01]  /*819c0*/  ISETP.LT.AND P1, PT, R174, c[0x0][0x178], !P0 ;  /* 0x00005e00ae007a0c */ /* 0x000fe20004721270 */
[----:B------:R-:W-:-:S02]  /*819d0*/  IMAD.WIDE R168, R170, 0x4, R160 ;  /* 0x00000004aaa87825 */ /* 0x000fc400078e02a0 */
[----:B------:R3:W-:Y:S01]  /*819e0*/  @P6 STG.E [R166.64], R175 ;  /* 0x000000afa6006986 */ /* 0x0007e2000c101904 */
[----:B------:R-:W-:Y:S01]  /*819f0*/  ISETP.LT.AND P6, PT, R243, c[0x0][0x178], !P2 ;  /* 0x00005e00f3007a0c */ /* 0x000fe200057c1270 */
[----:B-1----:R-:W-:Y:S02]  /*81a00*/  IMAD.WIDE R2, R170, 0x4, R6 ;  /* 0x00000004aa027825 */ /* 0x002fe400078e0206 */
[----:B------:R-:W-:Y:S04]  /*81a10*/  @P5 STG.E [R168.64], R239 ;  /* 0x000000efa8005986 */ /* 0x000fe8000c101904 */
[----:B---3--:R-:W3:Y:S01]  /*81a20*/  LDL.LU R250, [R1+0x234] ;  /* 0x0002340001fa7983 */ /* 0x008ee20000300800 */
[----:B------:R-:W-:-:S03]  /*81a30*/  ISETP.LT.AND P5, PT, R252, c[0x0][0x178], !P2 ;  /* 0x00005e00fc007a0c */ /* 0x000fc600057a1270 */
[----:B------:R-:W3:Y:S01]  /*81a40*/  LDL.LU R247, [R1+0xd70] ;  /* 0x000d700001f77983 */ /* 0x000ee20000300800 */
[----:B------:R-:W-:-:S03]  /*81a50*/  IADD3 R164, R242, 0xa3, RZ ;  /* 0x000000a3f2a47810 */ /* 0x000fc60007ffe0ff */
[----:B------:R-:W3:Y:S01]  /*81a60*/  LDL.LU R246, [R1+0x690] ;  /* 0x0006900001f67983 */ /* 0x000ee20000300800 */
[----:B------:R-:W-:-:S03]  /*81a70*/  IADD3 R171, R170, c[0x0][0x198], RZ ;  /* 0x00006600aaab7a10 */ /* 0x000fc60007ffe0ff */
[----:B------:R1:W-:Y:S01]  /*81a80*/  @P3 STG.E [R2.64], R245 ;  /* 0x000000f502003986 */ /* 0x0003e2000c101904 */
[----:B------:R-:W-:Y:S02]  /*81a90*/  IADD3 R166, R242, 0xa2, RZ ;  /* 0x000000a2f2a67810 */ /* 0x000fe40007ffe0ff */
[----:B------:R-:W-:Y:S01]  /*81aa0*/  ISETP.GE.AND P0, PT, R164, c[0x0][0x17c], PT ;  /* 0x00005f00a4007a0c */ /* 0x000fe20003f06270 */
[----:B------:R-:W-:Y:S01]  /*81ab0*/  IMAD.WIDE R164, R171, 0x4, R162 ;  /* 0x00000004aba47825 */ /* 0x000fe200078e02a2 */
[----:B------:R-:W-:-:S03]  /*81ac0*/  ISETP.GE.AND P3, PT, R166, c[0x0][0x17c], PT ;  /* 0x00005f00a6007a0c */ /* 0x000fc60003f66270 */
[----:B-1----:R-:W-:Y:S01]  /*81ad0*/  IMAD.WIDE R2, R170, 0x4, R4 ;  /* 0x00000004aa027825 */ /* 0x002fe200078e0204 */
[----:B------:R-:W3:Y:S03]  /*81ae0*/  LDL.LU R245, [R1+0x350] ;  /* 0x0003500001f57983 */ /* 0x000ee60000300800 */
[----:B------:R-:W-:Y:S01]  /*81af0*/  IMAD.WIDE R166, R171, 0x4, R160 ;  /* 0x00000004aba67825 */ /* 0x000fe200078e02a0 */
        /* <DEDUP_REMOVED lines=20> */
[----:B---3--:R1:W-:Y:S01]  /*81c40*/  @P2 STG.E [R166.64], R250 ;  /* 0x000000faa6002986 */ /* 0x0083e2000c101904 */
[----:B------:R-:W-:-:S03]  /*81c50*/  ISETP.LT.AND P5, PT, R243, c[0x0][0x178], !P0 ;  /* 0x00005e00f3007a0c */ /* 0x000fc600047a1270 */
[----:B------:R3:W-:Y:S01]  /*81c60*/  @P4 STG.E [R2.64], R247 ;  /* 0x000000f702004986 */ /* 0x0007e2000c101904 */
[----:B------:R-:W-:-:S03]  /*81c70*/  ISETP.GE.AND P2, PT, R168, c[0x0][0x17c], PT ;  /* 0x00005f00a8007a0c */ /* 0x000fc60003f46270 */
[----:B------:R3:W-:Y:S04]  /*81c80*/  @P6 STG.E [R164.64], R246 ;  /* 0x000000f6a4006986 */ /* 0x0007e8000c101904 */
[----:B-1----:R-:W2:Y:S01]  /*81c90*/  LDL.LU R250, [R1+0x2a4] ;  /* 0x0002a40001fa7983 */ /* 0x002ea20000300800 */
[----:B------:R-:W-:-:S03]  /*81ca0*/  ISETP.LT.AND P6, PT, R252, c[0x0][0x178], !P0 ;  /* 0x00005e00fc007a0c */ /* 0x000fc600047c1270 */
[----:B------:R-:W2:Y:S01]  /*81cb0*/  LDL.LU R171, [R1+0xea0] ;  /* 0x000ea00001ab7983 */ /* 0x000ea20000300800 */
[----:B---3--:R-:W-:-:S03]  /*81cc0*/  IMAD.WIDE R2, R169, 0x4, R6 ;  /* 0x00000004a9027825 */ /* 0x008fc600078e0206 */
[----:B------:R-:W3:Y:S01]  /*81cd0*/  LDL.LU R172, [R1+0x760] ;  /* 0x0007600001ac7983 */ /* 0x000ee20000300800 */
[C---:B------:R-:W-:Y:S01]  /*81ce0*/  IADD3 R168, R169.reuse, c[0x0][0x198], RZ ;  /* 0x00006600a9a87a10 */ /* 0x040fe20007ffe0ff */
[----:B------:R-:W-:Y:S02]  /*81cf0*/  IMAD.WIDE R164, R169, 0x4, R4 ;  /* 0x00000004a9a47825 */ /* 0x000fe400078e0204 */
[----:B------:R-:W3:Y:S02]  /*81d00*/  LDL.LU R173, [R1+0x370] ;  /* 0x0003700001ad7983 */ /* 0x000ee40000300800 */
[C---:B------:R-:W-:Y:S02]  /*81d10*/  IMAD.WIDE R166, R168.reuse, 0x4, R162 ;  /* 0x00000004a8a67825 */ /* 0x040fe400078e02a2 */
        /* <DEDUP_REMOVED lines=27> */
[----:B------:R1:W-:Y:S01]  /*81ed0*/  @P1 STG.E [R2.64], R250 ;  /* 0x000000fa02001986 */ /* 0x0003e2000c101904 */
[----:B------:R-:W-:-:S03]  /*81ee0*/  ISETP.LT.AND P2, PT, R174, c[0x0][0x178], !P2 ;  /* 0x00005e00ae007a0c */ /* 0x000fc60005741270 */
[----:B------:R3:W-:Y:S01]  /*81ef0*/  @P3 STG.E [R164.64], R171 ;  /* 0x000000aba4003986 */ /* 0x0007e2000c101904 */
[----:B------:R-:W-:-:S03]  /*81f00*/  ISETP.LT.AND P3, PT, R252, c[0x0][0x178], !P4 ;  /* 0x00005e00fc007a0c */ /* 0x000fc60006761270 */
[----:B---3--:R3:W-:Y:S01]  /*81f10*/  @P5 STG.E [R166.64], R172 ;  /* 0x000000aca6005986 */ /* 0x0087e2000c101904 */
[----:B------:R-:W-:Y:S02]  /*81f20*/  ISETP.LT.AND P5, PT, R243, c[0x0][0x178], !P4 ;  /* 0x00005e00f3007a0c */ /* 0x000fe400067a1270 */
[----:B------:R-:W-:Y:S01]  /*81f30*/  ISETP.LT.AND P1, PT, R99, c[0x0][0x178], !P4 ;  /* 0x00005e0063007a0c */ /* 0x000fe20006721270 */
[----:B------:R-:W2:Y:S01]  /*81f40*/  LDL.LU R245, [R1+0x3d0] ;  /* 0x0003d00001f57983 */ /* 0x000ea20000300800 */
[C---:B-1----:R-:W-:Y:S01]  /*81f50*/  IMAD.WIDE R2, R169.reuse, 0x4, R6 ;  /* 0x00000004a9027825 */ /* 0x042fe200078e0206 */
[C---:B------:R-:W-:Y:S02]  /*81f60*/  IADD3 R170, R169.reuse, c[0x0][0x198], RZ ;  /* 0x00006600a9aa7a10 */ /* 0x040fe40007ffe0ff */
[----:B------:R-:W-:Y:S01]  /*81f70*/  IADD3 R164, R242, 0xa6, RZ ;  /* 0x000000a6f2a47810 */ /* 0x000fe20007ffe0ff */
[----:B------:R-:W-:Y:S01]  /*81f80*/  IMAD.WIDE R168, R169, 0x4, R4 ;  /* 0x00000004a9a87825 */ /* 0x000fe200078e0204 */
[----:B------:R1:W-:Y:S02]  /*81f90*/  @P6 STG.E [R2.64], R173 ;  /* 0x000000ad02006986 */ /* 0x0003e4000c101904 */
[----:B------:R-:W-:Y:S01]  /*81fa0*/  ISETP.GE.AND P6, PT, R164, c[0x0][0x17c], PT ;  /* 0x00005f00a4007a0c */ /* 0x000fe20003fc6270 */
[C---:B------:R-:W-:Y:S01]  /*81fb0*/  IMAD.WIDE R164, R170.reuse, 0x4, R160 ;  /* 0x00000004aaa47825 */ /* 0x040fe200078e02a0 */
[----:B------:R-:W2:Y:S03]  /*81fc0*/  LDL.LU R244, [R1+0x340] ;  /* 0x0003400001f47983 */ /* 0x000ea60000300800 */
[C---:B---3--:R-:W-:Y:S01]  /*81fd0*/  IMAD.WIDE R166, R170.reuse, 0x4, R6 ;  /* 0x00000004aaa67825 */ /* 0x048fe200078e0206 */
[----:B------:R-:W3:Y:S03]  /*81fe0*/  LDL.LU R250, [R1+0x1014] ;  /* 0x0010140001fa7983 */ /* 0x000ee60000300800 */
[----:B-1----:R-:W-:Y:S01]  /*81ff0*/  IMAD.WIDE R2, R170, 0x4, R162 ;  /* 0x00000004aa027825 */ /* 0x002fe200078e02a2 */
[----:B------:R-:W-:Y:S04]  /*82000*/  @P2 STG.E [R168.64], R175 ;  /* 0x000000afa8002986 */ /* 0x000fe8000c101904 */
[----:B------:R-:W-:Y:S04]  /*82010*/  @P5 STG.E [R2.64], R239 ;  /* 0x000000ef02005986 */ /* 0x000fe8000c101904 */
[----:B----4-:R1:W-:Y:S04]  /*82020*/  @P3 STG.E [R164.64], R251 ;  /* 0x000000fba4003986 */ /* 0x0103e8000c101904 */
[----:B-1----:R-:W4:Y:S04]  /*82030*/  LDL.LU R251, [R1+0x7b4] ;  /* 0x0007b40001fb7983 */ /* 0x002f280000300800 */
        /* <DEDUP_REMOVED lines=28> */
[C---:B---3--:R-:W-:Y:S02]  /*82200*/  IMAD.WIDE R2, R168.reuse, 0x4, R162 ;  /* 0x00000004a8027825 */ /* 0x048fe400078e02a2 */
[----:B------:R-:W-:Y:S02]  /*82210*/  @P6 STG.E [R166.64], R244 ;  /* 0x000000f4a6006986 */ /* 0x000fe4000c101904 */
[----:B------:R-:W-:-:S02]  /*82220*/  IMAD.WIDE R164, R168, 0x4, R160 ;  /* 0x00000004a8a47825 */ /* 0x000fc400078e02a0 */
[----:B------:R1:W-:Y:S04]  /*82230*/  @P5 STG.E [R2.64], R250 ;  /* 0x000000fa02005986 */ /* 0x0003e8000c101904 */
[----:B------:R-:W3:Y:S01]  /*82240*/  LDL.LU R246, [R1+0x1044] ;  /* 0x0010440001f67983 */ /* 0x000ee20000300800 */
[----:B-1----:R-:W-:-:S03]  /*82250*/  IMAD.WIDE R2, R168, 0x4, R6 ;  /* 0x00000004a8027825 */ /* 0x002fc600078e0206 */
[----:B----4-:R-:W-:Y:S04]  /*82260*/  @P3 STG.E [R164.64], R251 ;  /* 0x000000fba4003986 */ /* 0x010fe8000c101904 */
[----:B------:R1:W-:Y:S04]  /*82270*/  @P4 STG.E [R2.64], R249 ;  /* 0x000000f902004986 */ /* 0x0003e8000c101904 */
[----:B-1----:R-:W4:Y:S04]  /*82280*/  LDL.LU R249, [R1+0x8e4] ;  /* 0x0008e40001f97983 */ /* 0x002f280000300800 */
        /* <DEDUP_REMOVED lines=25> */
[----:B---3--:R-:W-:Y:S01]  /*82420*/  IMAD.WIDE R2, R169, 0x4, R6 ;  /* 0x00000004a9027825 */ /* 0x008fe200078e0206 */
[----:B------:R-:W-:-:S04]  /*82430*/  IADD3 R166, R242, 0xb1, RZ ;  /* 0x000000b1f2a67810 */ /* 0x000fc80007ffe0ff */
[----:B------:R1:W-:Y:S01]  /*82440*/  @P5 STG.E [R2.64], R239 ;  /* 0x000000ef02005986 */ /* 0x0003e2000c101904 */
[----:B------:R-:W-:-:S03]  /*82450*/  IADD3 R167, R242, 0xaa, RZ ;  /* 0x000000aaf2a77810 */ /* 0x000fc60007ffe0ff */
[----:B------:R3:W-:Y:S01]  /*82460*/  @P1 STG.E [R164.64], R247 ;  /* 0x000000f7a4001986 */ /* 0x0007e2000c101904 */
[----:B------:R-:W-:Y:S01]  /*82470*/  ISETP.GE.AND P0, PT, R166, c[0x0][0x17c], PT ;  /* 0x00005f00a6007a0c */ /* 0x000fe20003f06270 */
[----:B-1----:R-:W-:-:S04]  /*82480*/  IMAD.WIDE R2, R168, 0x4, R162 ;  /* 0x00000004a8027825 */ /* 0x002fc800078e02a2 */
[C---:B---3--:R-:W-:Y:S01]  /*82490*/  IMAD.WIDE R164, R168.reuse, 0x4, R160 ;  /* 0x00000004a8a47825 */ /* 0x048fe200078e02a0 */
[----:B------:R-:W-:Y:S01]  /*824a0*/  @P4 STG.E [R2.64], R246 ;  /* 0x000000f602004986 */ /* 0x000fe2000c101904 */
[----:B------:R-:W-:Y:S02]  /*824b0*/  ISETP.GE.AND P5, PT, R167, c[0x0][0x17c], PT ;  /* 0x00005f00a7007a0c */ /* 0x000fe40003fa6270 */
[----:B------:R-:W-:Y:S01]  /*824c0*/  IMAD.WIDE R166, R168, 0x4, R6 ;  /* 0x00000004a8a67825 */ /* 0x000fe200078e0206 */
[----:B------:R-:W-:Y:S01]  /*824d0*/  ISETP.LT.AND P2, PT, R174, c[0x0][0x178], !P2 ;  /* 0x00005e00ae007a0c */ /* 0x000fe20005741270 */
[----:B----4-:R1:W-:Y:S04]  /*824e0*/  @P6 STG.E [R164.64], R249 ;  /* 0x000000f9a4006986 */ /* 0x0103e8000c101904 */
[----:B------:R3:W-:Y:S04]  /*824f0*/  @P3 STG.E [R166.64], R250 ;  /* 0x000000faa6003986 */ /* 0x0007e8000c101904 */
        /* <DEDUP_REMOVED lines=33> */
[----:B------:R-:W2:Y:S01]  /*82710*/  LDL.LU R251, [R1+0x10a4] ;  /* 0x0010a40001fb7983 */ /* 0x000ea20000300800 */
[----:B------:R-:W-:Y:S02]  /*82720*/  ISETP.LT.AND P4, PT, R174, c[0x0][0x178], !P4 ;  /* 0x00005e00ae007a0c */ /* 0x000fe40006781270 */
[----:B------:R-:W-:Y:S01]  /*82730*/  IADD3 R166, R242, 0xad, RZ ;  /* 0x000000adf2a67810 */ /* 0x000fe20007ffe0ff */
[----:B----4-:R1:W-:Y:S04]  /*82740*/  @P1 STG.E [R2.64], R249 ;  /* 0x000000f902001986 */ /* 0x0103e8000c101904 */
[----:B------:R-:W-:Y:S04]  /*82750*/  @P3 STG.E [R164.64], R239 ;  /* 0x000000efa4003986 */ /* 0x000fe8000c101904 */
[----:B-1----:R-:W4:Y:S01]  /*82760*/  LDL.LU R249, [R1+0x1064] ;  /* 0x0010640001f97983 */ /* 0x002f220000300800 */
[----:B------:R-:W-:-:S05]  /*82770*/  IMAD.WIDE R2, R168, 0x4, R6 ;  /* 0x00000004a8027825 */ /* 0x000fca00078e0206 */
[----:B---3--:R1:W-:Y:S04]  /*82780*/  @P6 STG.E [R2.64], R250 ;  /* 0x000000fa02006986 */ /* 0x0083e8000c101904 */
[----:B-1----:R-:W3:Y:S01]  /*82790*/  LDL.LU R250, [R1+0xa24] ;  /* 0x000a240001fa7983 */ /* 0x002ee20000300800 */
        /* <DEDUP_REMOVED lines=160> */
[----:B------:R-:W-:Y:S02]  /*831a0*/  IADD3 R170, R242, 0xb5, RZ ;  /* 0x000000b5f2aa7810 */ /* 0x000fe40007ffe0ff */
[----:B------:R-:W-:Y:S01]  /*831b0*/  ISETP.LT.AND P0, PT, R99, c[0x0][0x178], !P6 ;  /* 0x00005e0063007a0c */ /* 0x000fe20007701270 */
[----:B------:R-:W-:Y:S01]  /*831c0*/  IMAD.WIDE R164, R169, 0x4, R162 ;  /* 0x00000004a9a47825 */ /* 0x000fe200078e02a2 */
[----:B------:R-:W-:-:S03]  /*831d0*/  ISETP.GE.AND P3, PT, R170, c[0x0][0x17c], PT ;  /* 0x00005f00aa007a0c */ /* 0x000fc60003f66270 */
        /* <DEDUP_REMOVED lines=35> */
[----:B------:R-:W-:Y:S01]  /*83410*/  IMAD.WIDE R164, R168, 0x4, R162 ;  /* 0x00000004a8a47825 */ /* 0x000fe200078e02a2 */
[----:B------:R-:W-:Y:S02]  /*83420*/  ISETP.GE.AND P4, PT, R170, c[0x0][0x17c], PT ;  /* 0x00005f00aa007a0c */ /* 0x000fe40003f86270 */
[----:B------:R-:W-:Y:S01]  /*83430*/  ISETP.LT.AND P2, PT, R174, c[0x0][0x178], !P2 ;  /* 0x00005e00ae007a0c */ /* 0x000fe20005741270 */
[----:B------:R-:W-:Y:S01]  /*83440*/  IMAD.WIDE R166, R168, 0x4, R160 ;  /* 0x00000004a8a67825 */ /* 0x000fe200078e02a0 */
[----:B------:R1:W-:Y:S01]  /*83450*/  @P6 STG.E [R164.64], R175 ;  /* 0x000000afa4006986 */ /* 0x0003e2000c101904 */
[----:B------:R-:W-:-:S02]  /*83460*/  ISETP.LT.AND P6, PT, R243, c[0x0][0x178], !P4 ;  /* 0x00005e00f3007a0c */ /* 0x000fc400067c1270 */
[----:B------:R-:W-:Y:S01]  /*83470*/  ISETP.LT.AND P3, PT, R252, c[0x0][0x178], !P4 ;  /* 0x00005e00fc007a0c */ /* 0x000fe20006761270 */
[----:B------:R1:W-:Y:S01]  /*83480*/  @P5 STG.E [R166.64], R245 ;  /* 0x000000f5a6005986 */ /* 0x0003e2000c101904 */
[C---:B------:R-:W-:Y:S01]  /*83490*/  IMAD.WIDE R2, R168.reuse, 0x4, R6 ;  /* 0x00000004a8027825 */ /* 0x040fe200078e0206 */
[----:B------:R-:W-:Y:S02]  /*834a0*/  ISETP.LT.AND P5, PT, R99, c[0x0][0x178], !P4 ;  /* 0x00005e0063007a0c */ /* 0x000fe400067a1270 */
[C---:B------:R-:W-:Y:S01]  /*834b0*/  IADD3 R169, R168.reuse, c[0x0][0x198], RZ ;  /* 0x00006600a8a97a10 */ /* 0x040fe20007ffe0ff */
[----:B-1----:R-:W-:Y:S01]  /*834c0*/  IMAD.WIDE R164, R168, 0x4, R4 ;  /* 0x00000004a8a47825 */ /* 0x002fe200078e0204 */
[----:B------:R1:W-:Y:S01]  /*834d0*/  @P1 STG.E [R2.64], R244 ;  /* 0x000000f402001986 */ /* 0x0003e2000c101904 */
[----:B------:R-:W-:-:S03]  /*834e0*/  IADD3 R166, R242, 0xb8, RZ ;  /* 0x000000b8f2a67810 */ /* 0x000fc60007ffe0ff */
[----:B------:R-:W2:Y:S01]  /*834f0*/  LDL.LU R245, [R1+0x498] ;  /* 0x0004980001f57983 */ /* 0x000ea20000300800 */
[----:B------:R-:W-:Y:S02]  /*83500*/  ISETP.LT.AND P4, PT, R174, c[0x0][0x178], !P4 ;  /* 0x00005e00ae007a0c */ /* 0x000fe40006781270 */
[----:B------:R-:W-:Y:S01]  /*83510*/  ISETP.GE.AND P1, PT, R166, c[0x0][0x17c], PT ;  /* 0x00005f00a6007a0c */ /* 0x000fe20003f26270 */
[----:B------:R-:W-:-:S04]  /*83520*/  IMAD.WIDE R166, R169, 0x4, R160 ;  /* 0x00000004a9a67825 */ /* 0x000fc800078e02a0 */
[C---:B-1----:R-:W-:Y:S01]  /*83530*/  IMAD.WIDE R2, R169.reuse, 0x4, R162 ;  /* 0x00000004a9027825 */ /* 0x042fe200078e02a2 */
[----:B------:R-:W2:Y:S04]  /*83540*/  LDL.LU R244, [R1+0x398] ;  /* 0x0003980001f47983 */ /* 0x000ea80000300800 */
        /* <DEDUP_REMOVED lines=194> */
[----:B----4-:R1:W-:Y:S04]  /*84170*/  @P5 STG.E [R164.64], R249 ;  /* 0x000000f9a4005986 */ /* 0x0103e8000c101904 */
[----:B------:R-:W4:Y:S04]  /*84180*/  LDL.LU R246, [R1+0x6b4] ;  /* 0x0006b40001f67983 */ /* 0x000f280000300800 */
        /* <DEDUP_REMOVED lines=37> */
[----:B----4-:R-:W-:Y:S01]  /*843e0*/  @P3 STG.E [R2.64], R246 ;  /* 0x000000f602003986 */ /* 0x010fe2000c101904 */
[----:B-1----:R-:W-:-:S03]  /*843f0*/  IMAD.WIDE R164, R170, 0x4, R6 ;  /* 0x00000004aaa47825 */ /* 0x002fc600078e0206 */
[----:B------:R-:W3:Y:S04]  /*84400*/  LDL.LU R251, [R1+0x10b4] ;  /* 0x0010b40001fb7983 */ /* 0x000ee80000300800 */
[----:B------:R-:W-:Y:S04]  /*84410*/  @P6 STG.E [R164.64], R249 ;  /* 0x000000f9a4006986 */ /* 0x000fe8000c101904 */
        /* <DEDUP_REMOVED lines=2625> */
[----:B------:R-:W-:Y:S02]  /*8e830*/  ISETP.GE.AND P1, PT, R170, c[0x0][0x17c], PT ;  /* 0x00005f00aa007a0c */ /* 0x000fe40003f26270 */
[C---:B------:R-:W-:Y:S01]  /*8e840*/  ISETP.LT.AND P6, PT, R243.reuse, c[0x0][0x178], !P0 ;  /* 0x00005e00f3007a0c */ /* 0x040fe200047c1270 */
[----:B------:R-:W2:Y:S01]  /*8e850*/  LDL.LU R239, [R1+0x16c8] ;  /* 0x0016c80001ef7983 */ /* 0x000ea20000300800 */
[----:B------:R-:W-:Y:S02]  /*8e860*/  ISETP.LT.AND P2, PT, R243, c[0x0][0x178], !P1 ;  /* 0x00005e00f3007a0c */ /* 0x000fe40004f41270 */
[----:B------:R-:W-:Y:S01]  /*8e870*/  ISETP.LT.AND P3, PT, R252, c[0x0][0x178], !P1 ;  /* 0x00005e00fc007a0c */ /* 0x000fe20004f61270 */
[----:B------:R-:W-:Y:S01]  /*8e880*/  IMAD.WIDE R2, R168, 0x4, R162 ;  /* 0x00000004a8027825 */ /* 0x000fe200078e02a2 */
[----:B------:R-:W-:Y:S01]  /*8e890*/  ISETP.LT.AND P4, PT, R99, c[0x0][0x178], !P1 ;  /* 0x00005e0063007a0c */ /* 0x000fe20004f81270 */
[----:B------:R-:W2:Y:S01]  /*8e8a0*/  LDL.LU R247, [R1+0x1138] ;  /* 0x0011380001f77983 */ /* 0x000ea20000300800 */
[----:B------:R-:W-:Y:S01]  /*8e8b0*/  ISETP.LT.AND P1, PT, R174, c[0x0][0x178], !P1 ;  /* 0x00005e00ae007a0c */ /* 0x000fe20004f21270 */
[----:B------:R-:W-:Y:S01]  /*8e8c0*/  IMAD.WIDE R164, R168, 0x4, R160 ;  /* 0x00000004a8a47825 */ /* 0x000fe200078e02a0 */
[----:B------:R-:W-:-:S02]  /*8e8d0*/  IADD3 R166, R242, 0x150, RZ ;  /* 0x00000150f2a67810 */ /* 0x000fc40007ffe0ff */
[----:B------:R-:W-:Y:S02]  /*8e8e0*/  IADD3 R170, R168, c[0x0][0x198], RZ ;  /* 0x00006600a8aa7a10 */ /* 0x000fe40007ffe0ff */
[----:B------:R-:W-:Y:S01]  /*8e8f0*/  ISETP.LT.AND P5, PT, R252, c[0x0][0x178], !P0 ;  /* 0x00005e00fc007a0c */ /* 0x000fe200047a1270 */
[----:B------:R1:W-:Y:S01]  /*8e900*/  @P2 STG.E [R2.64], R175 ;  /* 0x000000af02002986 */ /* 0x0003e2000c101904 */
[----:B------:R-:W-:-:S03]  /*8e910*/  ISETP.GE.AND P2, PT, R166, c[0x0][0x17c], PT ;  /* 0x00005f00a6007a0c */ /* 0x000fc60003f46270 */
[----:B------:R1:W-:Y:S01]  /*8e920*/  @P3 STG.E [R164.64], R246 ;  /* 0x000000f6a4003986 */ /* 0x0003e2000c101904 */
[----:B------:R-:W-:Y:S01]  /*8e930*/  ISETP.LT.AND P3, PT, R99, c[0x0][0x178], !P0 ;  /* 0x00005e0063007a0c */ /* 0x000fe20004761270 */
[----:B------:R-:W-:-:S04]  /*8e940*/  IMAD.WIDE R166, R170, 0x4, R162 ;  /* 0x00000004aaa67825 */ /* 0x000fc800078e02a2 */
[----:B-1----:R-:W-:-:S04]  /*8e950*/  IMAD.WIDE R2, R168, 0x4, R6 ;  /* 0x00000004a8027825 */ /* 0x002fc800078e0206 */
[----:B------:R-:W-:Y:S01]  /*8e960*/  IMAD.WIDE R164, R168, 0x4, R4 ;  /* 0x00000004a8a47825 */ /* 0x000fe200078e0204 */
[----:B------:R1:W-:Y:S04]  /*8e970*/  @P4 STG.E [R2.64], R245 ;  /* 0x000000f502004986 */ /* 0x0003e8000c101904 */
[----:B------:R1:W-:Y:S01]  /*8e980*/  @P1 STG.E [R164.64], R244 ;  /* 0x000000f4a4001986 */ /* 0x0003e2000c101904 */
[----:B------:R-:W-:Y:S01]  /*8e990*/  ISETP.LT.AND P1, PT, R174, c[0x0][0x178], !P0 ;  /* 0x00005e00ae007a0c */ /* 0x000fe20004721270 */
        /* <DEDUP_REMOVED lines=30> */
[----:B------:R-:W-:Y:S01]  /*8eb80*/  ISETP.LT.AND P4, PT, R243, c[0x0][0x178], !P3 ;  /* 0x00005e00f3007a0c */ /* 0x000fe20005f81270 */
[C---:B------:R-:W-:Y:S01]  /*8eb90*/  IMAD.WIDE R2, R171.reuse, 0x4, R4 ;  /* 0x00000004ab027825 */ /* 0x040fe200078e0204 */
[----:B------:R-:W-:Y:S02]  /*8eba0*/  ISETP.LT.AND P6, PT, R252, c[0x0][0x178], !P3 ;  /* 0x00005e00fc007a0c */ /* 0x000fe40005fc1270 */
[----:B------:R-:W-:Y:S02]  /*8ebb0*/  ISETP.LT.AND P1, PT, R174, c[0x0][0x178], !P3 ;  /* 0x00005e00ae007a0c */ /* 0x000fe40005f21270 */
[----:B-1----:R-:W-:Y:S02]  /*8ebc0*/  IADD3 R169, R171, c[0x0][0x198], RZ ;  /* 0x00006600aba97a10 */ /* 0x002fe40007ffe0ff */
[----:B------:R-:W-:-:S03]  /*8ebd0*/  ISETP.LT.AND P3, PT, R99, c[0x0][0x178], !P3 ;  /* 0x00005e0063007a0c */ /* 0x000fc60005f61270 */
[C---:B------:R-:W-:Y:S01]  /*8ebe0*/  IMAD.WIDE R164, R169.reuse, 0x4, R162 ;  /* 0x00000004a9a47825 */ /* 0x040fe200078e02a2 */
[----:B------:R1:W-:Y:S03]  /*8ebf0*/  @P2 STG.E [R2.64], R244 ;  /* 0x000000f402002986 */ /* 0x0003e6000c101904 */
[C---:B------:R-:W-:Y:S01]  /*8ec00*/  IMAD.WIDE R166, R169.reuse, 0x4, R160 ;  /* 0x00000004a9a67825 */ /* 0x040fe200078e02a0 */
[----:B-1----:R-:W2:Y:S03]  /*8ec10*/  LDL.LU R244, [R1+0xff8] ;  /* 0x000ff80001f47983 */ /* 0x002ea60000300800 */
[C---:B------:R-:W-:Y:S01]  /*8ec20*/  IMAD.WIDE R2, R169.reuse, 0x4, R6 ;  /* 0x00000004a9027825 */ /* 0x040fe200078e0206 */
[----:B----4-:R1:W-:Y:S04]  /*8ec30*/  @P4 STG.E [R164.64], R251 ;  /* 0x000000fba4004986 */ /* 0x0103e8000c101904 */
[----:B-1----:R-:W4:Y:S01]  /*8ec40*/  LDL.LU R251, [R1+0x1afc] ;  /* 0x001afc0001fb7983 */ /* 0x002f220000300800 */
[----:B------:R-:W-:-:S03]  /*8ec50*/  IMAD.WIDE R164, R169, 0x4, R4 ;  /* 0x00000004a9a47825 */ /* 0x000fc600078e0204 */
[----:B---3--:R1:W-:Y:S04]  /*8ec60*/  @P6 STG.E [R166.64], R249 ;  /* 0x000000f9a6006986 */ /* 0x0083e8000c101904 */
[----:B-1----:R-:W3:Y:S04]  /*8ec70*/  LDL.LU R249, [R1+0x188c] ;  /* 0x00188c0001f97983 */ /* 0x002ee80000300800 */
        /* <DEDUP_REMOVED lines=67> */
[----:B------:R-:W-:Y:S01]  /*8f0b0*/  IADD3 R2, R242, 0x157, RZ ;  /* 0x00000157f2027810 */ /* 0x000fe20007ffe0ff */
[----:B------:R-:W2:Y:S01]  /*8f0c0*/  LDL.LU R250, [R1+0x1b1c] ;  /* 0x001b1c0001fa7983 */ /* 0x000ea20000300800 */
[----:B-1----:R-:W-:Y:S01]  /*8f0d0*/  IMAD.WIDE R166, R170, 0x4, R162 ;  /* 0x00000004aaa67825 */ /* 0x002fe200078e02a2 */
[----:B------:R-:W-:Y:S02]  /*8f0e0*/  ISETP.LT.AND P6, PT, R174, c[0x0][0x178], !P6 ;  /* 0x00005e00ae007a0c */ /* 0x000fe400077c1270 */
[----:B------:R-:W2:Y:S01]  /*8f0f0*/  LDL.LU R239, [R1+0x361c] ;  /* 0x00361c0001ef7983 */ /* 0x000ea20000300800 */
        /* <DEDUP_REMOVED lines=26> */
[----:B------:R-:W-:Y:S02]  /*8f2a0*/  ISETP.LT.AND P0, PT, R252, c[0x0][0x178], !P1 ;  /* 0x00005e00fc007a0c */ /* 0x000fe40004f01270 */
[C---:B------:R-:W-:Y:S01]  /*8f2b0*/  IADD3 R169, R168.reuse, c[0x0][0x198], RZ ;  /* 0x00006600a8a97a10 */ /* 0x040fe20007ffe0ff */
[----:B-1----:R-:W-:Y:S01]  /*8f2c0*/  IMAD.WIDE R2, R168, 0x4, R6 ;  /* 0x00000004a8027825 */ /* 0x002fe200078e0206 */
[----:B------:R1:W-:Y:S04]  /*8f2d0*/  @P3 STG.E [R164.64], R173 ;  /* 0x000000ada4003986 */ /* 0x0003e8000c101904 */
[----:B------:R1:W-:Y:S04]  /*8f2e0*/  @P4 STG.E [R2.64], R175 ;  /* 0x000000af02004986 */ /* 0x0003e8000c101904 */
[----:B------:R-:W-:Y:S01]  /*8f2f0*/  @P5 STG.E [R166.64], R246 ;  /* 0x000000f6a6005986 */ /* 0x000fe2000c101904 */
[----:B------:R-:W-:Y:S01]  /*8f300*/  ISETP.LT.AND P5, PT, R99, c[0x0][0x178], !P1 ;  /* 0x00005e0063007a0c */ /* 0x000fe20004fa1270 */
[----:B-1----:R-:W-:-:S04]  /*8f310*/  IMAD.WIDE R164, R169, 0x4, R162 ;  /* 0x00000004a9a47825 */ /* 0x002fc800078e02a2 */
[----:B------:R-:W-:Y:S01]  /*8f320*/  IMAD.WIDE R2, R169, 0x4, R160 ;  /* 0x00000004a9027825 */ /* 0x000fe200078e02a0 */
[----:B------:R1:W-:Y:S01]  /*8f330*/  @P6 STG.E [R164.64], R250 ;  /* 0x000000faa4006986 */ /* 0x0003e2000c101904 */
[----:B------:R-:W-:-:S03]  /*8f340*/  ISETP.LT.AND P1, PT, R174, c[0x0][0x178], !P1 ;  /* 0x00005e00ae007a0c */ /* 0x000fc60004f21270 */
        /* <DEDUP_REMOVED lines=19> */
[----:B------:R-:W-:-:S02]  /*8f480*/  ISETP.LT.AND P2, PT, R174, c[0x0][0x178], !P2 ;  /* 0x00005e00ae007a0c */ /* 0x000fc40005741270 */
[----:B------:R-:W-:Y:S01]  /*8f490*/  ISETP.GE.AND P0, PT, R166, c[0x0][0x17c], PT ;  /* 0x00005f00a6007a0c */ /* 0x000fe20003f06270 */
        /* <DEDUP_REMOVED lines=11> */
[----:B------:R-:W-:Y:S01]  /*8f550*/  IMAD.WIDE R164, R168, 0x4, R162 ;  /* 0x00000004a8a47825 */ /* 0x000fe200078e02a2 */
[----:B------:R-:W-:Y:S02]  /*8f560*/  ISETP.LT.AND P5, PT, R174, c[0x0][0x178], !P5 ;  /* 0x00005e00ae007a0c */ /* 0x000fe40006fa1270 */
[----:B------:R-:W-:Y:S01]  /*8f570*/  IADD3 R166, R242, 0x15a, RZ ;  /* 0x0000015af2a67810 */ /* 0x000fe20007ffe0ff */
[----:B------:R1:W-:Y:S04]  /*8f580*/  @P2 STG.E [R2.64], R250 ;  /* 0x000000fa02002986 */ /* 0x0003e8000c101904 */
[----:B------:R-:W2:Y:S01]  /*8f590*/  LDL.LU R244, [R1+0x1a68] ;  /* 0x001a680001f47983 */ /* 0x000ea20000300800 */
[----:B------:R-:W-:-:S02]  /*8f5a0*/  ISETP.GE.AND P4, PT, R166, c[0x0][0x17c], PT ;  /* 0x00005f00a6007a0c */ /* 0x000fc40003f86270 */
[----:B------:R-:W-:Y:S01]  /*8f5b0*/  IADD3 R166, R242, 0x15b, RZ ;  /* 0x0000015bf2a67810 */ /* 0x000fe20007ffe0ff */
[----:B-1----:R-:W2:Y:S01]  /*8f5c0*/  LDL.LU R250, [R1+0x1528] ;  /* 0x0015280001fa7983 */ /* 0x002ea20000300800 */
[----:B------:R-:W-:Y:S02]  /*8f5d0*/  IMAD.WIDE R2, R168, 0x4, R160 ;  /* 0x00000004a8027825 */ /* 0x000fe400078e02a0 */
[----:B------:R-:W-:Y:S02]  /*8f5e0*/  ISETP.GE.AND P2, PT, R166, c[0x0][0x17c], PT ;  /* 0x00005f00a6007a0c */ /* 0x000fe40003f46270 */
[C---:B------:R-:W-:Y:S01]  /*8f5f0*/  IMAD.WIDE R166, R168.reuse, 0x4, R4 ;  /* 0x00000004a8a67825 */ /* 0x040fe200078e0204 */
[----:B---3--:R1:W-:Y:S04]  /*8f600*/  @P1 STG.E [R164.64], R251 ;  /* 0x000000fba4001986 */ /* 0x0083e8000c101904 */
[----:B------:R-:W-:Y:S04]  /*8f610*/  @P3 STG.E [R2.64], R246 ;  /* 0x000000f602003986 */ /* 0x000fe8000c101904 */
[----:B-1----:R-:W3:Y:S01]  /*8f620*/  LDL.LU R251, [R1+0x1c4c] ;  /* 0x001c4c0001fb7983 */ /* 0x002ee20000300800 */
[----:B------:R-:W-:-:S05]  /*8f630*/  IMAD.WIDE R164, R168, 0x4, R6 ;  /* 0x00000004a8a47825 */ /* 0x000fca00078e0206 */
[----:B----4-:R1:W-:Y:S04]  /*8f640*/  @P6 STG.E [R164.64], R249 ;  /* 0x000000f9a4006986 */ /* 0x0103e8000c101904 */
[----:B-1----:R-:W4:Y:S04]  /*8f650*/  LDL.LU R249, [R1+0x1b5c] ;  /* 0x001b5c0001f97983 */ /* 0x002f280000300800 */
[----:B------:R-:W4:Y:S04]  /*8f660*/  LDL.LU R175, [R1+0x1a6c] ;  /* 0x001a6c0001af7983 */ /* 0x000f280000300800 */
        /* <DEDUP_REMOVED lines=16> */
[----:B------:R-:W-:-:S04]  /*8f770*/  IMAD.WIDE R166, R169, 0x4, R4 ;  /* 0x00000004a9a67825 */ /* 0x000fc800078e0204 */
[----:B-1----:R-:W-:Y:S01]  /*8f780*/  IMAD.WIDE R2, R169, 0x4, R6 ;  /* 0x00000004a9027825 */ /* 0x002fe200078e0206 */
[----:B------:R1:W-:Y:S01]  /*8f790*/  @P3 STG.E [R164.64], R245 ;  /* 0x000000f5a4003986 */ /* 0x0003e2000c101904 */
[----:B------:R-:W-:-:S03]  /*8f7a0*/  ISETP.LT.AND P3, PT, R252, c[0x0][0x178], !P2 ;  /* 0x00005e00fc007a0c */ /* 0x000fc60005761270 */
[----:B------:R1:W-:Y:S02]  /*8f7b0*/  @P6 STG.E [R2.64], R244 ;  /* 0x000000f402006986 */ /* 0x0003e4000c101904 */
[----:B-1----:R-:W-:Y:S02]  /*8f7c0*/  IMAD.WIDE R164, R168, 0x4, R162 ;  /* 0x00000004a8a47825 */ /* 0x002fe400078e02a2 */
[----:B------:R-:W2:Y:S04]  /*8f7d0*/  LDL.LU R245, [R1+0x1b38] ;  /* 0x001b380001f57983 */ /* 0x000ea80000300800 */
[----:B------:R1:W-:Y:S01]  /*8f7e0*/  @P4 STG.E [R166.64], R250 ;  /* 0x000000faa6004986 */ /* 0x0003e2000c101904 */
[----:B------:R-:W-:Y:S02]  /*8f7f0*/  ISETP.LT.AND P4, PT, R99, c[0x0][0x178], !P2 ;  /* 0x00005e0063007a0c */ /* 0x000fe40005781270 */
[----:B------:R-:W-:Y:S01]  /*8f800*/  ISETP.LT.AND P2, PT, R174, c[0x0][0x178], !P2 ;  /* 0x00005e00ae007a0c */ /* 0x000fe20005741270 */
[----:B------:R-:W2:Y:S01]  /*8f810*/  LDL.LU R244, [R1+0x1538] ;  /* 0x0015380001f47983 */ /* 0x000ea20000300800 */
[----:B------:R-:W-:-:S03]  /*8f820*/  IMAD.WIDE R2, R168, 0x4, R6 ;  /* 0x00000004a8027825 */ /* 0x000fc600078e0206 */
[----:B-1----:R-:W2:Y:S01]  /*8f830*/  LDL.LU R250, [R1+0x1c5c] ;  /* 0x001c5c0001fa7983 */ /* 0x002ea20000300800 */
[----:B------:R-:W-:-:S03]  /*8f840*/  IMAD.WIDE R166, R168, 0x4, R4 ;  /* 0x00000004a8a67825 */ /* 0x000fc600078e0204 */
[----:B---3--:R1:W-:Y:S02]  /*8f850*/  @P5 STG.E [R164.64], R251 ;  /* 0x000000fba4005986 */ /* 0x0083e4000c101904 */
[----:B-1----:R-:W-:Y:S02]  /*8f860*/  IMAD.WIDE R164, R168, 0x4, R160 ;  /* 0x00000004a8a47825 */ /* 0x002fe400078e02a0 */
[----:B------:R-:W3:Y:S04]  /*8f870*/  LDL.LU R251, [R1+0x1b7c] ;  /* 0x001b7c0001fb7983 */ /* 0x000ee80000300800 */
[----:B----4-:R1:W-:Y:S04]  /*8f880*/  @P3 STG.E [R164.64], R249 ;  /* 0x000000f9a4003986 */ /* 0x0103e8000c101904 */
[----:B------:R-:W-:Y:S04]  /*8f890*/  @P4 STG.E [R2.64], R175 ;  /* 0x000000af02004986 */ /* 0x000fe8000c101904 */
[----:B-1----:R-:W4:Y:S04]  /*8f8a0*/  LDL.LU R249, [R1+0x1b3c] ;  /* 0x001b3c0001f97983 */ /* 0x002f280000300800 */
[----:B--2---:R1:W-:Y:S04]  /*8f8b0*/  @P2 STG.E [R166.64], R248 ;  /* 0x000000f8a6002986 */ /* 0x0043e8000c101904 */
[----:B-1----:R-:W2:Y:S01]  /*8f8c0*/  LDL.LU R248, [R1+0x153c] ;  /* 0x00153c0001f87983 */ /* 0x002ea20000300800 */
[----:B------:R-:W-:-:S02]  /*8f8d0*/  ISETP.LT.AND P5, PT, R243, c[0x0][0x178], !P1 ;  /* 0x00005e00f3007a0c */ /* 0x000fc40004fa1270 */
[----:B------:R-:W-:Y:S01]  /*8f8e0*/  ISETP.LT.AND P6, PT, R252, c[0x0][0x178], !P1 ;  /* 0x00005e00fc007a0c */ /* 0x000fe20004fc1270 */
[----:B------:R-:W2:Y:S01]  /*8f8f0*/  LDL.LU R173, [R1+0x1c6c] ;  /* 0x001c6c0001ad7983 */ /* 0x000ea20000300800 */
[----:B------:R-:W-:Y:S02]  /*8f900*/  IADD3 R169, R168, c[0x0][0x198], RZ ;  /* 0x00006600a8a97a10 */ /* 0x000fe40007ffe0ff */
[----:B------:R-:W-:-:S03]  /*8f910*/  IADD3 R170, R242, 0x15d, RZ ;  /* 0x0000015df2aa7810 */ /* 0x000fc60007ffe0ff */
[----:B------:R-:W-:Y:S01]  /*8f920*/  IMAD.WIDE R164, R169, 0x4, R162 ;  /* 0x00000004a9a47825 */ /* 0x000fe200078e02a2 */
[----:B------:R-:W-:Y:S02]  /*8f930*/  ISETP.GE.AND P3, PT, R170, c[0x0][0x17c], PT ;  /* 0x00005f00aa007a0c */ /* 0x000fe40003f66270 */
[----:B------:R-:W-:Y:S01]  /*8f940*/  ISETP.LT.AND P2, PT, R99, c[0x0][0x178], !P1 ;  /* 0x00005e0063007a0c */ /* 0x000fe20004f41270 */
[----:B------:R-:W-:Y:S01]  /*8f950*/  IMAD.WIDE R2, R169, 0x4, R160 ;  /* 0x00000004a9027825 */ /* 0x000fe200078e02a0 */
[----:B------:R1:W-:Y:S01]  /*8f960*/  @P5 STG.E [R164.64], R247 ;  /* 0x000000f7a4005986 */ /* 0x0003e2000c101904 */
[----:B------:R-:W-:Y:S02]  /*8f970*/  ISETP.LT.AND P1, PT, R174, c[0x0][0x178], !P1 ;  /* 0x00005e00ae007a0c */ /* 0x000fe40004f21270 */
[----:B------:R-:W-:Y:S01]  /*8f980*/  ISETP.LT.AND P5, PT, R243, c[0x0][0x178], !P3 ;  /* 0x00005e00f3007a0c */ /* 0x000fe20005fa1270 */
[----:B------:R1:W-:Y:S01]  /*8f990*/  @P6 STG.E [R2.64], R246 ;  /* 0x000000f602006986 */ /* 0x0003e2000c101904 */
[----:B------:R-:W-:-:S02]  /*8f9a0*/  ISETP.LT.AND P4, PT, R252, c[0x0][0x178], !P3 ;  /* 0x00005e00fc007a0c */ /* 0x000fc40005f81270 */
[----:B------:R-:W-:Y:S02]  /*8f9b0*/  ISETP.LT.AND P6, PT, R99, c[0x0][0x178], !P3 ;  /* 0x00005e0063007a0c */ /* 0x000fe40005fc1270 */
[C---:B------:R-:W-:Y:S02]  /*8f9c0*/  IADD3 R170, R169.reuse, c[0x0][0x198], RZ ;  /* 0x00006600a9aa7a10 */ /* 0x040fe40007ffe0ff */
[----:B------:R-:W-:Y:S01]  /*8f9d0*/  ISETP.LT.AND P3, PT, R174, c[0x0][0x178], !P3 ;  /* 0x00005e00ae007a0c */ /* 0x000fe20005f61270 */
[C---:B-1----:R-:W-:Y:S01]  /*8f9e0*/  IMAD.WIDE R164, R169.reuse, 0x4, R4 ;  /* 0x00000004a9a47825 */ /* 0x042fe200078e0204 */
[----:B------:R-:W-:Y:S01]  /*8f9f0*/  IADD3 R171, R242, 0x15e, RZ ;  /* 0x0000015ef2ab7810 */ /* 0x000fe20007ffe0ff */
[----:B------:R-:W2:Y:S02]  /*8fa00*/  LDL.LU R247, [R1+0x1c2c] ;  /* 0x001c2c0001f77983 */ /* 0x000ea40000300800 */
[----:B------:R-:W-:-:S04]  /*8fa10*/  IMAD.WIDE R2, R169, 0x4, R6 ;  /* 0x00000004a9027825 */ /* 0x000fc800078e0206 */
[C---:B------:R-:W-:Y:S01]  /*8fa20*/  IMAD.WIDE R166, R170.reuse, 0x4, R162 ;  /* 0x00000004aaa67825 */ /* 0x040fe200078e02a2 */
[----:B------:R1:W-:Y:S03]  /*8fa30*/  @P2 STG.E [R2.64], R245 ;  /* 0x000000f502002986 */ /* 0x0003e6000c101904 */
[----:B------:R-:W-:Y:S01]  /*8fa40*/  IMAD.WIDE R168, R170, 0x4, R160 ;  /* 0x00000004aaa87825 */ /* 0x000fe200078e02a0 */
[----:B------:R-:W-:Y:S01]  /*8fa50*/  @P1 STG.E [R164.64], R244 ;  /* 0x000000f4a4001986 */ /* 0x000fe2000c101904 */
[----:B------:R-:W-:-:S03]  /*8fa60*/  IADD3 R172, R242, 0x15f, RZ ;  /* 0x0000015ff2ac7810 */ /* 0x000fc60007ffe0ff */
[----:B------:R1:W-:Y:S02]  /*8fa70*/  @P5 STG.E [R166.64], R250 ;  /* 0x000000faa6005986 */ /* 0x0003e4000c101904 */
[C---:B-1----:R-:W-:Y:S01]  /*8fa80*/  IMAD.WIDE R2, R170.reuse, 0x4, R6 ;  /* 0x00000004aa027825 */ /* 0x042fe200078e0206 */
[----:B------:R-:W-:Y:S02]  /*8fa90*/  ISETP.GE.AND P2, PT, R171, c[0x0][0x17c], PT ;  /* 0x00005f00ab007a0c */ /* 0x000fe40003f46270 */
[----:B------:R-:W-:Y:S01]  /*8faa0*/  IADD3 R171, R170, c[0x0][0x198], RZ ;  /* 0x00006600aaab7a10 */ /* 0x000fe20007ffe0ff */
[----:B------:R-:W2:Y:S04]  /*8fab0*/  LDL.LU R250, [R1+0x1b6c] ;  /* 0x001b6c0001fa7983 */ /* 0x000ea80000300800 */
[----:B---3--:R1:W-:Y:S04]  /*8fac0*/  @P4 STG.E [R168.64], R251 ;  /* 0x000000fba8004986 */ /* 0x0083e8000c101904 */
[----:B-1----:R-:W3:Y:S04]  /*8fad0*/  LDL.LU R251, [R1+0x16dc] ;  /* 0x0016dc0001fb7983 */ /* 0x002ee80000300800 */
[----:B----4-:R1:W-:Y:S01]  /*8fae0*/  @P6 STG.E [R2.64], R249 ;  /* 0x000000f902006986 */ /* 0x0103e2000c101904 */
[----:B------:R-:W-:Y:S01]  /*8faf0*/  ISETP.GE.AND P6, PT, R172, c[0x0][0x17c], PT ;  /* 0x00005f00ac007a0c */ /* 0x000fe20003fc6270 */
[----:B-1----:R-:W-:-:S02]  /*8fb00*/  IMAD.WIDE R2, R170, 0x4, R4 ;  /* 0x00000004aa027825 */ /* 0x002fc400078e0204 */
[----:B------:R-:W4:Y:S04]  /*8fb10*/  LDL.LU R170, [R1+0x16d8] ;  /* 0x0016d80001aa7983 */ /* 0x000f280000300800 */
[----:B------:R-:W3:Y:S04]  /*8fb20*/  LDL.LU R172, [R1+0x1b68] ;  /* 0x001b680001ac7983 */ /* 0x000ee80000300800 */
[----:B--2---:R1:W-:Y:S04]  /*8fb30*/  @P3 STG.E [R2.64], R248 ;  /* 0x000000f802003986 */ /* 0x0043e8000c101904 */
[----:B-1----:R-:W2:Y:S04]  /*8fb40*/  LDL.LU R2, [R1+0x1c68] ;  /* 0x001c680001027983 */ /* 0x002ea80000300800 */
[----:B------:R-:W3:Y:S01]  /*8fb50*/  LDL.LU R3, [R1+0x1c28] ;  /* 0x001c280001037983 */ /* 0x000ee20000300800 */
[----:B------:R-:W-:-:S02]  /*8fb60*/  ISETP.LT.AND P5, PT, R243, c[0x0][0x178], !P2 ;  /* 0x00005e00f3007a0c */ /* 0x000fc400057a1270 */
[----:B------:R-:W-:Y:S01]  /*8fb70*/  ISETP.LT.AND P4, PT, R252, c[0x0][0x178], !P2 ;  /* 0x00005e00fc007a0c */ /* 0x000fe20005781270 */
[----:B------:R-:W4:Y:S01]  /*8fb80*/  LDL.LU R175, [R1+0x1c30] ;  /* 0x001c300001af7983 */ /* 0x000f220000300800 */
[----:B------:R-:W-:Y:S01]  /*8fb90*/  ISETP.LT.AND P1, PT, R99, c[0x0][0x178], !P2 ;  /* 0x00005e0063007a0c */ /* 0x000fe20005721270 */
[C---:B------:R-:W-:Y:S01]  /*8fba0*/  IMAD.WIDE R164, R171.reuse, 0x4, R162 ;  /* 0x00000004aba47825 */ /* 0x040fe200078e02a2 */
[----:B------:R-:W-:Y:S01]  /*8fbb0*/  ISETP.LT.AND P2, PT, R174, c[0x0][0x178], !P2 ;  /* 0x00005e00ae007a0c */ /* 0x000fe20005741270 */
[----:B------:R-:W4:Y:S02]  /*8fbc0*/  LDL.LU R246, [R1+0x16e0] ;  /* 0x0016e00001f67983 */ /* 0x000f240000300800 */
[----:B------:R-:W-:-:S04]  /*8fbd0*/  IMAD.WIDE R166, R171, 0x4, R160 ;  /* 0x00000004aba67825 */ /* 0x000fc800078e02a0 */
[----:B------:R-:W-:Y:S01]  /*8fbe0*/  IMAD.WIDE R168, R171, 0x4, R6 ;  /* 0x00000004aba87825 */ /* 0x000fe200078e0206 */
[----:B------:R-:W4:Y:S01]  /*8fbf0*/  LDL.LU R245, [R1+0xfd0] ;  /* 0x000fd00001f57983 */ /* 0x000f220000300800 */
[----:B------:R-:W-:-:S03]  /*8fc00*/  ISETP.LT.AND P3, PT, R243, c[0x0][0x178], !P6 ;  /* 0x00005e00f3007a0c */ /* 0x000fc60007761270 */
[----:B------:R-:W4:Y:S04]  /*8fc10*/  LDL.LU R244, [R1+0xb90] ;  /* 0x000b900001f47983 */ /* 0x000f280000300800 */
[----:B------:R-:W4:Y:S04]  /*8fc20*/  LDL.LU R249, [R1+0x1c34] ;  /* 0x001c340001f97983 */ /* 0x000f280000300800 */
[----:B------:R-:W4:Y:S04]  /*8fc30*/  LDL.LU R248, [R1+0x16e4] ;  /* 0x0016e40001f87983 */ /* 0x000f280000300800 */
[----:B--2---:R1:W-:Y:S01]  /*8fc40*/  @P5 STG.E [R164.64], R2 ;  /* 0x00000002a4005986 */ /* 0x0043e2000c101904 */
[----:B------:R-:W-:-:S03]  /*8fc50*/  ISETP.LT.AND P5, PT, R99, c[0x0][0x178], !P6 ;  /* 0x00005e0063007a0c */ /* 0x000fc600077a1270 */
[----:B---3--:R2:W-:Y:S04]  /*8fc60*/  @P4 STG.E [R166.64], R3 ;  /* 0x00000003a6004986 */ /* 0x0085e8000c101904 */
[----:B------:R3:W-:Y:S01]  /*8fc70*/  @P1 STG.E [R168.64], R172 ;  /* 0x000000aca8001986 */ /* 0x0007e2000c101904 */
[----:B------:R-:W-:Y:S02]  /*8fc80*/  ISETP.LT.AND P1, PT, R252, c[0x0][0x178], !P6 ;  /* 0x00005e00fc007a0c */ /* 0x000fe40007721270 */
[C---:B-1----:R-:W-:Y:S01]  /*8fc90*/  IADD3 R164, R171.reuse, c[0x0][0x198], RZ ;  /* 0x00006600aba47a10 */ /* 0x042fe20007ffe0ff */
[----:B--2---:R-:W-:-:S05]  /*8fca0*/  IMAD.WIDE R2, R171, 0x4, R4 ;  /* 0x00000004ab027825 */ /* 0x004fca00078e0204 */
[----:B----4-:R1:W-:Y:S01]  /*8fcb0*/  @P2 STG.E [R2.64], R170 ;  /* 0x000000aa02002986 */ /* 0x0103e2000c101904 */
[----:B---3--:R-:W-:-:S04]  /*8fcc0*/  IMAD.WIDE R168, R164, 0x4, R160 ;  /* 0x00000004a4a87825 */ /* 0x008fc800078e02a0 */
[----:B------:R-:W-:-:S04]  /*8fcd0*/  IMAD.WIDE R166, R164, 0x4, R6 ;  /* 0x00000004a4a67825 */ /* 0x000fc800078e0206 */
[----:B-1----:R-:W-:-:S05]  /*8fce0*/  IMAD.WIDE R170, R164, 0x4, R162 ;  /* 0x00000004a4aa7825 */ /* 0x002fca00078e02a2 */
[----:B------:R-:W-:Y:S04]  /*8fcf0*/  @P3 STG.E [R170.64], R173 ;  /* 0x000000adaa003986 */ /* 0x000fe8000c101904 */
[----:B------:R-:W-:Y:S04]  /*8fd00*/  @P1 STG.E [R168.64], R247 ;  /* 0x000000f7a8001986 */ /* 0x000fe8000c101904 */
[----:B------:R1:W-:Y:S04]  /*8fd10*/  @P5 STG.E [R166.64], R250 ;  /* 0x000000faa6005986 */ /* 0x0003e8000c101904 */
[----:B-1----:R-:W2:Y:S01]  /*8fd20*/  LDL.LU R250, [R1+0xfd4] ;  /* 0x000fd40001fa7983 */ /* 0x002ea20000300800 */
[----:B------:R-:W-:-:S02]  /*8fd30*/  ISETP.LT.AND P6, PT, R174, c[0x0][0x178], !P6 ;  /* 0x00005e00ae007a0c */ /* 0x000fc400077c1270 */
[----:B------:R-:W-:Y:S02]  /*8fd40*/  ISETP.LT.AND P2, PT, R243, c[0x0][0x178], !P0 ;  /* 0x00005e00f3007a0c */ /* 0x000fe40004741270 */
[----:B------:R-:W-:Y:S02]  /*8fd50*/  IADD3 R165, R242, 0x161, RZ ;  /* 0x00000161f2a57810 */ /* 0x000fe40007ffe0ff */
[C---:B------:R-:W-:Y:S02]  /*8fd60*/  IADD3 R2, R164.reuse, c[0x0][0x198], RZ ;  /* 0x00006600a4027a10 */ /* 0x040fe40007ffe0ff */
[----:B------:R-:W-:Y:S01]  /*8fd70*/  ISETP.GE.AND P4, PT, R165, c[0x0][0x17c], PT ;  /* 0x00005f00a5007a0c */ /* 0x000fe20003f86270 */
[----:B------:R-:W-:-:S04]  /*8fd80*/  IMAD.WIDE R164, R164, 0x4, R4 ;  /* 0x00000004a4a47825 */ /* 0x000fc800078e0204 */
[----:B------:R-:W-:Y:S01]  /*8fd90*/  IMAD.WIDE R170, R2, 0x4, R162 ;  /* 0x0000000402aa7825 */ /* 0x000fe200078e02a2 */
[----:B------:R1:W-:Y:S01]  /*8fda0*/  @P6 STG.E [R164.64], R251 ;  /* 0x000000fba4006986 */ /* 0x0003e2000c101904 */
[----:B------:R-:W-:-:S03]  /*8fdb0*/  ISETP.LT.AND P3, PT, R252, c[0x0][0x178], !P0 ;  /* 0x00005e00fc007a0c */ /* 0x000fc60004761270 */
[----:B------:R3:W-:Y:S01]  /*8fdc0*/  @P2 STG.E [R170.64], R175 ;  /* 0x000000afaa002986 */ /* 0x0007e2000c101904 */
[----:B------:R-:W-:Y:S02]  /*8fdd0*/  ISETP.LT.AND P2, PT, R99, c[0x0][0x178], !P0 ;  /* 0x00005e0063007a0c */ /* 0x000fe40004741270 */
[----:B------:R-:W-:Y:S02]  /*8fde0*/  ISETP.LT.AND P0, PT, R174, c[0x0][0x178], !P0 ;  /* 0x00005e00ae007a0c */ /* 0x000fe40004701270 */
[----:B------:R-:W-:Y:S02]  /*8fdf0*/  ISETP.LT.AND P6, PT, R243, c[0x0][0x178], !P4 ;  /* 0x00005e00f3007a0c */ /* 0x000fe400067c1270 */
[----:B------:R-:W-:Y:S01]  /*8fe00*/  IADD3 R3, R242, 0x162, RZ ;  /* 0x00000162f2037810 */ /* 0x000fe20007ffe0ff */
[C---:B------:R-:W-:Y:S01]  /*8fe10*/  IMAD.WIDE R166, R2.reuse, 0x4, R160 ;  /* 0x0000000402a67825 */ /* 0x040fe200078e02a0 */
[----:B-1----:R-:W4:Y:S01]  /*8fe20*/  LDL.LU R251, [R1+0xb94] ;  /* 0x000b940001fb7983 */ /* 0x002f220000300800 */
[----:B---3--:R-:W-:-:S02]  /*8fe30*/  IADD3 R170, R2, c[0x0][0x198], RZ ;  /* 0x0000660002aa7a10 */ /* 0x008fc40007ffe0ff */
[C---:B------:R-:W-:Y:S01]  /*8fe40*/  IMAD.WIDE R164, R2.reuse, 0x4, R6 ;  /* 0x0000000402a47825 */ /* 0x040fe200078e0206 */
[----:B------:R-:W-:Y:S01]  /*8fe50*/  ISETP.GE.AND P1, PT, R3, c[0x0][0x17c], PT ;  /* 0x00005f0003007a0c */ /* 0x000fe20003f26270 */
[----:B------:R1:W-:Y:S02]  /*8fe60*/  @P3 STG.E [R166.64], R246 ;  /* 0x000000f6a6003986 */ /* 0x0003e4000c101904 */
[----:B------:R-:W-:Y:S01]  /*8fe70*/  IMAD.WIDE R2, R2, 0x4, R4 ;  /* 0x0000000402027825 */ /* 0x000fe200078e0204 */
[----:B------:R-:W-:Y:S01]  /*8fe80*/  ISETP.LT.AND P5, PT, R252, c[0x0][0x178], !P4 ;  /* 0x00005e00fc007a0c */ /* 0x000fe200067a1270 */
[----:B------:R-:W3:Y:S02]  /*8fe90*/  LDL.LU R247, [R1+0x1c70] ;  /* 0x001c700001f77983 */ /* 0x000ee40000300800 */
[----:B------:R-:W-:Y:S02]  /*8fea0*/  IMAD.WIDE R168, R170, 0x4, R162 ;  /* 0x00000004aaa87825 */ /* 0x000fe400078e02a2 */
[----:B------:R1:W-:Y:S04]  /*8feb0*/  @P2 STG.E [R164.64], R245 ;  /* 0x000000f5a4002986 */ /* 0x0003e8000c101904 */
[----:B------:R1:W-:Y:S04]  /*8fec0*/  @P0 STG.E [R2.64], R244 ;  /* 0x000000f402000986 */ /* 0x0003e8000c101904 */
[----:B------:R1:W-:Y:S01]  /*8fed0*/  @P6 STG.E [R168.64], R249 ;  /* 0x000000f9a8006986 */ /* 0x0003e2000c101904 */
[----:B------:R-:W-:-:S03]  /*8fee0*/  ISETP.LT.AND P6, PT, R99, c[0x0][0x178], !P4 ;  /* 0x00005e0063007a0c */ /* 0x000fc600067c1270 */
[----:B-1----:R-:W3:Y:S04]  /*8fef0*/  LDL.LU R246, [R1+0x1860] ;  /* 0x0018600001f67983 */ /* 0x002ee80000300800 */
[----:B------:R-:W3:Y:S01]  /*8ff00*/  LDL.LU R245, [R1+0x1350] ;  /* 0x0013500001f57983 */ /* 0x000ee20000300800 */
[----:B------:R-:W-:-:S03]  /*8ff10*/  IMAD.WIDE R166, R170, 0x4, R160 ;  /* 0x00000004aaa67825 */ /* 0x000fc600078e02a0 */
[----:B------:R-:W3:Y:S01]  /*8ff20*/  LDL.LU R244, [R1+0xfc0] ;  /* 0x000fc00001f47983 */ /* 0x000ee20000300800 */
[----:B------:R-:W-:-:S03]  /*8ff30*/  IMAD.WIDE R2, R170, 0x4, R6 ;  /* 0x00000004aa027825 */ /* 0x000fc600078e0206 */
[----:B------:R-:W3:Y:S04]  /*8ff40*/  LDL.LU R249, [R1+0x1c74] ;  /* 0x001c740001f97983 */ /* 0x000ee80000300800 */
[----:B------:R1:W-:Y:S04]  /*8ff50*/  @P5 STG.E [R166.64], R248 ;  /* 0x000000f8a6005986 */ /* 0x0003e8000c101904 */
[----:B-1----:R-:W3:Y:S04]  /*8ff60*/  LDL.LU R248, [R1+0x1864] ;  /* 0x0018640001f87983 */ /* 0x002ee80000300800 */
[----:B--2---:R1:W-:Y:S04]  /*8ff70*/  @P6 STG.E [R2.64], R250 ;  /* 0x000000fa02006986 */ /* 0x0043e8000c101904 */
[----:B-1----:R-:W2:Y:S01]  /*8ff80*/  LDL.LU R250, [R1+0x1354] ;  /* 0x0013540001fa7983 */ /* 0x002ea20000300800 */
[----:B------:R-:W-:-:S02]  /*8ff90*/  ISETP.LT.AND P4, PT, R174, c[0x0][0x178], !P4 ;  /* 0x00005e00ae007a0c */ /* 0x000fc40006781270 */
[----:B------:R-:W-:Y:S02]  /*8ffa0*/  ISETP.LT.AND P5, PT, R243, c[0x0][0x178], !P1 ;  /* 0x00005e00f3007a0c */ /* 0x000fe40004fa1270 */
[----:B------:R-:W-:Y:S01]  /*8ffb0*/  ISETP.LT.AND P3, PT, R252, c[0x0][0x178], !P1 ;  /* 0x00005e00fc007a0c */ /* 0x000fe20004f61270 */
[----:B------:R-:W-:Y:S01]  /*8ffc0*/  IMAD.WIDE R164, R170, 0x4, R4 ;  /* 0x00000004aaa47825 */ /* 0x000fe200078e0204 */
[----:B------:R-:W-:Y:S02]  /*8ffd0*/  IADD3 R171, R242, 0x163, RZ ;  /* 0x00000163f2ab7810 */ /* 0x000fe40007ffe0ff */
[----:B------:R-:W-:Y:S02]  /*8ffe0*/  ISETP.LT.AND P0, PT, R99, c[0x0][0x178], !P1 ;  /* 0x00005e0063007a0c */ /* 0x000fe40004f01270 */
[----:B------:R-:W-:Y:S02]  /*8fff0*/  IADD3 R168, R170, c[0x0][0x198], RZ ;  /* 0x00006600aaa87a10 */ /* 0x000fe40007ffe0ff */
[----:B------:R-:W-:-:S02]  /*90000*/  ISETP.GE.AND P6, PT, R171, c[0x0][0x17c], PT ;  /* 0x00005f00ab007a0c */ /* 0x000fc40003fc6270 */
[----:B------:R-:W-:Y:S01]  /*90010*/  IADD3 R169, R242, 0x165, RZ ;  /* 0x00000165f2a97810 */ /* 0x000fe20007ffe0ff */
[----:B------:R-:W-:Y:S01]  /*90020*/  IMAD.WIDE R166, R168, 0x4, R162 ;  /* 0x00000004a8a67825 */ /* 0x000fe200078e02a2 */
[----:B----4-:R1:W-:Y:S01]  /*90030*/  @P4 STG.E [R164.64], R251 ;  /* 0x000000fba4004986 */ /* 0x0103e2000c101904 */
[----:B------:R-:W-:Y:S02]  /*90040*/  ISETP.LT.AND P1, PT, R174, c[0x0][0x178], !P1 ;  /* 0x00005e00ae007a0c */ /* 0x000fe40004f21270 */
[C---:B------:R-:W-:Y:S01]  /*90050*/  IMAD.WIDE R2, R168.reuse, 0x4, R6 ;  /* 0x00000004a8027825 */ /* 0x040fe200078e0206 */
[----:B------:R-:W-:Y:S02]  /*90060*/  ISETP.LT.AND P4, PT, R243, c[0x0][0x178], !P6 ;  /* 0x00005e00f3007a0c */ /* 0x000fe40007781270 */
[----:B------:R-:W-:Y:S02]  /*90070*/  ISETP.GE.AND P2, PT, R169, c[0x0][0x17c], PT ;  /* 0x00005f00a9007a0c */ /* 0x000fe40003f46270 */
[C---:B------:R-:W-:Y:S01]  /*90080*/  IADD3 R169, R168.reuse, c[0x0][0x198], RZ ;  /* 0x00006600a8a97a10 */ /* 0x040fe20007ffe0ff */
[----:B-1----:R-:W4:Y:S01]  /*90090*/  LDL.LU R251, [R1+0xfc4] ;  /* 0x000fc40001fb7983 */ /* 0x002f220000300800 */
[----:B------:R-:W-:-:S03]  /*900a0*/  IMAD.WIDE R164, R168, 0x4, R160 ;  /* 0x00000004a8a47825 */ /* 0x000fc600078e02a0 */
[----:B---3--:R-:W-:Y:S01]  /*900b0*/  @P5 STG.E [R166.64], R247 ;  /* 0x000000f7a6005986 */ /* 0x008fe2000c101904 */
[----:B------:R-:W-:-:S03]  /*900c0*/  ISETP.LT.AND P5, PT, R252, c[0x0][0x178], !P6 ;  /* 0x00005e00fc007a0c */ /* 0x000fc600077a1270 */
[----:B------:R-:W3:Y:S04]  /*900d0*/  LDL.LU R171, [R1+0x1c80] ;  /* 0x001c800001ab7983 */ /* 0x000ee80000300800 */
[----:B------:R-:W3:Y:S04]  /*900e0*/  LDL.LU R172, [R1+0x1870] ;  /* 0x0018700001ac7983 */ /* 0x000ee80000300800 */
[----:B------:R1:W-:Y:S04]  /*900f0*/  @P3 STG.E [R164.64], R246 ;  /* 0x000000f6a4003986 */ /* 0x0003e8000c101904 */
[----:B------:R1:W-:Y:S01]  /*90100*/  @P0 STG.E [R2.64], R245 ;  /* 0x000000f502000986 */ /* 0x0003e2000c101904 */
[----:B------:R-:W-:-:S03]  /*90110*/  ISETP.LT.AND P0, PT, R99, c[0x0][0x178], !P6 ;  /* 0x00005e0063007a0c */ /* 0x000fc60007701270 */
[----:B------:R-:W3:Y:S01]  /*90120*/  LDL.LU R173, [R1+0x1370] ;  /* 0x0013700001ad7983 */ /* 0x000ee20000300800 */
[----:B-1----:R-:W-:-:S03]  /*90130*/  IMAD.WIDE R164, R169, 0x4, R162 ;  /* 0x00000004a9a47825 */ /* 0x002fc600078e02a2 */
[----:B------:R-:W3:Y:S01]  /*90140*/  LDL.LU R175, [R1+0x1210] ;  /* 0x0012100001af7983 */ /* 0x000ee20000300800 */
[----:B------:R-:W-:-:S04]  /*90150*/  IMAD.WIDE R2, R168, 0x4, R4 ;  /* 0x00000004a8027825 */ /* 0x000fc800078e0204 */
[C---:B------:R-:W-:Y:S01]  /*90160*/  IMAD.WIDE R166, R169.reuse, 0x4, R160 ;  /* 0x00000004a9a67825 */ /* 0x040fe200078e02a0 */
[----:B------:R1:W-:Y:S04]  /*90170*/  @P1 STG.E [R2.64], R244 ;  /* 0x000000f402001986 */ /* 0x0003e8000c101904 */
[----:B------:R1:W-:Y:S04]  /*90180*/  @P4 STG.E [R164.64], R249 ;  /* 0x000000f9a4004986 */ /* 0x0003e8000c101904 */
[----:B------:R1:W-:Y:S02]  /*90190*/  @P5 STG.E [R166.64], R248 ;  /* 0x000000f8a6005986 */ /* 0x0003e4000c101904 */
[----:B-1----:R-:W-:-:S02]  /*901a0*/  IMAD.WIDE R2, R169, 0x4, R6 ;  /* 0x00000004a9027825 */ /* 0x002fc400078e0206 */
[----:B------:R-:W3:Y:S04]  /*901b0*/  LDL.LU R249, [R1+0x1c84] ;  /* 0x001c840001f97983 */ /* 0x000ee80000300800 */
[----:B------:R-:W3:Y:S04]  /*901c0*/  LDL.LU R248, [R1+0x1874] ;  /* 0x0018740001f87983 */ /* 0x000ee80000300800 */
[----:B--2---:R1:W-:Y:S04]  /*901d0*/  @P0 STG.E [R2.64], R250 ;  /* 0x000000fa02000986 */ /* 0x0043e8000c101904 */
[----:B-1----:R-:W2:Y:S01]  /*901e0*/  LDL.LU R250, [R1+0x1374] ;  /* 0x0013740001fa7983 */ /* 0x002ea20000300800 */
[----:B------:R-:W-:-:S02]  /*901f0*/  IADD3 R170, R242, 0x164, RZ ;  /* 0x00000164f2aa7810 */ /* 0x000fc40007ffe0ff */
[----:B------:R-:W-:Y:S02]  /*90200*/  ISETP.LT.AND P6, PT, R174, c[0x0][0x178], !P6 ;  /* 0x00005e00ae007a0c */ /* 0x000fe400077c1270 */
[----:B------:R-:W-:Y:S01]  /*90210*/  ISETP.GE.AND P3, PT, R170, c[0x0][0x17c], PT ;  /* 0x00005f00aa007a0c */ /* 0x000fe20003f66270 */
[----:B------:R-:W-:-:S03]  /*90220*/  IMAD.WIDE R164, R169, 0x4, R4 ;  /* 0x00000004a9a47825 */ /* 0x000fc600078e0204 */
[----:B------:R-:W-:Y:S02]  /*90230*/  ISETP.LT.AND P5, PT, R243, c[0x0][0x178], !P3 ;  /* 0x00005e00f3007a0c */ /* 0x000fe40005fa1270 */
[----:B------:R-:W-:Y:S02]  /*90240*/  ISETP.LT.AND P1, PT, R252, c[0x0][0x178], !P3 ;  /* 0x00005e00fc007a0c */ /* 0x000fe40005f21270 */
[----:B------:R-:W-:Y:S02]  /*90250*/  IADD3 R166, R242, 0x168, RZ ;  /* 0x00000168f2a67810 */ /* 0x000fe40007ffe0ff */
[----:B------:R-:W-:Y:S02]  /*90260*/  IADD3 R168, R169, c[0x0][0x198], RZ ;  /* 0x00006600a9a87a10 */ /* 0x000fe40007ffe0ff */
[----:B------:R-:W-:Y:S01]  /*90270*/  ISETP.LT.AND P4, PT, R99, c[0x0][0x178], !P3 ;  /* 0x00005e0063007a0c */ /* 0x000fe20005f81270 */
[----:B----4-:R1:W-:Y:S01]  /*90280*/  @P6 STG.E [R164.64], R251 ;  /* 0x000000fba4006986 */ /* 0x0103e2000c101904 */
[----:B------:R-:W-:Y:S01]  /*90290*/  ISETP.GE.AND P0, PT, R166, c[0x0][0x17c], PT ;  /* 0x00005f00a6007a0c */ /* 0x000fe20003f06270 */
[----:B------:R-:W-:Y:S01]  /*902a0*/  IMAD.WIDE R166, R168, 0x4, R162 ;  /* 0x00000004a8a67825 */ /* 0x000fe200078e02a2 */
[----:B------:R-:W-:-:S02]  /*902b0*/  ISETP.LT.AND P3, PT, R174, c[0x0][0x178], !P3 ;  /* 0x00005e00ae007a0c */ /* 0x000fc40005f61270 */
[----:B------:R-:W-:Y:S01]  /*902c0*/  ISETP.LT.AND P6, PT, R243, c[0x0][0x178], !P2 ;  /* 0x00005e00f3007a0c */ /* 0x000fe200057c1270 */
[C---:B------:R-:W-:Y:S01]  /*902d0*/  IMAD.WIDE R2, R168.reuse, 0x4, R160 ;  /* 0x00000004a8027825 */ /* 0x040fe200078e02a0 */
[C---:B------:R-:W-:Y:S01]  /*902e0*/  IADD3 R169, R168.reuse, c[0x0][0x198], RZ ;  /* 0x00006600a8a97a10 */ /* 0x040fe20007ffe0ff */
[----:B-1----:R-:W4:Y:S02]  /*902f0*/  LDL.LU R251, [R1+0x1214] ;  /* 0x0012140001fb7983 */ /* 0x002f240000300800 */
[----:B------:R-:W-:Y:S02]  /*90300*/  IMAD.WIDE R164, R168, 0x4, R6 ;  /* 0x00000004a8a47825 */ /* 0x000fe400078e0206 */
[----:B------:R-:W4:Y:S04]  /*90310*/  LDL.LU R247, [R1+0x1c90] ;  /* 0x001c900001f77983 */ /* 0x000f280000300800 */
[----:B------:R-:W4:Y:S04]  /*90320*/  LDL.LU R246, [R1+0x1a30] ;  /* 0x001a300001f67983 */ /* 0x000f280000300800 */
[----:B---3--:R-:W-:Y:S01]  /*90330*/  @P5 STG.E [R166.64], R171 ;  /* 0x000000aba6005986 */ /* 0x008fe2000c101904 */
[----:B------:R-:W-:-:S03]  /*90340*/  ISETP.LT.AND P5, PT, R252, c[0x0][0x178], !P2 ;  /* 0x00005e00fc007a0c */ /* 0x000fc600057a1270 */
[----:B------:R-:W3:Y:S04]  /*90350*/  LDL.LU R245, [R1+0x1600] ;  /* 0x0016000001f57983 */ /* 0x000ee80000300800 */
[----:B------:R1:W-:Y:S01]  /*90360*/  @P1 STG.E [R2.64], R172 ;  /* 0x000000ac02001986 */ /* 0x0003e2000c101904 */
[----:B------:R-:W-:-:S03]  /*90370*/  ISETP.LT.AND P1, PT, R99, c[0x0][0x178], !P2 ;  /* 0x00005e0063007a0c */ /* 0x000fc60005721270 */
[----:B------:R-:W3:Y:S04]  /*90380*/  LDL.LU R244, [R1+0x1220] ;  /* 0x0012200001f47983 */ /* 0x000ee80000300800 */
[----:B------:R1:W-:Y:S02]  /*90390*/  @P4 STG.E [R164.64], R173 ;  /* 0x000000ada4004986 */ /* 0x0003e4000c101904 */
[----:B-1----:R-:W-:-:S04]  /*903a0*/  IMAD.WIDE R2, R168, 0x4, R4 ;  /* 0x00000004a8027825 */ /* 0x002fc800078e0204 */
[C---:B------:R-:W-:Y:S01]  /*903b0*/  IMAD.WIDE R164, R169.reuse, 0x4, R162 ;  /* 0x00000004a9a47825 */ /* 0x040fe200078e02a2 */
[----:B------:R-:W-:Y:S03]  /*903c0*/  @P3 STG.E [R2.64], R175 ;  /* 0x000000af02003986 */ /* 0x000fe6000c101904 */
[C---:B------:R-:W-:Y:S01]  /*903d0*/  IMAD.WIDE R166, R169.reuse, 0x4, R160 ;  /* 0x00000004a9a67825 */ /* 0x040fe200078e02a0 */
[----:B------:R1:W-:Y:S04]  /*903e0*/  @P6 STG.E [R164.64], R249 ;  /* 0x000000f9a4006986 */ /* 0x0003e8000c101904 */
[----:B------:R1:W-:Y:S04]  /*903f0*/  @P5 STG.E [R166.64], R248 ;  /* 0x000000f8a6005986 */ /* 0x0003e8000c101904 */
[----:B-1----:R-:W3:Y:S01]  /*90400*/  LDL.LU R249, [R1+0x1c94] ;  /* 0x001c940001f97983 */ /* 0x002ee20000300800 */
[----:B------:R-:W-:-:S03]  /*90410*/  IMAD.WIDE R164, R169, 0x4, R6 ;  /* 0x00000004a9a47825 */ /* 0x000fc600078e0206 */
[----:B------:R-:W3:Y:S04]  /*90420*/  LDL.LU R248, [R1+0x1a34] ;  /* 0x001a340001f87983 */ /* 0x000ee80000300800 */
[----:B--2---:R1:W-:Y:S04]  /*90430*/  @P1 STG.E [R164.64], R250 ;  /* 0x000000faa4001986 */ /* 0x0043e8000c101904 */
[----:B-1----:R-:W2:Y:S01]  /*90440*/  LDL.LU R250, [R1+0x1604] ;  /* 0x0016040001fa7983 */ /* 0x002ea20000300800 */
[----:B------:R-:W-:-:S04]  /*90450*/  IADD3 R170, R242, 0x166, RZ ;  /* 0x00000166f2aa7810 */ /* 0x000fc80007ffe0ff */
[----:B------:R-:W-:Y:S02]  /*90460*/  ISETP.GE.AND P4, PT, R170, c[0x0][0x17c], PT ;  /* 0x00005f00aa007a0c */ /* 0x000fe40003f86270 */
[----:B------:R-:W-:Y:S02]  /*90470*/  ISETP.LT.AND P2, PT, R174, c[0x0][0x178], !P2 ;  /* 0x00005e00ae007a0c */ /* 0x000fe40005741270 */
[----:B------:R-:W-:Y:S02]  /*90480*/  ISETP.LT.AND P6, PT, R243, c[0x0][0x178], !P4 ;  /* 0x00005e00f3007a0c */ /* 0x000fe400067c1270 */
[----:B------:R-:W-:Y:S02]  /*90490*/  IADD3 R168, R169, c[0x0][0x198], RZ ;  /* 0x00006600a9a87a10 */ /* 0x000fe40007ffe0ff */
[----:B------:R-:W-:Y:S02]  /*904a0*/  ISETP.LT.AND P3, PT, R252, c[0x0][0x178], !P4 ;  /* 0x00005e00fc007a0c */ /* 0x000fe40006761270 */
[----:B------:R-:W-:Y:S01]  /*904b0*/  ISETP.LT.AND P5, PT, R99, c[0x0][0x178], !P4 ;  /* 0x00005e0063007a0c */ /* 0x000fe200067a1270 */
[----:B------:R-:W-:Y:S01]  /*904c0*/  IMAD.WIDE R2, R169, 0x4, R4 ;  /* 0x00000004a9027825 */ /* 0x000fe200078e0204 */
[----:B------:R-:W-:-:S02]  /*904d0*/  IADD3 R170, R242, 0x167, RZ ;  /* 0x00000167f2aa7810 */ /* 0x000fc40007ffe0ff */
[----:B------:R-:W-:Y:S01]  /*904e0*/  ISETP.LT.AND P4, PT, R174, c[0x0][0x178], !P4 ;  /* 0x00005e00ae007a0c */ /* 0x000fe20006781270 */
[----:B------:R-:W-:Y:S01]  /*904f0*/  IMAD.WIDE R166, R168, 0x4, R162 ;  /* 0x00000004a8a67825 */ /* 0x000fe200078e02a2 */
[----:B------:R-:W-:Y:S01]  /*90500*/  ISETP.GE.AND P1, PT, R170, c[0x0][0x17c], PT ;  /* 0x00005f00aa007a0c */ /* 0x000fe20003f26270 */
[----:B----4-:R1:W-:Y:S02]  /*90510*/  @P2 STG.E [R2.64], R251 ;  /* 0x000000fb02002986 */ /* 0x0103e4000c101904 */
[C---:B------:R-:W-:Y:S01]  /*90520*/  IMAD.WIDE R164, R168.reuse, 0x4, R160 ;  /* 0x00000004a8a47825 */ /* 0x040fe200078e02a0 */
[----:B------:R-:W-:Y:S01]  /*90530*/  ISETP.LT.AND P2, PT, R243, c[0x0][0x178], !P1 ;  /* 0x00005e00f3007a0c */ /* 0x000fe20004f41270 */
[----:B------:R4:W-:Y:S04]  /*90540*/  @P6 STG.E [R166.64], R247 ;  /* 0x000000f7a6006986 */ /* 0x0009e8000c101904 */
[----:B------:R3:W-:Y:S01]  /*90550*/  @P3 STG.E [R164.64], R246 ;  /* 0x000000f6a4003986 */ /* 0x0007e2000c101904 */
[----:B-1----:R-:W-:-:S03]  /*90560*/  IMAD.WIDE R2, R168, 0x4, R6 ;  /* 0x00000004a8027825 */ /* 0x002fc600078e0206 */
[----:B------:R-:W2:Y:S01]  /*90570*/  LDL.LU R251, [R1+0x1224] ;  /* 0x0012240001fb7983 */ /* 0x000ea20000300800 */
[C---:B----4-:R-:W-:Y:S01]  /*90580*/  IMAD.WIDE R166, R168.reuse, 0x4, R4 ;  /* 0x00000004a8a67825 */ /* 0x050fe200078e0204 */
[----:B------:R-:W-:Y:S02]  /*90590*/  IADD3 R168, R168, c[0x0][0x198], RZ ;  /* 0x00006600a8a87a10 */ /* 0x000fe40007ffe0ff */
[----:B---3--:R1:W-:Y:S01]  /*905a0*/  @P5 STG.E [R2.64], R245 ;  /* 0x000000f502005986 */ /* 0x0083e2000c101904 */
[----:B------:R-:W-:-:S03]  /*905b0*/  ISETP.LT.AND P3, PT, R252, c[0x0][0x178], !P1 ;  /* 0x00005e00fc007a0c */ /* 0x000fc60004f61270 */
[----:B------:R-:W-:Y:S01]  /*905c0*/  @P4 STG.E [R166.64], R244 ;  /* 0x000000f4a6004986 */ /* 0x000fe2000c101904 */
[----:B------:R-:W-:Y:S01]  /*905d0*/  ISETP.LT.AND P4, PT, R99, c[0x0][0x178], !P1 ;  /* 0x00005e0063007a0c */ /* 0x000fe20004f81270 */
[C---:B------:R-:W-:Y:S02]  /*905e0*/  IMAD.WIDE R164, R168.reuse, 0x4, R160 ;  /* 0x00000004a8a47825 */ /* 0x040fe400078e02a0 */
[----:B------:R-:W3:Y:S02]  /*905f0*/  LDL.LU R171, [R1+0x1c00] ;  /* 0x001c000001ab7983 */ /* 0x000ee40000300800 */
[C---:B-1----:R-:W-:Y:S02]  /*90600*/  IMAD.WIDE R2, R168.reuse, 0x4, R162 ;  /* 0x00000004a8027825 */ /* 0x042fe400078e02a2 */
[----:B------:R-:W4:Y:S04]  /*90610*/  LDL.LU R172, [R1+0x1610] ;  /* 0x0016100001ac7983 */ /* 0x000f280000300800 */
[----:B------:R-:W3:Y:S04]  /*90620*/  LDL.LU R173, [R1+0x1430] ;  /* 0x0014300001ad7983 */ /* 0x000ee80000300800 */
[----:B------:R-:W3:Y:S04]  /*90630*/  LDL.LU R175, [R1+0x1cb4] ;  /* 0x001cb40001af7983 */ /* 0x000ee80000300800 */
[----:B------:R1:W-:Y:S04]  /*90640*/  @P2 STG.E [R2.64], R249 ;  /* 0x000000f902002986 */ /* 0x0003e8000c101904 */
[----:B------:R1:W-:Y:S02]  /*90650*/  @P3 STG.E [R164.64], R248 ;  /* 0x000000f8a4003986 */ /* 0x0003e4000c101904 */
[----:B-1----:R-:W-:-:S02]  /*90660*/  IMAD.WIDE R2, R168, 0x4, R6 ;  /* 0x00000004a8027825 */ /* 0x002fc400078e0206 */
[----:B------:R-:W3:Y:S04]  /*90670*/  LDL.LU R249, [R1+0x1c04] ;  /* 0x001c040001f97983 */ /* 0x000ee80000300800 */
[----:B------:R-:W3:Y:S04]  /*90680*/  LDL.LU R248, [R1+0x1614] ;  /* 0x0016140001f87983 */ /* 0x000ee80000300800 */
[----:B--2---:R1:W-:Y:S04]  /*90690*/  @P4 STG.E [R2.64], R250 ;  /* 0x000000fa02004986 */ /* 0x0043e8000c101904 */
[----:B-1----:R-:W2:Y:S01]  /*906a0*/  LDL.LU R3, [R1+0x1cb0] ;  /* 0x001cb00001037983 */ /* 0x002ea20000300800 */
[----:B------:R-:W-:-:S02]  /*906b0*/  ISETP.LT.AND P1, PT, R174, c[0x0][0x178], !P1 ;  /* 0x00005e00ae007a0c */ /* 0x000fc40004f21270 */
[----:B------:R-:W-:Y:S02]  /*906c0*/  ISETP.LT.AND P6, PT, R243, c[0x0][0x178], !P0 ;  /* 0x00005e00f3007a0c */ /* 0x000fe400047c1270 */
[----:B------:R-:W-:Y:S02]  /*906d0*/  ISETP.LT.AND P5, PT, R252, c[0x0][0x178], !P0 ;  /* 0x00005e00fc007a0c */ /* 0x000fe400047a1270 */
[----:B------:R-:W-:Y:S02]  /*906e0*/  IADD3 R166, R242, 0x169, RZ ;  /* 0x00000169f2a67810 */ /* 0x000fe40007ffe0ff */
[C---:B------:R-:W-:Y:S01]  /*906f0*/  IADD3 R170, R168.reuse, c[0x0][0x198], RZ ;  /* 0x00006600a8aa7a10 */ /* 0x040fe20007ffe0ff */
[----:B------:R-:W-:Y:S01]  /*90700*/  IMAD.WIDE R164, R168, 0x4, R4 ;  /* 0x00000004a8a47825 */ /* 0x000fe200078e0204 */
[----:B------:R-:W-:Y:S01]  /*90710*/  ISETP.GE.AND P2, PT, R166, c[0x0][0x17c], PT ;  /* 0x00005f00a6007a0c */ /* 0x000fe20003f46270 */
[----:B------:R-:W4:Y:S01]  /*90720*/  LDL.LU R250, [R1+0x1434] ;  /* 0x0014340001fa7983 */ /* 0x000f220000300800 */
[----:B------:R-:W-:Y:S01]  /*90730*/  ISETP.LT.AND P3, PT, R99, c[0x0][0x178], !P0 ;  /* 0x00005e0063007a0c */ /* 0x000fe20004761270 */
[----:B------:R-:W-:-:S02]  /*90740*/  IMAD.WIDE R166, R170, 0x4, R162 ;  /* 0x00000004aaa67825 */ /* 0x000fc400078e02a2 */
[----:B------:R-:W4:Y:S02]  /*90750*/  LDL.LU R247, [R1+0x1ce0] ;  /* 0x001ce00001f77983 */ /* 0x000f240000300800 */
[----:B------:R-:W-:Y:S01]  /*90760*/  IMAD.WIDE R168, R170, 0x4, R160 ;  /* 0x00000004aaa87825 */ /* 0x000fe200078e02a0 */
[----:B------:R-:W-:Y:S01]  /*90770*/  ISETP.LT.AND P4, PT, R99, c[0x0][0x178], !P2 ;  /* 0x00005e0063007a0c */ /* 0x000fe20005781270 */
[----:B------:R-:W4:Y:S04]  /*90780*/  LDL.LU R246, [R1+0x1ca0] ;  /* 0x001ca00001f67983 */ /* 0x000f280000300800 */
[----:B------:R1:W-:Y:S01]  /*90790*/  @P1 STG.E [R164.64], R251 ;  /* 0x000000fba4001986 */ /* 0x0003e2000c101904 */
[----:B------:R-:W-:-:S03]  /*907a0*/  ISETP.LT.AND P1, PT, R174, c[0x0][0x178], !P0 ;  /* 0x00005e00ae007a0c */ /* 0x000fc60004721270 */
[----:B------:R-:W4:Y:S04]  /*907b0*/  LDL.LU R245, [R1+0x1a40] ;  /* 0x001a400001f57983 */ /* 0x000f280000300800 */
[----:B------:R-:W4:Y:S01]  /*907c0*/  LDL.LU R244, [R1+0x1500] ;  /* 0x0015000001f47983 */ /* 0x000f220000300800 */
[----:B-1----:R-:W-:-:S03]  /*907d0*/  IADD3 R164, R242, 0x16b, RZ ;  /* 0x0000016bf2a47810 */ /* 0x002fc60007ffe0ff */
[----:B------:R-:W4:Y:S01]  /*907e0*/  LDL.LU R251, [R1+0x1ce4] ;  /* 0x001ce40001fb7983 */ /* 0x000f220000300800 */
[----:B------:R-:W-:-:S03]  /*907f0*/  ISETP.GE.AND P0, PT, R164, c[0x0][0x17c], PT ;  /* 0x00005f00a4007a0c */ /* 0x000fc60003f06270 */
[----:B--2---:R1:W-:Y:S01]  /*90800*/  @P6 STG.E [R166.64], R3 ;  /* 0x00000003a6006986 */ /* 0x0043e2000c101904 */
[----:B------:R-:W-:-:S03]  /*90810*/  ISETP.LT.AND P6, PT, R243, c[0x0][0x178], !P2 ;  /* 0x00005e00f3007a0c */ /* 0x000fc600057c1270 */
[----:B---3--:R2:W-:Y:S01]  /*90820*/  @P5 STG.E [R168.64], R171 ;  /* 0x000000aba8005986 */ /* 0x0085e2000c101904 */
[----:B------:R-:W-:Y:S01]  /*90830*/  ISETP.LT.AND P5, PT, R252, c[0x0][0x178], !P2 ;  /* 0x00005e00fc007a0c */ /* 0x000fe200057a1270 */
[----:B-1----:R-:W-:Y:S01]  /*90840*/  IMAD.WIDE R2, R170, 0x4, R6 ;  /* 0x00000004aa027825 */ /* 0x002fe200078e0206 */
[----:B------:R-:W-:Y:S02]  /*90850*/  IADD3 R166, R242, 0x16a, RZ ;  /* 0x0000016af2a67810 */ /* 0x000fe40007ffe0ff */
[----:B--2---:R-:W-:Y:S02]  /*90860*/  IADD3 R171, R170, c[0x0][0x198], RZ ;  /* 0x00006600aaab7a10 */ /* 0x004fe40007ffe0ff */
[----:B----4-:R1:W-:Y:S01]  /*90870*/  @P3 STG.E [R2.64], R172 ;  /* 0x000000ac02003986 */ /* 0x0103e2000c101904 */
[----:B------:R-:W-:Y:S02]  /*90880*/  ISETP.GE.AND P3, PT, R166, c[0x0][0x17c], PT ;  /* 0x00005f00a6007a0c */ /* 0x000fe40003f66270 */
[----:B------:R-:W-:-:S04]  /*90890*/  IMAD.WIDE R164, R171, 0x4, R162 ;  /* 0x00000004aba47825 */ /* 0x000fc800078e02a2 */
[----:B------:R-:W-:-:S04]  /*908a0*/  IMAD.WIDE R166, R171, 0x4, R160 ;  /* 0x00000004aba67825 */ /* 0x000fc800078e02a0 */
[----:B-1----:R-:W-:-:S04]  /*908b0*/  IMAD.WIDE R2, R170, 0x4, R4 ;  /* 0x00000004aa027825 */ /* 0x002fc800078e0204 */
[----:B------:R-:W-:Y:S01]  /*908c0*/  IMAD.WIDE R168, R171, 0x4, R6 ;  /* 0x00000004aba87825 */ /* 0x000fe200078e0206 */
[----:B------:R-:W-:Y:S04]  /*908d0*/  @P1 STG.E [R2.64], R173 ;  /* 0x000000ad02001986 */ /* 0x000fe8000c101904 */
[----:B------:R-:W-:Y:S04]  /*908e0*/  @P6 STG.E [R164.64], R175 ;  /* 0x000000afa4006986 */ /* 0x000fe8000c101904 */
[----:B------:R1:W-:Y:S04]  /*908f0*/  @P5 STG.E [R166.64], R249 ;  /* 0x000000f9a6005986 */ /* 0x0003e8000c101904 */
[----:B------:R2:W-:Y:S04]  /*90900*/  @P4 STG.E [R168.64], R248 ;  /* 0x000000f8a8004986 */ /* 0x0005e8000c101904 */
[----:B-1----:R-:W3:Y:S04]  /*90910*/  LDL.LU R249, [R1+0x1ca4] ;  /* 0x001ca40001f97983 */ /* 0x002ee80000300800 */
[----:B--2---:R-:W2:Y:S01]  /*90920*/  LDL.LU R248, [R1+0x1a44] ;  /* 0x001a440001f87983 */ /* 0x004ea20000300800 */
[----:B------:R-:W-:-:S02]  /*90930*/  ISETP.LT.AND P2, PT, R174, c[0x0][0x178], !P2 ;  /* 0x00005e00ae007a0c */ /* 0x000fc40005741270 */
[----:B------:R-:W-:Y:S02]  /*90940*/  ISETP.LT.AND P4, PT, R243, c[0x0][0x178], !P3 ;  /* 0x00005e00f3007a0c */ /* 0x000fe40005f81270 */
[----:B------:R-:W-:Y:S02]  /*90950*/  ISETP.LT.AND P6, PT, R252, c[0x0][0x178], !P3 ;  /* 0x00005e00fc007a0c */ /* 0x000fe40005fc1270 */
[C---:B------:R-:W-:Y:S01]  /*90960*/  IADD3 R169, R171.reuse, c[0x0][0x198], RZ ;  /* 0x00006600aba97a10 */ /* 0x040fe20007ffe0ff */
[----:B------:R-:W-:Y:S01]  /*90970*/  IMAD.WIDE R166, R171, 0x4, R4 ;  /* 0x00000004aba67825 */ /* 0x000fe200078e0204 */
[----:B------:R-:W-:Y:S02]  /*90980*/  ISETP.LT.AND P1, PT, R174, c[0x0][0x178], !P3 ;  /* 0x00005e00ae007a0c */ /* 0x000fe40005f21270 */
[----:B------:R-:W-:Y:S01]  /*90990*/  ISETP.LT.AND P3, PT, R99, c[0x0][0x178], !P3 ;  /* 0x00005e0063007a0c */ /* 0x000fe20005f61270 */
[----:B------:R-:W-:Y:S01]  /*909a0*/  IMAD.WIDE R2, R169, 0x4, R162 ;  /* 0x00000004a9027825 */ /* 0x000fe200078e02a2 */
[----:B------:R-:W-:-:S03]  /*909b0*/  IADD3 R168, R242, 0x16c, RZ ;  /* 0x0000016cf2a87810 */ /* 0x000fc60007ffe0ff */
[----:B------:R-:W-:Y:S01]  /*909c0*/  IMAD.WIDE R164, R169, 0x4, R160 ;  /* 0x00000004a9a47825 */ /* 0x000fe200078e02a0 */
[----:B------:R1:W-:Y:S01]  /*909d0*/  @P2 STG.E [R166.64], R250 ;  /* 0x000000faa6002986 */ /* 0x0003e2000c101904 */
[----:B------:R-:W-:-:S03]  /*909e0*/  ISETP.LT.AND P5, PT, R243, c[0x0][0x178], !P0 ;  /* 0x00005e00f3007a0c */ /* 0x000fc600047a1270 */
[----:B------:R4:W-:Y:S01]  /*909f0*/  @P4 STG.E [R2.64], R247 ;  /* 0x000000f702004986 */ /* 0x0009e2000c101904 */
[----:B------:R-:W-:-:S03]  /*90a00*/  ISETP.GE.AND P2, PT, R168, c[0x0][0x17c], PT ;  /* 0x00005f00a8007a0c */ /* 0x000fc60003f46270 */
[----:B------:R4:W-:Y:S01]  /*90a10*/  @P6 STG.E [R164.64], R246 ;  /* 0x000000f6a4006986 */ /* 0x0009e2000c101904 */
[----:B------:R-:W-:Y:S02]  /*90a20*/  ISETP.LT.AND P6, PT, R252, c[0x0][0x178], !P0 ;  /* 0x00005e00fc007a0c */ /* 0x000fe400047c1270 */
[----:B------:R-:W-:Y:S01]  /*90a30*/  ISETP.LT.AND P4, PT, R99, c[0x0][0x178], !P0 ;  /* 0x00005e0063007a0c */ /* 0x000fe20004781270 */
[----:B-1----:R-:W2:Y:S01]  /*90a40*/  LDL.LU R250, [R1+0x1504] ;  /* 0x0015040001fa7983 */ /* 0x002ea20000300800 */
[C---:B------:R-:W-:Y:S01]  /*90a50*/  IADD3 R168, R169.reuse, c[0x0][0x198], RZ ;  /* 0x00006600a9a87a10 */ /* 0x040fe20007ffe0ff */
[C---:B----4-:R-:W-:Y:S02]  /*90a60*/  IMAD.WIDE R2, R169.reuse, 0x4, R6 ;  /* 0x00000004a9027825 */ /* 0x050fe400078e0206 */
[----:B------:R-:W4:Y:S02]  /*90a70*/  LDL.LU R171, [R1+0x1cd0] ;  /* 0x001cd00001ab7983 */ /* 0x000f240000300800 */
[----:B------:R-:W-:-:S02]  /*90a80*/  IMAD.WIDE R164, R169, 0x4, R4 ;  /* 0x00000004a9a47825 */ /* 0x000fc400078e0204 */
[----:B------:R1:W-:Y:S02]  /*90a90*/  @P3 STG.E [R2.64], R245 ;  /* 0x000000f502003986 */ /* 0x0003e4000c101904 */
[C---:B------:R-:W-:Y:S02]  /*90aa0*/  IMAD.WIDE R166, R168.reuse, 0x4, R162 ;  /* 0x00000004a8a67825 */ /* 0x040fe400078e02a2 */
[----:B------:R1:W-:Y:S04]  /*90ab0*/  @P1 STG.E [R164.64], R244 ;  /* 0x000000f4a4001986 */ /* 0x0003e8000c101904 */
[----:B------:R-:W4:Y:S01]  /*90ac0*/  LDL.LU R172, [R1+0x1c10] ;  /* 0x001c100001ac7983 */ /* 0x000f220000300800 */
[----:B-1----:R-:W-:-:S03]  /*90ad0*/  IMAD.WIDE R2, R168, 0x4, R6 ;  /* 0x00000004a8027825 */ /* 0x002fc600078e0206 */
[----:B------:R-:W4:Y:S01]  /*90ae0*/  LDL.LU R247, [R1+0x1510] ;  /* 0x0015100001f77983 */ /* 0x000f220000300800 */
[----:B------:R-:W-:-:S03]  /*90af0*/  IMAD.WIDE R164, R168, 0x4, R160 ;  /* 0x00000004a8a47825 */ /* 0x000fc600078e02a0 */
[----:B------:R1:W-:Y:S01]  /*90b00*/  @P5 STG.E [R166.64], R251 ;  /* 0x000000fba6005986 */ /* 0x0003e2000c101904 */
[----:B------:R-:W-:-:S03]  /*90b10*/  IADD3 R169, R168, c[0x0][0x198], RZ ;  /* 0x00006600a8a97a10 */ /* 0x000fc60007ffe0ff */
[----:B------:R-:W4:Y:S04]  /*90b20*/  LDL.LU R246, [R1+0x1d04] ;  /* 0x001d040001f67983 */ /* 0x000f280000300800 */
[----:B-1----:R-:W4:Y:S04]  /*90b30*/  LDL.LU R251, [R1+0x1cd4] ;  /* 0x001cd40001fb7983 */ /* 0x002f280000300800 */
[----:B---3--:R1:W-:Y:S04]  /*90b40*/  @P6 STG.E [R164.64], R249 ;  /* 0x000000f9a4006986 */ /* 0x0083e8000c101904 */
[----:B--2---:R2:W-:Y:S04]  /*90b50*/  @P4 STG.E [R2.64], R248 ;  /* 0x000000f802004986 */ /* 0x0045e8000c101904 */
[----:B-1----:R-:W3:Y:S04]  /*90b60*/  LDL.LU R249, [R1+0x1c14] ;  /* 0x001c140001f97983 */ /* 0x002ee80000300800 */
[----:B--2---:R-:W2:Y:S01]  /*90b70*/  LDL.LU R248, [R1+0x1514] ;  /* 0x0015140001f87983 */ /* 0x004ea20000300800 */
[----:B------:R-:W-:-:S03]  /*90b80*/  IMAD.WIDE R2, R168, 0x4, R4 ;  /* 0x00000004a8027825 */ /* 0x000fc600078e0204 */
[----:B------:R-:W2:Y:S01]  /*90b90*/  LDL.LU R168, [R1+0x1d00] ;  /* 0x001d000001a87983 */ /* 0x000ea20000300800 */
[----:B------:R-:W-:Y:S02]  /*90ba0*/  ISETP.LT.AND P1, PT, R174, c[0x0][0x178], !P0 ;  /* 0x00005e00ae007a0c */ /* 0x000fe40004721270 */
[----:B------:R-:W-:Y:S02]  /*90bb0*/  ISETP.LT.AND P3, PT, R243, c[0x0][0x178], !P2 ;  /* 0x00005e00f3007a0c */ /* 0x000fe40005761270 */
[----:B------:R-:W-:Y:S02]  /*90bc0*/  ISETP.LT.AND P5, PT, R252, c[0x0][0x178], !P2 ;  /* 0x00005e00fc007a0c */ /* 0x000fe400057a1270 */
[C---:B------:R-:W-:Y:S01]  /*90bd0*/  IADD3 R166, R242.reuse, 0x16f, RZ ;  /* 0x0000016ff2a67810 */ /* 0x040fe20007ffe0ff */
[C---:B------:R-:W-:Y:S01]  /*90be0*/  IMAD.WIDE R164, R169.reuse, 0x4, R162 ;  /* 0x00000004a9a47825 */ /* 0x040fe200078e02a2 */
[----:B------:R-:W-:Y:S01]  /*90bf0*/  IADD3 R170, R242, 0x16d, RZ ;  /* 0x0000016df2aa7810 */ /* 0x000fe20007ffe0ff */
[----:B------:R-:W3:Y:S01]  /*90c00*/  LDL.LU R173, [R1+0x1d10] ;  /* 0x001d100001ad7983 */ /* 0x000ee20000300800 */
[----:B------:R-:W-:Y:S01]  /*90c10*/  ISETP.GE.AND P0, PT, R166, c[0x0][0x17c], PT ;  /* 0x00005f00a6007a0c */ /* 0x000fe20003f06270 */
[----:B------:R-:W-:Y:S01]  /*90c20*/  IMAD.WIDE R166, R169, 0x4, R160 ;  /* 0x00000004a9a67825 */ /* 0x000fe200078e02a0 */
[----:B------:R-:W-:Y:S01]  /*90c30*/  ISETP.LT.AND P6, PT, R99, c[0x0][0x178], !P2 ;  /* 0x00005e0063007a0c */ /* 0x000fe200057c1270 */
[----:B------:R1:W-:Y:S01]  /*90c40*/  @P1 STG.E [R2.64], R250 ;  /* 0x000000fa02001986 */ /* 0x0003e2000c101904 */
[----:B------:R-:W-:-:S02]  /*90c50*/  ISETP.GE.AND P4, PT, R170, c[0x0][0x17c], PT ;  /* 0x00005f00aa007a0c */ /* 0x000fc40003f86270 */
[----:B------:R-:W-:Y:S01]  /*90c60*/  ISETP.LT.AND P2, PT, R174, c[0x0][0x178], !P2 ;  /* 0x00005e00ae007a0c */ /* 0x000fe20005741270 */
[----:B------:R-:W3:Y:S01]  /*90c70*/  LDL.LU R175, [R1+0x1cf0] ;  /* 0x001cf00001af7983 */ /* 0x000ee20000300800 */
[----:B------:R-:W-:-:S03]  /*90c80*/  ISETP.LT.AND P1, PT, R99, c[0x0][0x178], !P4 ;  /* 0x00005e0063007a0c */ /* 0x000fc60006721270 */
[----:B------:R-:W3:Y:S01]  /*90c90*/  LDL.LU R245, [R1+0x1cc0] ;  /* 0x001cc00001f57983 */ /* 0x000ee20000300800 */
[C---:B------:R-:W-:Y:S01]  /*90ca0*/  IADD3 R170, R169.reuse, c[0x0][0x198], RZ ;  /* 0x00006600a9aa7a10 */ /* 0x040fe20007ffe0ff */
[----:B-1----:R-:W-:Y:S02]  /*90cb0*/  IMAD.WIDE R2, R169, 0x4, R6 ;  /* 0x00000004a9027825 */ /* 0x002fe400078e0206 */
[----:B------:R-:W3:Y:S04]  /*90cc0*/  LDL.LU R244, [R1+0x16f0] ;  /* 0x0016f00001f47983 */ /* 0x000ee80000300800 */
[----:B------:R-:W3:Y:S04]  /*90cd0*/  LDL.LU R250, [R1+0x1d14] ;  /* 0x001d140001fa7983 */ /* 0x000ee80000300800 */
[----:B--2---:R1:W-:Y:S01]  /*90ce0*/  @P3 STG.E [R164.64], R168 ;  /* 0x000000a8a4003986 */ /* 0x0043e2000c101904 */
[----:B------:R-:W-:-:S03]  /*90cf0*/  ISETP.LT.AND P3, PT, R252, c[0x0][0x178], !P4 ;  /* 0x00005e00fc007a0c */ /* 0x000fc60006761270 */
[----:B----4-:R-:W-:Y:S01]  /*90d00*/  @P5 STG.E [R166.64], R171 ;  /* 0x000000aba6005986 */ /* 0x010fe2000c101904 */
[----:B------:R-:W-:-:S03]  /*90d10*/  ISETP.LT.AND P5, PT, R243, c[0x0][0x178], !P4 ;  /* 0x00005e00f3007a0c */ /* 0x000fc600067a1270 */
[----:B------:R2:W-:Y:S01]  /*90d20*/  @P6 STG.E [R2.64], R172 ;  /* 0x000000ac02006986 */ /* 0x0005e2000c101904 */
[----:B-1----:R-:W-:Y:S01]  /*90d30*/  IADD3 R164, R242, 0x16e, RZ ;  /* 0x0000016ef2a47810 */ /* 0x002fe20007ffe0ff */
[----:B------:R-:W-:-:S03]  /*90d40*/  IMAD.WIDE R168, R169, 0x4, R4 ;  /* 0x00000004a9a87825 */ /* 0x000fc600078e0204 */
[----:B------:R-:W-:Y:S01]  /*90d50*/  ISETP.GE.AND P6, PT, R164, c[0x0][0x17c], PT ;  /* 0x00005f00a4007a0c */ /* 0x000fe20003fc6270 */
[----:B------:R-:W-:-:S04]  /*90d60*/  IMAD.WIDE R164, R170, 0x4, R160 ;  /* 0x00000004aaa47825 */ /* 0x000fc800078e02a0 */
[C---:B--2---:R-:W-:Y:S01]  /*90d70*/  IMAD.WIDE R2, R170.reuse, 0x4, R162 ;  /* 0x00000004aa027825 */ /* 0x044fe200078e02a2 */
[----:B------:R-:W-:Y:S03]  /*90d80*/  @P2 STG.E [R168.64], R247 ;  /* 0x000000f7a8002986 */ /* 0x000fe6000c101904 */
[----:B------:R-:W-:Y:S01]  /*90d90*/  IMAD.WIDE R166, R170, 0x4, R6 ;  /* 0x00000004aaa67825 */ /* 0x000fe200078e0206 */
[----:B------:R-:W-:Y:S04]  /*90da0*/  @P5 STG.E [R2.64], R246 ;  /* 0x000000f602005986 */ /* 0x000fe8000c101904 */
[----:B------:R1:W-:Y:S04]  /*90db0*/  @P3 STG.E [R164.64], R251 ;  /* 0x000000fba4003986 */ /* 0x0003e8000c101904 */
[----:B---3--:R2:W-:Y:S04]  /*90dc0*/  @P1 STG.E [R166.64], R249 ;  /* 0x000000f9a6001986 */ /* 0x0085e8000c101904 */
[----:B-1----:R-:W3:Y:S04]  /*90dd0*/  LDL.LU R251, [R1+0x1cf4] ;  /* 0x001cf40001fb7983 */ /* 0x002ee80000300800 */
[----:B--2---:R-:W2:Y:S01]  /*90de0*/  LDL.LU R249, [R1+0x1cc4] ;  /* 0x001cc40001f97983 */ /* 0x004ea20000300800 */
[----:B------:R-:W-:Y:S01]  /*90df0*/  ISETP.LT.AND P4, PT, R174, c[0x0][0x178], !P4 ;  /* 0x00005e00ae007a0c */ /* 0x000fe20006781270 */
[----:B------:R-:W-:-:S12]  /*90e00*/  IMAD.WIDE R168, R170, 0x4, R4 ;  /* 0x00000004aaa87825 */ /* 0x000fd800078e0204 */
[----:B------:R1:W-:Y:S04]  /*90e10*/  @P4 STG.E [R168.64], R248 ;  /* 0x000000f8a8004986 */ /* 0x0003e8000c101904 */
[----:B-1----:R-:W4:Y:S01]  /*90e20*/  LDL.LU R248, [R1+0x16f4] ;  /* 0x0016f40001f87983 */ /* 0x002f220000300800 */
[----:B------:R-:W-:Y:S02]  /*90e30*/  ISETP.LT.AND P2, PT, R243, c[0x0][0x178], !P6 ;  /* 0x00005e00f3007a0c */ /* 0x000fe40007741270 */
[----:B------:R-:W-:Y:S01]  /*90e40*/  ISETP.LT.AND P4, PT, R252, c[0x0][0x178], !P6 ;  /* 0x00005e00fc007a0c */ /* 0x000fe20007781270 */
[----:B------:R-:W4:Y:S01]  /*90e50*/  LDL.LU R247, [R1+0x1c38] ;  /* 0x001c380001f77983 */ /* 0x000f220000300800 */
[----:B------:R-:W-:Y:S02]  /*90e60*/  ISETP.LT.AND P3, PT, R99, c[0x0][0x178], !P6 ;  /* 0x00005e0063007a0c */ /* 0x000fe40007761270 */
[----:B------:R-:W-:Y:S01]  /*90e70*/  IADD3 R170, R170, c[0x0][0x198], RZ ;  /* 0x00006600aaaa7a10 */ /* 0x000fe20007ffe0ff */
[----:B------:R-:W4:Y:S01]  /*90e80*/  LDL.LU R246, [R1+0x16e8] ;  /* 0x0016e80001f67983 */ /* 0x000f220000300800 */
[----:B------:R-:W-:-:S03]  /*90e90*/  IADD3 R2, R242, 0x170, RZ ;  /* 0x00000170f2027810 */ /* 0x000fc60007ffe0ff */
[----:B------:R-:W-:Y:S01]  /*90ea0*/  IMAD.WIDE R166, R170, 0x4, R162 ;  /* 0x00000004aaa67825 */ /* 0x000fe200078e02a2 */
[----:B------:R-:W-:Y:S02]  /*90eb0*/  ISETP.GE.AND P1, PT, R2, c[0x0][0x17c], PT ;  /* 0x00005f0002007a0c */ /* 0x000fe40003f26270 */
        /* <DEDUP_REMOVED lines=10> */
[----:B-1----:R-:W-:-:S04]  /*90f60*/  IMAD.WIDE R166, R170, 0x4, R4 ;  /* 0x00000004aaa67825 */ /* 0x002fc800078e0204 */
[C---:B------:R-:W-:Y:S01]  /*90f70*/  IMAD.WIDE R2, R168.reuse, 0x4, R162 ;  /* 0x00000004a8027825 */ /* 0x040fe200078e02a2 */
[----:B------:R1:W-:Y:S03]  /*90f80*/  @P6 STG.E [R166.64], R244 ;  /* 0x000000f4a6006986 */ /* 0x0003e6000c101904 */
[C---:B------:R-:W-:Y:S01]  /*90f90*/  IMAD.WIDE R164, R168.reuse, 0x4, R160 ;  /* 0x00000004a8a47825 */ /* 0x040fe200078e02a0 */
[----:B------:R-:W4:Y:S04]  /*90fa0*/  LDL.LU R245, [R1+0xfd8] ;  /* 0x000fd80001f57983 */ /* 0x000f280000300800 */
[----:B------:R1:W-:Y:S04]  /*90fb0*/  @P5 STG.E [R2.64], R250 ;  /* 0x000000fa02005986 */ /* 0x0003e8000c101904 */
[----:B-1----:R-:W4:Y:S01]  /*90fc0*/  LDL.LU R244, [R1+0xb98] ;  /* 0x000b980001f47983 */ /* 0x002f220000300800 */
[----:B------:R-:W-:-:S03]  /*90fd0*/  IMAD.WIDE R2, R168, 0x4, R6 ;  /* 0x00000004a8027825 */ /* 0x000fc600078e0206 */
[----:B------:R-:W4:Y:S01]  /*90fe0*/  LDL.LU R250, [R1+0x1c3c] ;  /* 0x001c3c0001fa7983 */ /* 0x000f220000300800 */
[----:B------:R-:W-:Y:S02]  /*90ff0*/  ISETP.LT.AND P5, PT, R174, c[0x0][0x178], !P0 ;  /* 0x00005e00ae007a0c */ /* 0x000fe400047a1270 */
[----:B------:R-:W-:-:S04]  /*91000*/  IADD3 R166, R242, 0x171, RZ ;  /* 0x00000171f2a67810 */ /* 0x000fc80007ffe0ff */
[----:B------:R-:W-:Y:S01]  /*91010*/  ISETP.GE.AND P2, PT, R166, c[0x0][0x17c], PT ;  /* 0x00005f00a6007a0c */ /* 0x000fe20003f46270 */
[----:B------:R-:W-:Y:S01]  /*91020*/  IMAD.WIDE R166, R168, 0x4, R4 ;  /* 0x00000004a8a67825 */ /* 0x000fe200078e0204 */
[----:B---3--:R1:W-:Y:S04]  /*91030*/  @P3 STG.E [R164.64], R251 ;  /* 0x000000fba4003986 */ /* 0x0083e8000c101904 */
[----:B--2---:R2:W-:Y:S04]  /*91040*/  @P4 STG.E [R2.64], R249 ;  /* 0x000000f902004986 */ /* 0x0045e8000c101904 */
[----:B-1----:R-:W3:Y:S04]  /*91050*/  LDL.LU R251, [R1+0x16ec] ;  /* 0x0016ec0001fb7983 */ /* 0x002ee80000300800 */
[----:B--2---:R-:W2:Y:S04]  /*91060*/  LDL.LU R249, [R1+0xfdc] ;  /* 0x000fdc0001f97983 */ /* 0x004ea80000300800 */
[----:B----4-:R1:W-:Y:S04]  /*91070*/  @P5 STG.E [R166.64], R248 ;  /* 0x000000f8a6005986 */ /* 0x0103e8000c101904 */
[----:B-1----:R-:W4:Y:S01]  /*91080*/  LDL.LU R248, [R1+0xb9c] ;  /* 0x000b9c0001f87983 */ /* 0x002f220000300800 */
        /* <DEDUP_REMOVED lines=8> */
[----:B------:R-:W-:Y:S01]  /*91110*/  ISETP.LT.AND P4, PT, R243, c[0x0][0x178], !P2 ;  /* 0x00005e00f3007a0c */ /* 0x000fe20005781270 */
[----:B------:R-:W4:Y:S02]  /*91120*/  LDL.LU R173, [R1+0x1358] ;  /* 0x0013580001ad7983 */ /* 0x000f240000300800 */
[----:B------:R-:W-:-:S02]  /*91130*/  IMAD.WIDE R2, R169, 0x4, R160 ;  /* 0x00000004a9027825 */ /* 0x000fc400078e02a0 */
[----:B------:R1:W-:Y:S01]  /*91140*/  @P6 STG.E [R164.64], R247 ;  /* 0x000000f7a4006986 */ /* 0x0003e2000c101904 */
[----:B------:R-:W-:Y:S02]  /*91150*/  ISETP.LT.AND P6, PT, R252, c[0x0][0x178], !P2 ;  /* 0x00005e00fc007a0c */ /* 0x000fe400057c1270 */
[----:B------:R-:W-:Y:S01]  /*91160*/  ISETP.LT.AND P3, PT, R99, c[0x0][0x178], !P2 ;  /* 0x00005e0063007a0c */ /* 0x000fe20005761270 */
[----:B------:R1:W-:Y:S01]  /*91170*/  @P0 STG.E [R2.64], R246 ;  /* 0x000000f602000986 */ /* 0x0003e2000c101904 */
[C---:B------:R-:W-:Y:S02]  /*91180*/  IADD3 R166, R242.reuse, 0x179, RZ ;  /* 0x00000179f2a67810 */ /* 0x040fe40007ffe0ff */
[----:B------:R-:W-:Y:S01]  /*91190*/  IADD3 R167, R242, 0x172, RZ ;  /* 0x00000172f2a77810 */ /* 0x000fe20007ffe0ff */
[----:B-1----:R-:W-:-:S04]  /*911a0*/  IMAD.WIDE R164, R169, 0x4, R4 ;  /* 0x00000004a9a47825 */ /* 0x002fc800078e0204 */
[C-C-:B------:R-:W-:Y:S01]  /*911b0*/  IMAD.WIDE R2, R169.reuse, 0x4, R6.reuse ;  /* 0x00000004a9027825 */ /* 0x140fe200078e0206 */
[----:B------:R-:W-:Y:S02]  /*911c0*/  IADD3 R169, R169, c[0x0][0x198], RZ ;  /* 0x00006600a9a97a10 */ /* 0x000fe40007ffe0ff */
[----:B------:R-:W-:Y:S02]  /*911d0*/  ISETP.GE.AND P0, PT, R166, c[0x0][0x17c], PT ;  /* 0x00005f00a6007a0c */ /* 0x000fe40003f06270 */
[----:B------:R1:W-:Y:S01]  /*911e0*/  @P5 STG.E [R2.64], R245 ;  /* 0x000000f502005986 */ /* 0x0003e2000c101904 */
[----:B------:R-:W-:Y:S01]  /*911f0*/  ISETP.GE.AND P5, PT, R167, c[0x0][0x17c], PT ;  /* 0x00005f00a7007a0c */ /* 0x000fe20003fa6270 */
[C---:B------:R-:W-:Y:S02]  /*91200*/  IMAD.WIDE R166, R169.reuse, 0x4, R6 ;  /* 0x00000004a9a67825 */ /* 0x040fe400078e0206 */
[----:B------:R1:W-:Y:S02]  /*91210*/  @P1 STG.E [R164.64], R244 ;  /* 0x000000f4a4001986 */ /* 0x0003e4000c101904 */
[----:B-1----:R-:W-:-:S04]  /*91220*/  IMAD.WIDE R2, R169, 0x4, R162 ;  /* 0x00000004a9027825 */ /* 0x002fc800078e02a2 */
[C---:B------:R-:W-:Y:S01]  /*91230*/  IMAD.WIDE R164, R169.reuse, 0x4, R160 ;  /* 0x00000004a9a47825 */ /* 0x040fe200078e02a0 */
[----:B------:R1:W-:Y:S01]  /*91240*/  @P4 STG.E [R2.64], R250 ;  /* 0x000000fa02004986 */ /* 0x0003e2000c101904 */
[----:B------:R-:W-:Y:S02]  /*91250*/  ISETP.LT.AND P2, PT, R174, c[0x0][0x178], !P2 ;  /* 0x00005e00ae007a0c */ /* 0x000fe40005741270 */
[----:B-1----:R-:W-:Y:S01]  /*91260*/  IMAD.WIDE R2, R169, 0x4, R4 ;  /* 0x00000004a9027825 */ /* 0x002fe200078e0204 */
[----:B---3--:R1:W-:Y:S04]  /*91270*/  @P6 STG.E [R164.64], R251 ;  /* 0x000000fba4006986 */ /* 0x0083e8000c101904 */
[----:B--2---:R2:W-:Y:S04]  /*91280*/  @P3 STG.E [R166.64], R249 ;  /* 0x000000f9a6003986 */ /* 0x0045e8000c101904 */
[----:B-1----:R-:W3:Y:S04]  /*91290*/  LDL.LU R251, [R1+0xfc8] ;  /* 0x000fc80001fb7983 */ /* 0x002ee80000300800 */
[----:B--2---:R-:W2:Y:S04]  /*912a0*/  LDL.LU R249, [R1+0x1c7c] ;  /* 0x001c7c0001f97983 */ /* 0x004ea80000300800 */
[----:B------:R-:W2:Y:S04]  /*912b0*/  LDL.LU R175, [R1+0x186c] ;  /* 0x00186c0001af7983 */ /* 0x000ea80000300800 */
[----:B------:R-:W2:Y:S04]  /*912c0*/  LDL.LU R250, [R1+0x135c] ;  /* 0x00135c0001fa7983 */ /* 0x000ea80000300800 */
[----:B----4-:R1:W-:Y:S04]  /*912d0*/  @P2 STG.E [R2.64], R248 ;  /* 0x000000f802002986 */ /* 0x0103e8000c101904 */
[----:B-1----:R-:W4:Y:S01]  /*912e0*/  LDL.LU R248, [R1+0xfcc] ;  /* 0x000fcc0001f87983 */ /* 0x002f220000300800 */
[----:B------:R-:W-:-:S02]  /*912f0*/  ISETP.LT.AND P1, PT, R243, c[0x0][0x178], !P5 ;  /* 0x00005e00f3007a0c */ /* 0x000fc40006f21270 */
[----:B------:R-:W-:Y:S01]  /*91300*/  IADD3 R168, R169, c[0x0][0x198], RZ ;  /* 0x00006600a9a87a10 */ /* 0x000fe20007ffe0ff */
[----:B------:R-:W4:Y:S01]  /*91310*/  LDL.LU R247, [R1+0x1c88] ;  /* 0x001c880001f77983 */ /* 0x000f220000300800 */
[----:B------:R-:W-:Y:S02]  /*91320*/  ISETP.LT.AND P3, PT, R252, c[0x0][0x178], !P5 ;  /* 0x00005e00fc007a0c */ /* 0x000fe40006f61270 */
[----:B------:R-:W-:Y:S01]  /*91330*/  IADD3 R166, R242, 0x173, RZ ;  /* 0x00000173f2a67810 */ /* 0x000fe20007ffe0ff */
[----:B------:R-:W-:Y:S01]  /*91340*/  IMAD.WIDE R164, R168, 0x4, R162 ;  /* 0x00000004a8a47825 */ /* 0x000fe200078e02a2 */
[----:B------:R-:W-:Y:S01]  /*91350*/  ISETP.LT.AND P6, PT, R99, c[0x0][0x178], !P5 ;  /* 0x00005e0063007a0c */ /* 0x000fe20006fc1270 */
[----:B------:R-:W4:Y:S01]  /*91360*/  LDL.LU R246, [R1+0x1878] ;  /* 0x0018780001f67983 */ /* 0x000f220000300800 */
[----:B------:R-:W-:Y:S01]  /*91370*/  ISETP.GE.AND P4, PT, R166, c[0x0][0x17c], PT ;  /* 0x00005f00a6007a0c */ /* 0x000fe20003f86270 */
[----:B------:R-:W-:Y:S01]  /*91380*/  IMAD.WIDE R2, R168, 0x4, R6 ;  /* 0x00000004a8027825 */ /* 0x000fe200078e0206 */
[----:B------:R-:W-:Y:S01]  /*91390*/  ISETP.LT.AND P5, PT, R174, c[0x0][0x178], !P5 ;  /* 0x00005e00ae007a0c */ /* 0x000fe20006fa1270 */
[----:B------:R1:W-:Y:S01]  /*913a0*/  @P1 STG.E [R164.64], R171 ;  /* 0x000000aba4001986 */ /* 0x0003e2000c101904 */
[----:B------:R-:W-:-:S02]  /*913b0*/  ISETP.LT.AND P1, PT, R243, c[0x0][0x178], !P4 ;  /* 0x00005e00f3007a0c */ /* 0x000fc40006721270 */
[----:B------:R-:W-:Y:S01]  /*913c0*/  IADD3 R166, R242, 0x174, RZ ;  /* 0x00000174f2a67810 */ /* 0x000fe20007ffe0ff */
[----:B------:R-:W4:Y:S01]  /*913d0*/  LDL.LU R245, [R1+0x1378] ;  /* 0x0013780001f57983 */ /* 0x000f220000300800 */
[C---:B------:R-:W-:Y:S01]  /*913e0*/  IADD3 R169, R168.reuse, c[0x0][0x198], RZ ;  /* 0x00006600a8a97a10 */ /* 0x040fe20007ffe0ff */
[----:B-1----:R-:W-:Y:S02]  /*913f0*/  IMAD.WIDE R164, R168, 0x4, R160 ;  /* 0x00000004a8a47825 */ /* 0x002fe400078e02a0 */
[----:B------:R-:W4:Y:S01]  /*91400*/  LDL.LU R244, [R1+0x1218] ;  /* 0x0012180001f47983 */ /* 0x000f220000300800 */
[----:B------:R-:W-:-:S03]  /*91410*/  ISETP.GE.AND P2, PT, R166, c[0x0][0x17c], PT ;  /* 0x00005f00a6007a0c */ /* 0x000fc60003f46270 */
[----:B------:R-:W-:Y:S01]  /*91420*/  @P3 STG.E [R164.64], R172 ;  /* 0x000000aca4003986 */ /* 0x000fe2000c101904 */
[----:B------:R-:W-:Y:S01]  /*91430*/  ISETP.LT.AND P3, PT, R252, c[0x0][0x178], !P4 ;  /* 0x00005e00fc007a0c */ /* 0x000fe20006761270 */
[----:B------:R-:W-:Y:S02]  /*91440*/  IMAD.WIDE R166, R168, 0x4, R4 ;  /* 0x00000004a8a67825 */ /* 0x000fe400078e0204 */
[----:B------:R1:W-:Y:S01]  /*91450*/  @P6 STG.E [R2.64], R173 ;  /* 0x000000ad02006986 */ /* 0x0003e2000c101904 */
[----:B------:R-:W-:Y:S01]  /*91460*/  ISETP.LT.AND P6, PT, R99, c[0x0][0x178], !P4 ;  /* 0x00005e0063007a0c */ /* 0x000fe200067c1270 */
[----:B-1----:R-:W-:-:S04]  /*91470*/  IMAD.WIDE R2, R169, 0x4, R162 ;  /* 0x00000004a9027825 */ /* 0x002fc800078e02a2 */
[C---:B------:R-:W-:Y:S01]  /*91480*/  IMAD.WIDE R164, R169.reuse, 0x4, R160 ;  /* 0x00000004a9a47825 */ /* 0x040fe200078e02a0 */
[----:B------:R-:W-:Y:S01]  /*91490*/  ISETP.LT.AND P4, PT, R174, c[0x0][0x178], !P4 ;  /* 0x00005e00ae007a0c */ /* 0x000fe20006781270 */
[----:B---3--:R1:W-:Y:S04]  /*914a0*/  @P5 STG.E [R166.64], R251 ;  /* 0x000000fba6005986 */ /* 0x0083e8000c101904 */
[----:B--2---:R2:W-:Y:S04]  /*914b0*/  @P1 STG.E [R2.64], R249 ;  /* 0x000000f902001986 */ /* 0x0045e8000c101904 */
[----:B-1----:R-:W3:Y:S04]  /*914c0*/  LDL.LU R251, [R1+0x1c8c] ;  /* 0x001c8c0001fb7983 */ /* 0x002ee80000300800 */
[----:B--2---:R-:W2:Y:S01]  /*914d0*/  LDL.LU R249, [R1+0x187c] ;  /* 0x00187c0001f97983 */ /* 0x004ea20000300800 */
[----:B------:R-:W-:-:S03]  /*914e0*/  IMAD.WIDE R2, R169, 0x4, R6 ;  /* 0x00000004a9027825 */ /* 0x000fc600078e0206 */
[----:B------:R-:W-:Y:S04]  /*914f0*/  @P3 STG.E [R164.64], R175 ;  /* 0x000000afa4003986 */ /* 0x000fe8000c101904 */
[----:B------:R1:W-:Y:S04]  /*91500*/  @P6 STG.E [R2.64], R250 ;  /* 0x000000fa02006986 */ /* 0x0003e8000c101904 */
[----:B-1----:R-:W2:Y:S01]  /*91510*/  LDL.LU R250, [R1+0x137c] ;  /* 0x00137c0001fa7983 */ /* 0x002ea20000300800 */
[----:B------:R-:W-:-:S04]  /*91520*/  IADD3 R166, R242, 0x175, RZ ;  /* 0x00000175f2a67810 */ /* 0x000fc80007ffe0ff */
[----:B------:R-:W-:Y:S01]  /*91530*/  ISETP.GE.AND P1, PT, R166, c[0x0][0x17c], PT ;  /* 0x00005f00a6007a0c */ /* 0x000fe20003f26270 */
[----:B------:R-:W-:-:S05]  /*91540*/  IMAD.WIDE R166, R169, 0x4, R4 ;  /* 0x00000004a9a67825 */ /* 0x000fca00078e0204 */
[----:B----4-:R1:W-:Y:S04]  /*91550*/  @P4 STG.E [R166.64], R248 ;  /* 0x000000f8a6004986 */ /* 0x0103e8000c101904 */
[----:B-1----:R-:W4:Y:S01]  /*91560*/  LDL.LU R248, [R1+0x121c] ;  /* 0x00121c0001f87983 */ /* 0x002f220000300800 */
[----:B------:R-:W-:Y:S02]  /*91570*/  ISETP.LT.AND P5, PT, R243, c[0x0][0x178], !P2 ;  /* 0x00005e00f3007a0c */ /* 0x000fe400057a1270 */
[----:B------:R-:W-:Y:S01]  /*91580*/  IADD3 R168, R169, c[0x0][0x198], RZ ;  /* 0x00006600a9a87a10 */ /* 0x000fe20007ffe0ff */
[----:B------:R-:W4:Y:S01]  /*91590*/  LDL.LU R172, [R1+0x1608] ;  /* 0x0016080001ac7983 */ /* 0x000f220000300800 */
[----:B------:R-:W-:Y:S02]  /*915a0*/  ISETP.LT.AND P3, PT, R252, c[0x0][0x178], !P2 ;  /* 0x00005e00fc007a0c */ /* 0x000fe40005761270 */
[----:B------:R-:W-:Y:S01]  /*915b0*/  ISETP.LT.AND P4, PT, R99, c[0x0][0x178], !P2 ;  /* 0x00005e0063007a0c */ /* 0x000fe20005781270 */
[----:B------:R-:W-:Y:S01]  /*915c0*/  IMAD.WIDE R164, R168, 0x4, R162 ;  /* 0x00000004a8a47825 */ /* 0x000fe200078e02a2 */
[----:B------:R-:W-:-:S02]  /*915d0*/  ISETP.LT.AND P2, PT, R174, c[0x0][0x178], !P2 ;  /* 0x00005e00ae007a0c */ /* 0x000fc40005741270 */
[----:B------:R-:W-:Y:S01]  /*915e0*/  ISETP.LT.AND P6, PT, R252, c[0x0][0x178], !P1 ;  /* 0x00005e00fc007a0c */ /* 0x000fe20004fc1270 */
[C---:B------:R-:W-:Y:S02]  /*915f0*/  IMAD.WIDE R2, R168.reuse, 0x4, R6 ;  /* 0x00000004a8027825 */ /* 0x040fe400078e0206 */
[----:B------:R1:W-:Y:S01]  /*91600*/  @P5 STG.E [R164.64], R247 ;  /* 0x000000f7a4005986 */ /* 0x0003e2000c101904 */
[----:B------:R-:W-:Y:S01]  /*91610*/  ISETP.LT.AND P5, PT, R243, c[0x0][0x178], !P1 ;  /* 0x00005e00f3007a0c */ /* 0x000fe20004fa1270 */
[C---:B------:R-:W-:Y:S01]  /*91620*/  IMAD.WIDE R166, R168.reuse, 0x4, R4 ;  /* 0x00000004a8a67825 */ /* 0x040fe200078e0204 */
[----:B------:R-:W-:-:S03]  /*91630*/  IADD3 R169, R168, c[0x0][0x198], RZ ;  /* 0x00006600a8a97a10 */ /* 0x000fc60007ffe0ff */
[----:B-1----:R-:W-:Y:S01]  /*91640*/  IMAD.WIDE R164, R168, 0x4, R160 ;  /* 0x00000004a8a47825 */ /* 0x002fe200078e02a0 */
[----:B------:R-:W4:Y:S04]  /*91650*/  LDL.LU R247, [R1+0x1228] ;  /* 0x0012280001f77983 */ /* 0x000f280000300800 */
[----:B------:R1:W-:Y:S04]  /*91660*/  @P3 STG.E [R164.64], R246 ;  /* 0x000000f6a4003986 */ /* 0x0003e8000c101904 */
[----:B------:R1:W-:Y:S04]  /*91670*/  @P4 STG.E [R2.64], R245 ;  /* 0x000000f502004986 */ /* 0x0003e8000c101904 */
[----:B------:R-:W-:Y:S01]  /*91680*/  @P2 STG.E [R166.64], R244 ;  /* 0x000000f4a6002986 */ /* 0x000fe2000c101904 */
[----:B------:R-:W-:Y:S01]  /*91690*/  ISETP.LT.AND P2, PT, R99, c[0x0][0x178], !P1 ;  /* 0x00005e0063007a0c */ /* 0x000fe20004f41270 */
[----:B-1----:R-:W-:-:S02]  /*916a0*/  IMAD.WIDE R164, R169, 0x4, R162 ;  /* 0x00000004a9a47825 */ /* 0x002fc400078e02a2 */
[----:B------:R-:W4:Y:S02]  /*916b0*/  LDL.LU R246, [R1+0x1c9c] ;  /* 0x001c9c0001f67983 */ /* 0x000f240000300800 */
[C---:B------:R-:W-:Y:S01]  /*916c0*/  IMAD.WIDE R2, R169.reuse, 0x4, R160 ;  /* 0x00000004a9027825 */ /* 0x040fe200078e02a0 */
[----:B------:R-:W-:Y:S01]  /*916d0*/  ISETP.LT.AND P1, PT, R174, c[0x0][0x178], !P1 ;  /* 0x00005e00ae007a0c */ /* 0x000fe20004f21270 */
[----:B---3--:R1:W-:Y:S04]  /*916e0*/  @P5 STG.E [R164.64], R251 ;  /* 0x000000fba4005986 */ /* 0x0083e8000c101904 */
[----:B--2---:R2:W-:Y:S04]  /*916f0*/  @P6 STG.E [R2.64], R249 ;  /* 0x000000f902006986 */ /* 0x0045e8000c101904 */
[----:B-1----:R-:W3:Y:S01]  /*91700*/  LDL.LU R251, [R1+0x1a3c] ;  /* 0x001a3c0001fb7983 */ /* 0x002ee20000300800 */
[----:B--2---:R-:W-:-:S03]  /*91710*/  IMAD.WIDE R2, R169, 0x4, R6 ;  /* 0x00000004a9027825 */ /* 0x004fc600078e0206 */
[----:B------:R-:W2:Y:S04]  /*91720*/  LDL.LU R249, [R1+0x160c] ;  /* 0x00160c0001f97983 */ /* 0x000ea80000300800 */
[----:B------:R1:W-:Y:S04]  /*91730*/  @P2 STG.E [R2.64], R250 ;  /* 0x000000fa02002986 */ /* 0x0003e8000c101904 */
[----:B-1----:R-:W2:Y:S04]  /*91740*/  LDL.LU R2, [R1+0x1c98] ;  /* 0x001c980001027983 */ /* 0x002ea80000300800 */
[----:B------:R-:W3:Y:S01]  /*91750*/  LDL.LU R3, [R1+0x1a38] ;  /* 0x001a380001037983 */ /* 0x000ee20000300800 */
[----:B------:R-:W-:-:S05]  /*91760*/  IMAD.WIDE R164, R169, 0x4, R4 ;  /* 0x00000004a9a47825 */ /* 0x000fca00078e0204 */
[----:B----4-:R1:W-:Y:S04]  /*91770*/  @P1 STG.E [R164.64], R248 ;  /* 0x000000f8a4001986 */ /* 0x0103e8000c101904 */
[----:B-1----:R-:W4:Y:S01]  /*91780*/  LDL.LU R248, [R1+0x122c] ;  /* 0x00122c0001f87983 */ /* 0x002f220000300800 */
[C---:B------:R-:W-:Y:S02]  /*91790*/  IADD3 R170, R242.reuse, 0x176, RZ ;  /* 0x00000176f2aa7810 */ /* 0x040fe40007ffe0ff */
[----:B------:R-:W-:Y:S01]  /*917a0*/  IADD3 R171, R242, 0x177, RZ ;  /* 0x00000177f2ab7810 */ /* 0x000fe20007ffe0ff */
[----:B------:R-:W4:Y:S01]  /*917b0*/  LDL.LU R173, [R1+0x1cb8] ;  /* 0x001cb80001ad7983 */ /* 0x000f220000300800 */
[----:B------:R-:W-:Y:S02]  /*917c0*/  ISETP.GE.AND P3, PT, R170, c[0x0][0x17c], PT ;  /* 0x00005f00aa007a0c */ /* 0x000fe40003f66270 */
[----:B------:R-:W-:Y:S01]  /*917d0*/  ISETP.GE.AND P2, PT, R171, c[0x0][0x17c], PT ;  /* 0x00005f00ab007a0c */ /* 0x000fe20003f46270 */
[----:B------:R-:W4:Y:S01]  /*917e0*/  LDL.LU R175, [R1+0x1c08] ;  /* 0x001c080001af7983 */ /* 0x000f220000300800 */
[----:B------:R-:W-:-:S02]  /*917f0*/  ISETP.LT.AND P5, PT, R243, c[0x0][0x178], !P3 ;  /* 0x00005e00f3007a0c */ /* 0x000fc40005fa1270 */
[----:B------:R-:W-:Y:S01]  /*91800*/  ISETP.LT.AND P4, PT, R252, c[0x0][0x178], !P3 ;  /* 0x00005e00fc007a0c */ /* 0x000fe20005f81270 */
[----:B------:R-:W4:Y:S01]  /*91810*/  LDL.LU R245, [R1+0x1618] ;  /* 0x0016180001f57983 */ /* 0x000f220000300800 */
[----:B------:R-:W-:Y:S02]  /*91820*/  IADD3 R170, R169, c[0x0][0x198], RZ ;  /* 0x00006600a9aa7a10 */ /* 0x000fe40007ffe0ff */
[----:B------:R-:W-:Y:S01]  /*91830*/  ISETP.LT.AND P6, PT, R99, c[0x0][0x178], !P3 ;  /* 0x00005e0063007a0c */ /* 0x000fe20005fc1270 */
[----:B------:R-:W4:Y:S02]  /*91840*/  LDL.LU R244, [R1+0x1438] ;  /* 0x0014380001f47983 */ /* 0x000f240000300800 */
[----:B------:R-:W-:-:S04]  /*91850*/  IMAD.WIDE R166, R170, 0x4, R162 ;  /* 0x00000004aaa67825 */ /* 0x000fc800078e02a2 */
[----:B------:R-:W-:Y:S01]  /*91860*/  IMAD.WIDE R168, R170, 0x4, R160 ;  /* 0x00000004aaa87825 */ /* 0x000fe200078e02a0 */
[----:B------:R-:W-:Y:S01]  /*91870*/  ISETP.LT.AND P3, PT, R174, c[0x0][0x178], !P3 ;  /* 0x00005e00ae007a0c */ /* 0x000fe20005f61270 */
[----:B------:R-:W4:Y:S01]  /*91880*/  LDL.LU R250, [R1+0x1cbc] ;  /* 0x001cbc0001fa7983 */ /* 0x000f220000300800 */
[----:B------:R-:W-:Y:S02]  /*91890*/  IADD3 R171, R170, c[0x0][0x198], RZ ;  /* 0x00006600aaab7a10 */ /* 0x000fe40007ffe0ff */
[----:B------:R-:W-:-:S03]  /*918a0*/  ISETP.LT.AND P1, PT, R99, c[0x0][0x178], !P2 ;  /* 0x00005e0063007a0c */ /* 0x000fc60005721270 */
[----:B------:R-:W-:Y:S01]  /*918b0*/  IMAD.WIDE R164, R171, 0x4, R162 ;  /* 0x00000004aba47825 */ /* 0x000fe200078e02a2 */
[----:B--2---:R-:W-:Y:S01]  /*918c0*/  @P5 STG.E [R166.64], R2 ;  /* 0x00000002a6005986 */ /* 0x004fe2000c101904 */
[----:B------:R-:W-:-:S03]  /*918d0*/  ISETP.LT.AND P5, PT, R243, c[0x0][0x178], !P2 ;  /* 0x00005e00f3007a0c */ /* 0x000fc600057a1270 */
[----:B---3--:R1:W-:Y:S01]  /*918e0*/  @P4 STG.E [R168.64], R3 ;  /* 0x00000003a8004986 */ /* 0x0083e2000c101904 */
[----:B------:R-:W-:Y:S01]  /*918f0*/  ISETP.LT.AND P4, PT, R252, c[0x0][0x178], !P2 ;  /* 0x00005e00fc007a0c */ /* 0x000fe20005781270 */
[----:B-1----:R-:W-:-:S05]  /*91900*/  IMAD.WIDE R2, R170, 0x4, R6 ;  /* 0x00000004aa027825 */ /* 0x002fca00078e0206 */
[----:B------:R1:W-:Y:S01]  /*91910*/  @P6 STG.E [R2.64], R172 ;  /* 0x000000ac02006986 */ /* 0x0003e2000c101904 */
[----:B------:R-:W-:Y:S01]  /*91920*/  IMAD.WIDE R166, R171, 0x4, R160 ;  /* 0x00000004aba67825 */ /* 0x000fe200078e02a0 */
[----:B------:R-:W-:-:S03]  /*91930*/  ISETP.LT.AND P2, PT, R174, c[0x0][0x178], !P2 ;  /* 0x00005e00ae007a0c */ /* 0x000fc60005741270 */
[----:B------:R-:W-:-:S04]  /*91940*/  IMAD.WIDE R168, R171, 0x4, R6 ;  /* 0x00000004aba87825 */ /* 0x000fc800078e0206 */
[----:B-1----:R-:W-:-:S05]  /*91950*/  IMAD.WIDE R2, R170, 0x4, R4 ;  /* 0x00000004aa027825 */ /* 0x002fca00078e0204 */
[----:B------:R1:W-:Y:S04]  /*91960*/  @P3 STG.E [R2.64], R247 ;  /* 0x000000f702003986 */ /* 0x0003e8000c101904 */
[----:B------:R-:W-:Y:S04]  /*91970*/  @P5 STG.E [R164.64], R246 ;  /* 0x000000f6a4005986 */ /* 0x000fe8000c101904 */
[----:B------:R2:W-:Y:S04]  /*91980*/  @P4 STG.E [R166.64], R251 ;  /* 0x000000fba6004986 */ /* 0x0005e8000c101904 */
[----:B------:R3:W-:Y:S01]  /*91990*/  @P1 STG.E [R168.64], R249 ;  /* 0x000000f9a8001986 */ /* 0x0007e2000c101904 */
[----:B-1----:R-:W-:-:S03]  /*919a0*/  IMAD.WIDE R2, R171, 0x4, R4 ;  /* 0x00000004ab027825 */ /* 0x002fc600078e0204 */
[----:B--2---:R-:W2:Y:S04]  /*919b0*/  LDL.LU R251, [R1+0x1c0c] ;  /* 0x001c0c0001fb7983 */ /* 0x004ea80000300800 */
[----:B---3--:R-:W3:Y:S04]  /*919c0*/  LDL.LU R249, [R1+0x161c] ;  /* 0x00161c0001f97983 */ /* 0x008ee80000300800 */
[----:B----4-:R1:W-:Y:S04]  /*919d0*/  @P2 STG.E [R2.64], R248 ;  /* 0x000000f802002986 */ /* 0x0103e8000c101904 */
[----:B-1----:R-:W4:Y:S01]  /*919e0*/  LDL.LU R248, [R1+0x143c] ;  /* 0x00143c0001f87983 */ /* 0x002f220000300800 */
[----:B------:R-:W-:-:S02]  /*919f0*/  IADD3 R172, R242, 0x178, RZ ;  /* 0x00000178f2ac7810 */ /* 0x000fc40007ffe0ff */
[----:B------:R-:W-:Y:S01]  /*91a00*/  IADD3 R164, R171, c[0x0][0x198], RZ ;  /* 0x00006600aba47a10 */ /* 0x000fe20007ffe0ff */
[----:B------:R-:W4:Y:S01]  /*91a10*/  LDL.LU R247, [R1+0x1ce8] ;  /* 0x001ce80001f77983 */ /* 0x000f220000300800 */
[----:B------:R-:W-:Y:S02]  /*91a20*/  ISETP.GE.AND P6, PT, R172, c[0x0][0x17c], PT ;  /* 0x00005f00ac007a0c */ /* 0x000fe40003fc6270 */
[C---:B------:R-:W-:Y:S01]  /*91a30*/  ISETP.LT.AND P2, PT, R243.reuse, c[0x0][0x178], !P0 ;  /* 0x00005e00f3007a0c */ /* 0x040fe20004741270 */
[----:B------:R-:W-:Y:S01]  /*91a40*/  IMAD.WIDE R170, R164, 0x4, R162 ;  /* 0x00000004a4aa7825 */ /* 0x000fe200078e02a2 */
[----:B------:R-:W-:Y:S01]  /*91a50*/  ISETP.LT.AND P3, PT, R243, c[0x0][0x178], !P6 ;  /* 0x00005e00f3007a0c */ /* 0x000fe20007761270 */
[----:B------:R-:W4:Y:S01]  /*91a60*/  LDL.LU R246, [R1+0x1ca8] ;  /* 0x001ca80001f67983 */ /* 0x000f220000300800 */
        /* <DEDUP_REMOVED lines=17> */
[----:B-1----:R-:W4:Y:S01]  /*91b80*/  LDL.LU R245, [R1+0x1a48] ;  /* 0x001a480001f57983 */ /* 0x002f220000300800 */
[----:B------:R-:W-:Y:S01]  /*91b90*/  IMAD.WIDE R166, R2, 0x4, R160 ;  /* 0x0000000402a67825 */ /* 0x000fe200078e02a0 */
[----:B------:R-:W-:Y:S02]  /*91ba0*/  ISETP.LT.AND P0, PT, R174, c[0x0][0x178], !P0 ;  /* 0x00005e00ae007a0c */ /* 0x000fe40004701270 */
[----:B------:R-:W4:Y:S01]  /*91bb0*/  LDL.LU R244, [R1+0x1508] ;  /* 0x0015080001f47983 */ /* 0x000f220000300800 */
[----:B------:R-:W-:Y:S01]  /*91bc0*/  IMAD.WIDE R164, R2, 0x4, R6 ;  /* 0x0000000402a47825 */ /* 0x000fe200078e0206 */
[----:B------:R-:W-:Y:S02]  /*91bd0*/  IADD3 R3, R242, 0x17b, RZ ;  /* 0x0000017bf2037810 */ /* 0x000fe40007ffe0ff */
[----:B------:R-:W4:Y:S01]  /*91be0*/  LDL.LU R250, [R1+0x1cec] ;  /* 0x001cec0001fa7983 */ /* 0x000f220000300800 */
[C---:B------:R-:W-:Y:S02]  /*91bf0*/  IADD3 R170, R2.reuse, c[0x0][0x198], RZ ;  /* 0x0000660002aa7a10 */ /* 0x040fe40007ffe0ff */
[----:B------:R-:W-:Y:S01]  /*91c00*/  ISETP.GE.AND P1, PT, R3, c[0x0][0x17c], PT ;  /* 0x00005f0003007a0c */ /* 0x000fe20003f26270 */
[----:B------:R-:W-:Y:S01]  /*91c10*/  IMAD.WIDE R2, R2, 0x4, R4 ;  /* 0x0000000402027825 */ /* 0x000fe200078e0204 */
[----:B--2---:R1:W-:Y:S04]  /*91c20*/  @P3 STG.E [R166.64], R251 ;  /* 0x000000fba6003986 */ /* 0x0043e8000c101904 */
[----:B---3--:R2:W-:Y:S04]  /*91c30*/  @P2 STG.E [R164.64], R249 ;  /* 0x000000f9a4002986 */ /* 0x0085e8000c101904 */
[----:B-1----:R-:W3:Y:S04]  /*91c40*/  LDL.LU R251, [R1+0x1cac] ;  /* 0x001cac0001fb7983 */ /* 0x002ee80000300800 */
[----:B--2---:R-:W2:Y:S04]  /*91c50*/  LDL.LU R249, [R1+0x1a4c] ;  /* 0x001a4c0001f97983 */ /* 0x004ea80000300800 */
[----:B----4-:R1:W-:Y:S04]  /*91c60*/  @P0 STG.E [R2.64], R248 ;  /* 0x000000f802000986 */ /* 0x0103e8000c101904 */
[----:B-1----:R-:W4:Y:S01]  /*91c70*/  LDL.LU R248, [R1+0x150c] ;  /* 0x00150c0001f87983 */ /* 0x002f220000300800 */
[----:B------:R-:W-:-:S02]  /*91c80*/  ISETP.LT.AND P6, PT, R243, c[0x0][0x178], !P4 ;  /* 0x00005e00f3007a0c */ /* 0x000fc400067c1270 */
[----:B------:R-:W-:Y:S01]  /*91c90*/  ISETP.LT.AND P5, PT, R252, c[0x0][0x178], !P4 ;  /* 0x00005e00fc007a0c */ /* 0x000fe200067a1270 */
[C---:B------:R-:W-:Y:S01]  /*91ca0*/  IMAD.WIDE R168, R170.reuse, 0x4, R162 ;  /* 0x00000004aaa87825 */ /* 0x040fe200078e02a2 */
[----:B------:R-:W4:Y:S03]  /*91cb0*/  LDL.LU R172, [R1+0x1d08] ;  /* 0x001d080001ac7983 */ /* 0x000f260000300800 */
[----:B------:R-:W-:Y:S01]  /*91cc0*/  IMAD.WIDE R166, R170, 0x4, R160 ;  /* 0x00000004aaa67825 */ /* 0x000fe200078e02a0 */
[----:B------:R-:W4:Y:S05]  /*91cd0*/  LDL.LU R173, [R1+0x1cd8] ;  /* 0x001cd80001ad7983 */ /* 0x000f2a0000300800 */
        /* <DEDUP_REMOVED lines=10> */
[----:B------:R-:W4:Y:S03]  /*91d80*/  LDL.LU R247, [R1+0x1c18] ;  /* 0x001c180001f77983 */ /* 0x000f260000300800 */
[----:B------:R-:W-:Y:S01]  /*91d90*/  IMAD.WIDE R166, R168, 0x4, R162 ;  /* 0x00000004a8a67825 */ /* 0x000fe200078e02a2 */
[----:B------:R1:W-:Y:S01]  /*91da0*/  @P6 STG.E [R2.64], R245 ;  /* 0x000000f502006986 */ /* 0x0003e2000c101904 */
[----:B------:R-:W-:-:S03]  /*91db0*/  ISETP.LT.AND P1, PT, R174, c[0x0][0x178], !P1 ;  /* 0x00005e00ae007a0c */ /* 0x000fc60004f21270 */
[----:B------:R1:W-:Y:S04]  /*91dc0*/  @P4 STG.E [R164.64], R244 ;  /* 0x000000f4a4004986 */ /* 0x0003e8000c101904 */
[----:B------:R-:W-:Y:S01]  /*91dd0*/  @P5 STG.E [R166.64], R250 ;  /* 0x000000faa6005986 */ /* 0x000fe2000c101904 */
[----:B-1----:R-:W-:-:S03]  /*91de0*/  IMAD.WIDE R2, R168, 0x4, R160 ;  /* 0x00000004a8027825 */ /* 0x002fc600078e02a0 */
[----:B------:R-:W4:Y:S01]  /*91df0*/  LDL.LU R245, [R1+0x1518] ;  /* 0x0015180001f57983 */ /* 0x000f220000300800 */
[----:B------:R-:W-:-:S03]  /*91e00*/  IMAD.WIDE R164, R168, 0x4, R6 ;  /* 0x00000004a8a47825 */ /* 0x000fc600078e0206 */
[----:B---3--:R1:W-:Y:S04]  /*91e10*/  @P3 STG.E [R2.64], R251 ;  /* 0x000000fb02003986 */ /* 0x0083e8000c101904 */
[----:B--2---:R2:W-:Y:S04]  /*91e20*/  @P0 STG.E [R164.64], R249 ;  /* 0x000000f9a4000986 */ /* 0x0045e8000c101904 */
[----:B-1----:R-:W3:Y:S01]  /*91e30*/  LDL.LU R251, [R1+0x1d0c] ;  /* 0x001d0c0001fb7983 */ /* 0x002ee20000300800 */
[----:B------:R-:W-:-:S03]  /*91e40*/  IMAD.WIDE R2, R168, 0x4, R4 ;  /* 0x00000004a8027825 */ /* 0x000fc600078e0204 */
[----:B--2---:R-:W2:Y:S04]  /*91e50*/  LDL.LU R249, [R1+0x1cdc] ;  /* 0x001cdc0001f97983 */ /* 0x004ea80000300800 */
[----:B------:R-:W2:Y:S04]  /*91e60*/  LDL.LU R250, [R1+0x1c1c] ;  /* 0x001c1c0001fa7983 */ /* 0x000ea80000300800 */
[----:B----4-:R1:W-:Y:S04]  /*91e70*/  @P1 STG.E [R2.64], R248 ;  /* 0x000000f802001986 */ /* 0x0103e8000c101904 */
[----:B-1----:R-:W4:Y:S01]  /*91e80*/  LDL.LU R248, [R1+0x151c] ;  /* 0x00151c0001f87983 */ /* 0x002f220000300800 */
[----:B------:R-:W-:-:S02]  /*91e90*/  IADD3 R171, R242, 0x17c, RZ ;  /* 0x0000017cf2ab7810 */ /* 0x000fc40007ffe0ff */
[----:B------:R-:W-:Y:S01]  /*91ea0*/  IADD3 R169, R242, 0x17e, RZ ;  /* 0x0000017ef2a97810 */ /* 0x000fe20007ffe0ff */
[----:B------:R-:W4:Y:S01]  /*91eb0*/  LDL.LU R175, [R1+0x1d18] ;  /* 0x001d180001af7983 */ /* 0x000f220000300800 */
[----:B------:R-:W-:Y:S02]  /*91ec0*/  ISETP.GE.AND P6, PT, R171, c[0x0][0x17c], PT ;  /* 0x00005f00ab007a0c */ /* 0x000fe40003fc6270 */
[----:B------:R-:W-:Y:S01]  /*91ed0*/  ISETP.GE.AND P2, PT, R169, c[0x0][0x17c], PT ;  /* 0x00005f00a9007a0c */ /* 0x000fe20003f46270 */
[----:B------:R-:W4:Y:S01]  /*91ee0*/  LDL.LU R246, [R1+0x1cf8] ;  /* 0x001cf80001f67983 */ /* 0x000f220000300800 */
[----:B------:R-:W-:Y:S02]  /*91ef0*/  ISETP.LT.AND P4, PT, R243, c[0x0][0x178], !P6 ;  /* 0x00005e00f3007a0c */ /* 0x000fe40007781270 */
[----:B------:R-:W-:Y:S01]  /*91f00*/  ISETP.LT.AND P5, PT, R252, c[0x0][0x178], !P6 ;  /* 0x00005e00fc007a0c */ /* 0x000fe200077a1270 */
[----:B------:R-:W4:Y:S01]  /*91f10*/  LDL.LU R244, [R1+0x1cc8] ;  /* 0x001cc80001f47983 */ /* 0x000f220000300800 */
        /* <DEDUP_REMOVED lines=11> */
[----:B------:R-:W-:Y:S02]  /*91fd0*/  ISETP.LT.AND P1, PT, R252, c[0x0][0x178], !P3 ;  /* 0x00005e00fc007a0c */ /* 0x000fe40005f21270 */
[----:B------:R-:W-:Y:S01]  /*91fe0*/  ISETP.LT.AND P4, PT, R99, c[0x0][0x178], !P3 ;  /* 0x00005e0063007a0c */ /* 0x000fe20005f81270 */
[C---:B-1----:R-:W-:Y:S01]  /*91ff0*/  IMAD.WIDE R164, R169.reuse, 0x4, R4 ;  /* 0x00000004a9a47825 */ /* 0x042fe200078e0204 */
[----:B------:R-:W-:Y:S01]  /*92000*/  IADD3 R169, R169, c[0x0][0x198], RZ ;  /* 0x00006600a9a97a10 */ /* 0x000fe20007ffe0ff */
[----:B------:R1:W-:Y:S01]  /*92010*/  @P0 STG.E [R2.64], R247 ;  /* 0x000000f702000986 */ /* 0x0003e2000c101904 */
[----:B------:R-:W-:-:S02]  /*92020*/  IADD3 R166, R242, 0x181, RZ ;  /* 0x00000181f2a67810 */ /* 0x000fc40007ffe0ff */
[----:B------:R1:W-:Y:S01]  /*92030*/  @P6 STG.E [R164.64], R245 ;  /* 0x000000f5a4006986 */ /* 0x0003e2000c101904 */
[----:B------:R-:W-:Y:S02]  /*92040*/  ISETP.LT.AND P3, PT, R174, c[0x0][0x178], !P3 ;  /* 0x00005e00ae007a0c */ /* 0x000fe40005f61270 */
[----:B------:R-:W-:Y:S01]  /*92050*/  ISETP.GE.AND P0, PT, R166, c[0x0][0x17c], PT ;  /* 0x00005f00a6007a0c */ /* 0x000fe20003f06270 */
[----:B-1----:R-:W-:-:S04]  /*92060*/  IMAD.WIDE R2, R169, 0x4, R162 ;  /* 0x00000004a9027825 */ /* 0x002fc800078e02a2 */
[----:B------:R-:W-:-:S04]  /*92070*/  IMAD.WIDE R164, R169, 0x4, R160 ;  /* 0x00000004a9a47825 */ /* 0x000fc800078e02a0 */
[C---:B------:R-:W-:Y:S01]  /*92080*/  IMAD.WIDE R166, R169.reuse, 0x4, R6 ;  /* 0x00000004a9a67825 */ /* 0x040fe200078e0206 */
[----:B---3--:R1:W-:Y:S04]  /*92090*/  @P5 STG.E [R2.64], R251 ;  /* 0x000000fb02005986 */ /* 0x0083e8000c101904 */
[----:B--2---:R2:W-:Y:S04]  /*920a0*/  @P1 STG.E [R164.64], R249 ;  /* 0x000000f9a4001986 */ /* 0x0045e8000c101904 */
[----:B-1----:R-:W3:Y:S04]  /*920b0*/  LDL.LU R251, [R1+0x16f8] ;  /* 0x0016f80001fb7983 */ /* 0x002ee80000300800 */
[----:B------:R1:W-:Y:S04]  /*920c0*/  @P4 STG.E [R166.64], R250 ;  /* 0x000000faa6004986 */ /* 0x0003e8000c101904 */
[----:B--2---:R-:W2:Y:S01]  /*920d0*/  LDL.LU R249, [R1+0x1d1c] ;  /* 0x001d1c0001f97983 */ /* 0x004ea20000300800 */
[----:B------:R-:W2:Y:S02]  /*920e0*/  LDL.LU R245, [R1+0x1cfc] ;  /* 0x001cfc0001f57983 */ /* 0x000ea40000300800 */
[----:B------:R-:W-:Y:S01]  /*920f0*/  IMAD.WIDE R2, R169, 0x4, R4 ;  /* 0x00000004a9027825 */ /* 0x000fe200078e0204 */
[----:B-1----:R-:W2:Y:S04]  /*92100*/  LDL.LU R250, [R1+0x1ccc] ;  /* 0x001ccc0001fa7983 */ /* 0x002ea80000300800 */
[----:B----4-:R1:W-:Y:S04]  /*92110*/  @P3 STG.E [R2.64], R248 ;  /* 0x000000f802003986 */ /* 0x0103e8000c101904 */
[----:B-1----:R-:W4:Y:S01]  /*92120*/  LDL.LU R248, [R1+0x16fc] ;  /* 0x0016fc0001f87983 */ /* 0x002f220000300800 */
[----:B------:R-:W-:-:S02]  /*92130*/  ISETP.LT.AND P6, PT, R243, c[0x0][0x178], !P2 ;  /* 0x00005e00f3007a0c */ /* 0x000fc400057c1270 */
[----:B------:R-:W-:Y:S02]  /*92140*/  ISETP.LT.AND P5, PT, R252, c[0x0][0x178], !P2 ;  /* 0x00005e00fc007a0c */ /* 0x000fe400057a1270 */
[----:B------:R-:W-:Y:S02]  /*92150*/  IADD3 R168, R169, c[0x0][0x198], RZ ;  /* 0x00006600a9a87a10 */ /* 0x000fe40007ffe0ff */
[----:B------:R-:W-:Y:S02]  /*92160*/  IADD3 R170, R242, 0x17f, RZ ;  /* 0x0000017ff2aa7810 */ /* 0x000fe40007ffe0ff */
[----:B------:R-:W-:Y:S01]  /*92170*/  ISETP.LT.AND P1, PT, R99, c[0x0][0x178], !P2 ;  /* 0x00005e0063007a0c */ /* 0x000fe20005721270 */
[----:B------:R-:W-:Y:S01]  /*92180*/  ISETP.LT.AND P2, PT, R174, c[0x0][0x178], !P2 ;  /* 0x00005e00ae007a0c */ /* 0x000fe20005741270 */
[----:B------:R-:W4:Y:S01]  /*92190*/  LDL.LU R173, [R1+0x1d20] ;  /* 0x001d200001ad7983 */ /* 0x000f220000300800 */
[----:B------:R-:W-:-:S04]  /*921a0*/  IMAD.WIDE R164, R168, 0x4, R162 ;  /* 0x00000004a8a47825 */ /* 0x000fc800078e02a2 */
[----:B------:R-:W-:Y:S01]  /*921b0*/  IMAD.WIDE R166, R168, 0x4, R160 ;  /* 0x00000004a8a67825 */ /* 0x000fe200078e02a0 */
[----:B------:R-:W-:Y:S01]  /*921c0*/  ISETP.GE.AND P4, PT, R170, c[0x0][0x17c], PT ;  /* 0x00005f00aa007a0c */ /* 0x000fe20003f86270 */
[----:B------:R-:W4:Y:S04]  /*921d0*/  LDL.LU R247, [R1+0x1710] ;  /* 0x0017100001f77983 */ /* 0x000f280000300800 */
[----:B------:R1:W-:Y:S01]  /*921e0*/  @P6 STG.E [R164.64], R175 ;  /* 0x000000afa4006986 */ /* 0x0003e2000c101904 */
[----:B------:R1:W-:Y:S01]  /*921f0*/  @P5 STG.E [R166.64], R246 ;  /* 0x000000f6a6005986 */ /* 0x0003e2000c101904 */
[----:B------:R-:W-:Y:S02]  /*92200*/  ISETP.LT.AND P6, PT, R243, c[0x0][0x178], !P4 ;  /* 0x00005e00f3007a0c */ /* 0x000fe400067c1270 */
[----:B------:R-:W-:Y:S01]  /*92210*/  ISETP.LT.AND P3, PT, R252, c[0x0][0x178], !P4 ;  /* 0x00005e00fc007a0c */ /* 0x000fe20006761270 */
[----:B------:R-:W-:Y:S01]  /*92220*/  IMAD.WIDE R2, R168, 0x4, R6 ;  /* 0x00000004a8027825 */ /* 0x000fe200078e0206 */
[----:B------:R-:W-:-:S02]  /*92230*/  ISETP.LT.AND P5, PT, R99, c[0x0][0x178], !P4 ;  /* 0x00005e0063007a0c */ /* 0x000fc400067a1270 */
[----:B------:R-:W-:Y:S01]  /*92240*/  IADD3 R169, R168, c[0x0][0x198], RZ ;  /* 0x00006600a8a97a10 */ /* 0x000fe20007ffe0ff */
[----:B------:R-:W-:Y:S01]  /*92250*/  ISETP.LT.AND P4, PT, R174, c[0x0][0x178], !P4 ;  /* 0x00005e00ae007a0c */ /* 0x000fe20006781270 */
[----:B------:R1:W-:Y:S02]  /*92260*/  @P1 STG.E [R2.64], R244 ;  /* 0x000000f402001986 */ /* 0x0003e4000c101904 */
[----:B-1----:R-:W-:Y:S01]  /*92270*/  IMAD.WIDE R164, R168, 0x4, R4 ;  /* 0x00000004a8a47825 */ /* 0x002fe200078e0204 */
[----:B------:R-:W-:Y:S01]  /*92280*/  IADD3 R166, R242, 0x180, RZ ;  /* 0x00000180f2a67810 */ /* 0x000fe20007ffe0ff */
[----:B------:R-:W4:Y:S03]  /*92290*/  LDL.LU R246, [R1+0x1310] ;  /* 0x0013100001f67983 */ /* 0x000f260000300800 */
[----:B------:R-:W-:Y:S01]  /*922a0*/  ISETP.GE.AND P1, PT, R166, c[0x0][0x17c], PT ;  /* 0x00005f00a6007a0c */ /* 0x000fe20003f26270 */
[----:B------:R-:W-:-:S04]  /*922b0*/  IMAD.WIDE R166, R169, 0x4, R160 ;  /* 0x00000004a9a67825 */ /* 0x000fc800078e02a0 */
[C---:B------:R-:W-:Y:S01]  /*922c0*/  IMAD.WIDE R2, R169.reuse, 0x4, R162 ;  /* 0x00000004a9027825 */ /* 0x040fe200078e02a2 */
[----:B------:R-:W4:Y:S04]  /*922d0*/  LDL.LU R244, [R1+0xfb0] ;  /* 0x000fb00001f47983 */ /* 0x000f280000300800 */
[----:B---3--:R1:W-:Y:S01]  /*922e0*/  @P2 STG.E [R164.64], R251 ;  /* 0x000000fba4002986 */ /* 0x0083e2000c101904 */
[----:B--2---:R2:W-:Y:S03]  /*922f0*/  @P6 STG.E [R2.64], R249 ;  /* 0x000000f902006986 */ /* 0x0045e6000c101904 */
[----:B------:R-:W-:Y:S01]  /*92300*/  @P3 STG.E [R166.64], R245 ;  /* 0x000000f5a6003986 */ /* 0x000fe2000c101904 */
[----:B-1----:R-:W-:-:S03]  /*92310*/  IMAD.WIDE R164, R169, 0x4, R6 ;  /* 0x00000004a9a47825 */ /* 0x002fc600078e0206 */
[----:B------:R-:W3:Y:S04]  /*92320*/  LDL.LU R251, [R1+0x1d24] ;  /* 0x001d240001fb7983 */ /* 0x000ee80000300800 */
[----:B--2---:R-:W2:Y:S01]  /*92330*/  LDL.LU R249, [R1+0x1714] ;  /* 0x0017140001f97983 */ /* 0x004ea20000300800 */
[----:B------:R-:W-:-:S03]  /*92340*/  IMAD.WIDE R2, R169, 0x4, R4 ;  /* 0x00000004a9027825 */ /* 0x000fc600078e0204 */
[----:B------:R1:W-:Y:S04]  /*92350*/  @P5 STG.E [R164.64], R250 ;  /* 0x000000faa4005986 */ /* 0x0003e8000c101904 */
[----:B-1----:R-:W2:Y:S04]  /*92360*/  LDL.LU R250, [R1+0x1314] ;  /* 0x0013140001fa7983 */ /* 0x002ea80000300800 */
[----:B----4-:R1:W-:Y:S04]  /*92370*/  @P4 STG.E [R2.64], R248 ;  /* 0x000000f802004986 */ /* 0x0103e8000c101904 */
[----:B-1----:R-:W4:Y:S01]  /*92380*/  LDL.LU R248, [R1+0xfb4] ;  /* 0x000fb40001f87983 */ /* 0x002f220000300800 */
[----:B------:R-:W-:-:S02]  /*92390*/  ISETP.LT.AND P2, PT, R243, c[0x0][0x178], !P1 ;  /* 0x00005e00f3007a0c */ /* 0x000fc40004f41270 */
[----:B------:R-:W-:Y:S02]  /*923a0*/  ISETP.LT.AND P3, PT, R252, c[0x0][0x178], !P1 ;  /* 0x00005e00fc007a0c */ /* 0x000fe40004f61270 */
[----:B------:R-:W-:Y:S02]  /*923b0*/  IADD3 R166, R169, c[0x0][0x198], RZ ;  /* 0x00006600a9a67a10 */ /* 0x000fe40007ffe0ff */
[----:B------:R-:W-:Y:S01]  /*923c0*/  ISETP.LT.AND P4, PT, R99, c[0x0][0x178], !P1 ;  /* 0x00005e0063007a0c */ /* 0x000fe20004f81270 */
[----:B------:R-:W-:Y:S01]  /*923d0*/  ISETP.LT.AND P1, PT, R174, c[0x0][0x178], !P1 ;  /* 0x00005e00ae007a0c */ /* 0x000fe20004f21270 */
[----:B------:R-:W4:Y:S01]  /*923e0*/  LDL.LU R172, [R1+0x1db0] ;  /* 0x001db00001ac7983 */ /* 0x000f220000300800 */
[----:B------:R-:W4:Y:S02]  /*923f0*/  LDL.LU R175, [R1+0x1840] ;  /* 0x0018400001af7983 */ /* 0x000f240000300800 */
[----:B------:R-:W-:-:S04]  /*92400*/  IMAD.WIDE R2, R166, 0x4, R162 ;  /* 0x00000004a6027825 */ /* 0x000fc800078e02a2 */
[----:B------:R-:W-:Y:S01]  /*92410*/  IMAD.WIDE R164, R166, 0x4, R160 ;  /* 0x00000004a6a47825 */ /* 0x000fe200078e02a0 */
[----:B------:R-:W-:Y:S02]  /*92420*/  ISETP.LT.AND P6, PT, R243, c[0x0][0x178], !P0 ;  /* 0x00005e00f3007a0c */ /* 0x000fe400047c1270 */
[----:B------:R-:W-:Y:S01]  /*92430*/  ISETP.LT.AND P5, PT, R252, c[0x0][0x178], !P0 ;  /* 0x00005e00fc007a0c */ /* 0x000fe200047a1270 */
[----:B------:R-:W4:Y:S04]  /*92440*/  LDL.LU R245, [R1+0x1330] ;  /* 0x0013300001f57983 */ /* 0x000f280000300800 */
[----:B------:R1:W-:Y:S01]  /*92450*/  @P2 STG.E [R2.64], R173 ;  /* 0x000000ad02002986 */ /* 0x0003e2000c101904 */
[----:B------:R1:W-:Y:S01]  /*92460*/  @P3 STG.E [R164.64], R247 ;  /* 0x000000f7a4003986 */ /* 0x0003e2000c101904 */
[----:B------:R-:W-:-:S02]  /*92470*/  ISETP.LT.AND P3, PT, R99, c[0x0][0x178], !P0 ;  /* 0x00005e0063007a0c */ /* 0x000fc40004761270 */
[----:B------:R-:W-:Y:S02]  /*92480*/  IADD3 R167, R242, 0x182, RZ ;  /* 0x00000182f2a77810 */ /* 0x000fe40007ffe0ff */
[C---:B------:R-:W-:Y:S01]  /*92490*/  IADD3 R170, R166.reuse, c[0x0][0x198], RZ ;  /* 0x00006600a6aa7a10 */ /* 0x040fe20007ffe0ff */
[----:B-1----:R-:W-:-:S04]  /*924a0*/  IMAD.WIDE R2, R166, 0x4, R6 ;  /* 0x00000004a6027825 */ /* 0x002fc800078e0206 */
[----:B------:R-:W-:Y:S01]  /*924b0*/  IMAD.WIDE R164, R166, 0x4, R4 ;  /* 0x00000004a6a47825 */ /* 0x000fe200078e0204 */
[----:B------:R-:W-:-:S03]  /*924c0*/  ISETP.GE.AND P2, PT, R167, c[0x0][0x17c], PT ;  /* 0x00005f00a7007a0c */ /* 0x000fc60003f46270 */
[----:B------:R-:W-:Y:S01]  /*924d0*/  IMAD.WIDE R166, R170, 0x4, R162 ;  /* 0x00000004aaa67825 */ /* 0x000fe200078e02a2 */
[----:B------:R1:W-:Y:S03]  /*924e0*/  @P4 STG.E [R2.64], R246 ;  /* 0x000000f602004986 */ /* 0x0003e6000c101904 */
[----:B------:R1:W-:Y:S01]  /*924f0*/  @P1 STG.E [R164.64], R244 ;  /* 0x000000f4a4001986 */ /* 0x0003e2000c101904 */
[----:B------:R-:W-:Y:S01]  /*92500*/  ISETP.LT.AND P1, PT, R174, c[0x0][0x178], !P0 ;  /* 0x00005e00ae007a0c */ /* 0x000fe20004721270 */
[----:B------:R-:W-:-:S04]  /*92510*/  IMAD.WIDE R168, R170, 0x4, R160 ;  /* 0x00000004aaa87825 */ /* 0x000fc800078e02a0 */
[C---:B-1----:R-:W-:Y:S01]  /*92520*/  IMAD.WIDE R2, R170.reuse, 0x4, R6 ;  /* 0x00000004aa027825 */ /* 0x042fe200078e0206 */
[----:B------:R-:W4:Y:S04]  /*92530*/  LDL.LU R244, [R1+0x1120] ;  /* 0x0011200001f47983 */ /* 0x000f280000300800 */
[----:B---3--:R1:W-:Y:S04]  /*92540*/  @P6 STG.E [R166.64], R251 ;  /* 0x000000fba6006986 */ /* 0x0083e8000c101904 */
[----:B--2---:R2:W-:Y:S04]  /*92550*/  @P5 STG.E [R168.64], R249 ;  /* 0x000000f9a8005986 */ /* 0x0045e8000c101904 */
[----:B-1----:R-:W3:Y:S04]  /*92560*/  LDL.LU R251, [R1+0x1db4] ;  /* 0x001db40001fb7983 */ /* 0x002ee80000300800 */
[----:B--2---:R-:W2:Y:S04]  /*92570*/  LDL.LU R249, [R1+0x1844] ;  /* 0x0018440001f97983 */ /* 0x004ea80000300800 */
[----:B------:R1:W-:Y:S02]  /*92580*/  @P3 STG.E [R2.64], R250 ;  /* 0x000000fa02003986 */ /* 0x0003e4000c101904 */
[----:B-1----:R-:W-:-:S02]  /*92590*/  IMAD.WIDE R2, R170, 0x4, R4 ;  /* 0x00000004aa027825 */ /* 0x002fc400078e0204 */
[----:B------:R-:W2:Y:S04]  /*925a0*/  LDL.LU R250, [R1+0x1334] ;  /* 0x0013340001fa7983 */ /* 0x000ea80000300800 */
[----:B----4-:R1:W-:Y:S04]  /*925b0*/  @P1 STG.E [R2.64], R248 ;  /* 0x000000f802001986 */ /* 0x0103e8000c101904 */
[----:B-1----:R-:W4:Y:S01]  /*925c0*/  LDL.LU R248, [R1+0x1124] ;  /* 0x0011240001f87983 */ /* 0x002f220000300800 */
[----:B------:R-:W-:Y:S02]  /*925d0*/  ISETP.LT.AND P6, PT, R243, c[0x0][0x178], !P2 ;  /* 0x00005e00f3007a0c */ /* 0x000fe400057c1270 */
[----:B------:R-:W-:-:S02]  /*925e0*/  ISETP.LT.AND P4, PT, R252, c[0x0][0x178], !P2 ;  /* 0x00005e00fc007a0c */ /* 0x000fc40005781270 */
[----:B------:R-:W-:Y:S02]  /*925f0*/  IADD3 R164, R242, 0x183, RZ ;  /* 0x00000183f2a47810 */ /* 0x000fe40007ffe0ff */
[----:B------:R-:W-:Y:S02]  /*92600*/  ISETP.LT.AND P5, PT, R99, c[0x0][0x178], !P2 ;  /* 0x00005e0063007a0c */ /* 0x000fe400057a1270 */
[----:B------:R-:W-:Y:S02]  /*92610*/  IADD3 R171, R170, c[0x0][0x198], RZ ;  /* 0x00006600aaab7a10 */ /* 0x000fe40007ffe0ff */
[----:B------:R-:W-:Y:S02]  /*92620*/  IADD3 R166, R242, 0x184, RZ ;  /* 0x00000184f2a67810 */ /* 0x000fe40007ffe0ff */
[----:B------:R-:W-:Y:S01]  /*92630*/  ISETP.GE.AND P0, PT, R164, c[0x0][0x17c], PT ;  /* 0x00005f00a4007a0c */ /* 0x000fe20003f06270 */
[----:B------:R-:W4:Y:S01]  /*92640*/  LDL.LU R173, [R1+0x1dc0] ;  /* 0x001dc00001ad7983 */ /* 0x000f220000300800 */
[----:B------:R-:W-:Y:S01]  /*92650*/  ISETP.LT.AND P2, PT, R174, c[0x0][0x178], !P2 ;  /* 0x00005e00ae007a0c */ /* 0x000fe20005741270 */
[----:B------:R-:W-:Y:S01]  /*92660*/  IMAD.WIDE R164, R171, 0x4, R162 ;  /* 0x00000004aba47825 */ /* 0x000fe200078e02a2 */
[----:B------:R-:W-:-:S03]  /*92670*/  ISETP.GE.AND P3, PT, R166, c[0x0][0x17c], PT ;  /* 0x00005f00a6007a0c */ /* 0x000fc60003f66270 */
[----:B------:R-:W-:-:S04]  /*92680*/  IMAD.WIDE R166, R171, 0x4, R160 ;  /* 0x00000004aba67825 */ /* 0x000fc800078e02a0 */
[----:B------:R-:W-:Y:S01]  /*92690*/  IMAD.WIDE R168, R171, 0x4, R6 ;  /* 0x00000004aba87825 */ /* 0x000fe200078e0206 */
[----:B------:R-:W4:Y:S04]  /*926a0*/  LDL.LU R247, [R1+0x1850] ;  /* 0x0018500001f77983 */ /* 0x000f280000300800 */
[----:B------:R-:W-:Y:S01]  /*926b0*/  @P6 STG.E [R164.64], R172 ;  /* 0x000000aca4006986 */ /* 0x000fe2000c101904 */
[----:B------:R-:W-:Y:S01]  /*926c0*/  @P4 STG.E [R166.64], R175 ;  /* 0x000000afa6004986 */ /* 0x000fe2000c101904 */
[----:B------:R-:W-:Y:S01]  /*926d0*/  ISETP.LT.AND P4, PT, R243, c[0x0][0x178], !P0 ;  /* 0x00005e00f3007a0c */ /* 0x000fe20004781270 */
[----:B------:R1:W-:Y:S01]  /*926e0*/  @P5 STG.E [R168.64], R245 ;  /* 0x000000f5a8005986 */ /* 0x0003e2000c101904 */
[----:B------:R-:W-:Y:S01]  /*926f0*/  ISETP.LT.AND P5, PT, R252, c[0x0][0x178], !P0 ;  /* 0x00005e00fc007a0c */ /* 0x000fe200047a1270 */
[----:B------:R-:W4:Y:S01]  /*92700*/  LDL.LU R246, [R1+0x1410] ;  /* 0x0014100001f67983 */ /* 0x000f220000300800 */
[----:B------:R-:W-:Y:S01]  /*92710*/  ISETP.LT.AND P1, PT, R99, c[0x0][0x178], !P0 ;  /* 0x00005e0063007a0c */ /* 0x000fe20004721270 */
[----:B------:R-:W-:Y:S01]  /*92720*/  ISETP.LT.AND P0, PT, R174, c[0x0][0x178], !P0 ;  /* 0x00005e00ae007a0c */ /* 0x000fe20004701270 */
[C---:B-1----:R-:W-:Y:S01]  /*92730*/  IADD3 R169, R171.reuse, c[0x0][0x198], RZ ;  /* 0x00006600aba97a10 */ /* 0x042fe20007ffe0ff */
[----:B------:R-:W-:Y:S01]  /*92740*/  IMAD.WIDE R166, R171, 0x4, R4 ;  /* 0x00000004aba67825 */ /* 0x000fe200078e0204 */
[----:B------:R-:W4:Y:S03]  /*92750*/  LDL.LU R245, [R1+0x1230] ;  /* 0x0012300001f57983 */ /* 0x000f260000300800 */
[----:B------:R-:W-:-:S04]  /*92760*/  IMAD.WIDE R2, R169, 0x4, R162 ;  /* 0x00000004a9027825 */ /* 0x000fc800078e02a2 */
[C---:B------:R-:W-:Y:S01]  /*92770*/  IMAD.WIDE R164, R169.reuse, 0x4, R160 ;  /* 0x00000004a9a47825 */ /* 0x040fe200078e02a0 */
[----:B------:R-:W-:Y:S04]  /*92780*/  @P2 STG.E [R166.64], R244 ;  /* 0x000000f4a6002986 */ /* 0x000fe8000c101904 */
[----:B---3--:R1:W-:Y:S01]  /*92790*/  @P4 STG.E [R2.64], R251 ;  /* 0x000000fb02004986 */ /* 0x0083e2000c101904 */
[----:B--2---:R2:W-:Y:S03]  /*927a0*/  @P5 STG.E [R164.64], R249 ;  /* 0x000000f9a4005986 */ /* 0x0045e6000c101904 */
[----:B-1----:R-:W3:Y:S01]  /*927b0*/  LDL.LU R251, [R1+0x1dc4] ;  /* 0x001dc40001fb7983 */ /* 0x002ee20000300800 */
[----:B------:R-:W-:-:S04]  /*927c0*/  IMAD.WIDE R2, R169, 0x4, R6 ;  /* 0x00000004a9027825 */ /* 0x000fc800078e0206 */
[----:B--2---:R-:W-:Y:S01]  /*927d0*/  IMAD.WIDE R164, R169, 0x4, R4 ;  /* 0x00000004a9a47825 */ /* 0x004fe200078e0204 */
[----:B------:R-:W2:Y:S04]  /*927e0*/  LDL.LU R249, [R1+0x1854] ;  /* 0x0018540001f97983 */ /* 0x000ea80000300800 */
[----:B------:R-:W-:Y:S04]  /*927f0*/  @P1 STG.E [R2.64], R250 ;  /* 0x000000fa02001986 */ /* 0x000fe8000c101904 */
[----:B----4-:R1:W-:Y:S04]  /*92800*/  @P0 STG.E [R164.64], R248 ;  /* 0x000000f8a4000986 */ /* 0x0103e8000c101904 */
[----:B-1----:R-:W4:Y:S01]  /*92810*/  LDL.LU R248, [R1+0x1414] ;  /* 0x0014140001f87983 */ /* 0x002f220000300800 */
[----:B------:R-:W4:Y:S02]  /*92820*/  LDL.LU R250, [R1+0x1234] ;  /* 0x0012340001fa7983 */ /* 0x000f240000300800 */
[----:B------:R-:W4:Y:S01]  /*92830*/  LDL.LU R244, [R1+0x1dd0] ;  /* 0x001dd00001f47983 */ /* 0x000f220000300800 */
[----:B------:R-:W-:-:S02]  /*92840*/  IADD3 R168, R242, 0x185, RZ ;  /* 0x00000185f2a87810 */ /* 0x000fc40007ffe0ff */
[----:B------:R-:W-:Y:S02]  /*92850*/  ISETP.LT.AND P6, PT, R243, c[0x0][0x178], !P3 ;  /* 0x00005e00f3007a0c */ /* 0x000fe40005fc1270 */
[----:B------:R-:W-:Y:S02]  /*92860*/  ISETP.LT.AND P5, PT, R252, c[0x0][0x178], !P3 ;  /* 0x00005e00fc007a0c */ /* 0x000fe40005fa1270 */
[----:B------:R-:W-:Y:S02]  /*92870*/  ISETP.LT.AND P4, PT, R99, c[0x0][0x178], !P3 ;  /* 0x00005e0063007a0c */ /* 0x000fe40005f81270 */
[----:B------:R-:W-:Y:S01]  /*92880*/  ISETP.GE.AND P2, PT, R168, c[0x0][0x17c], PT ;  /* 0x00005f00a8007a0c */ /* 0x000fe20003f46270 */
[----:B------:R-:W-:Y:S01]  /*92890*/  IADD3 R168, R169, c[0x0][0x198], RZ ;  /* 0x00006600a9a87a10 */ /* 0x000fe20007ffe0ff */
[----:B------:R-:W-:Y:S01]  /*928a0*/  IADD3 R170, R242, 0x187, RZ ;  /* 0x00000187f2aa7810 */ /* 0x000fe20007ffe0ff */
[----:B------:R-:W4:Y:S03]  /*928b0*/  LDL.LU R175, [R1+0x15e0] ;  /* 0x0015e00001af7983 */ /* 0x000f260000300800 */
[----:B------:R-:W-:Y:S01]  /*928c0*/  IMAD.WIDE R166, R168, 0x4, R162 ;  /* 0x00000004a8a67825 */ /* 0x000fe200078e02a2 */
[----:B------:R-:W-:-:S03]  /*928d0*/  ISETP.LT.AND P3, PT, R174, c[0x0][0x178], !P3 ;  /* 0x00005e00ae007a0c */ /* 0x000fc60005f61270 */
[----:B------:R-:W-:-:S04]  /*928e0*/  IMAD.WIDE R164, R168, 0x4, R160 ;  /* 0x00000004a8a47825 */ /* 0x000fc800078e02a0 */
[C---:B------:R-:W-:Y:S01]  /*928f0*/  IMAD.WIDE R2, R168.reuse, 0x4, R6 ;  /* 0x00000004a8027825 */ /* 0x040fe200078e0206 */
[----:B------:R1:W-:Y:S01]  /*92900*/  @P6 STG.E [R166.64], R173 ;  /* 0x000000ada6006986 */ /* 0x0003e2000c101904 */
[----:B------:R-:W-:Y:S02]  /*92910*/  ISETP.LT.AND P6, PT, R243, c[0x0][0x178], !P2 ;  /* 0x00005e00f3007a0c */ /* 0x000fe400057c1270 */
[----:B------:R-:W-:Y:S01]  /*92920*/  IADD3 R169, R168, c[0x0][0x198], RZ ;  /* 0x00006600a8a97a10 */ /* 0x000fe20007ffe0ff */
[----:B------:R1:W-:Y:S01]  /*92930*/  @P5 STG.E [R164.64], R247 ;  /* 0x000000f7a4005986 */ /* 0x0003e2000c101904 */
[----:B------:R1:W-:Y:S01]  /*92940*/  @P4 STG.E [R2.64], R246 ;  /* 0x000000f602004986 */ /* 0x0003e2000c101904 */
[----:B------:R-:W-:Y:S02]  /*92950*/  ISETP.LT.AND P1, PT, R252, c[0x0][0x178], !P2 ;  /* 0x00005e00fc007a0c */ /* 0x000fe40005721270 */
[----:B------:R-:W-:Y:S02]  /*92960*/  ISETP.LT.AND P5, PT, R99, c[0x0][0x178], !P2 ;  /* 0x00005e0063007a0c */ /* 0x000fe400057a1270 */
[----:B-1----:R-:W-:Y:S01]  /*92970*/  IADD3 R166, R242, 0x186, RZ ;  /* 0x00000186f2a67810 */ /* 0x002fe20007ffe0ff */
[----:B------:R-:W-:-:S04]  /*92980*/  IMAD.WIDE R164, R169, 0x4, R162 ;  /* 0x00000004a9a47825 */ /* 0x000fc800078e02a2 */
[----:B------:R-:W-:Y:S01]  /*92990*/  IMAD.WIDE R2, R168, 0x4, R4 ;  /* 0x00000004a8027825 */ /* 0x000fe200078e0204 */
[----:B------:R-:W-:Y:S02]  /*929a0*/  ISETP.GE.AND P0, PT, R166, c[0x0][0x17c], PT ;  /* 0x00005f00a6007a0c */ /* 0x000fe40003f06270 */
[----:B------:R-:W-:Y:S01]  /*929b0*/  ISETP.LT.AND P2, PT, R174, c[0x0][0x178], !P2 ;  /* 0x00005e00ae007a0c */ /* 0x000fe20005741270 */
[----:B------:R-:W4:Y:S04]  /*929c0*/  LDL.LU R247, [R1+0x1240] ;  /* 0x0012400001f77983 */ /* 0x000f280000300800 */
[----:B------:R1:W-:Y:S01]  /*929d0*/  @P3 STG.E [R2.64], R245 ;  /* 0x000000f502003986 */ /* 0x0003e2000c101904 */
[----:B------:R-:W-:Y:S01]  /*929e0*/  IMAD.WIDE R166, R169, 0x4, R160 ;  /* 0x00000004a9a67825 */ /* 0x000fe200078e02a0 */
[----:B------:R-:W-:-:S03]  /*929f0*/  ISETP.GE.AND P4, PT, R170, c[0x0][0x17c], PT ;  /* 0x00005f00aa007a0c */ /* 0x000fc60003f86270 */
[C---:B------:R-:W-:Y:S02]  /*92a00*/  IADD3 R170, R169.reuse, c[0x0][0x198], RZ ;  /* 0x00006600a9aa7a10 */ /* 0x040fe40007ffe0ff */
[----:B-1----:R-:W-:-:S04]  /*92a10*/  IMAD.WIDE R2, R169, 0x4, R6 ;  /* 0x00000004a9027825 */ /* 0x002fc800078e0206 */
[----:B------:R-:W-:Y:S01]  /*92a20*/  IMAD.WIDE R168, R169, 0x4, R4 ;  /* 0x00000004a9a87825 */ /* 0x000fe200078e0204 */
[----:B---3--:R1:W-:Y:S01]  /*92a30*/  @P6 STG.E [R164.64], R251 ;  /* 0x000000fba4006986 */ /* 0x0083e2000c101904 */
[----:B------:R-:W-:Y:S02]  /*92a40*/  ISETP.LT.AND P6, PT, R243, c[0x0][0x178], !P0 ;  /* 0x00005e00f3007a0c */ /* 0x000fe400047c1270 */
[----:B--2---:R2:W-:Y:S01]  /*92a50*/  @P1 STG.E [R166.64], R249 ;  /* 0x000000f9a6001986 */ /* 0x0045e2000c101904 */
[----:B-1----:R-:W3:Y:S01]  /*92a60*/  LDL.LU R251, [R1+0x1dd4] ;  /* 0x001dd40001fb7983 */ /* 0x002ee20000300800 */
[----:B------:R-:W3:Y:S02]  /*92a70*/  LDL.LU R246, [R1+0x1a14] ;  /* 0x001a140001f67983 */ /* 0x000ee40000300800 */
[----:B--2---:R-:W2:Y:S01]  /*92a80*/  LDL.LU R249, [R1+0x15e4] ;  /* 0x0015e40001f97983 */ /* 0x004ea20000300800 */
[----:B----4-:R1:W-:Y:S01]  /*92a90*/  @P5 STG.E [R2.64], R248 ;  /* 0x000000f802005986 */ /* 0x0103e2000c101904 */
[----:B------:R4:W-:Y:S03]  /*92aa0*/  @P2 STG.E [R168.64], R250 ;  /* 0x000000faa8002986 */ /* 0x0009e6000c101904 */
[----:B-1----:R-:W2:Y:S01]  /*92ab0*/  LDL.LU R248, [R1+0x1244] ;  /* 0x0012440001f87983 */ /* 0x002ea20000300800 */
[----:B------:R-:W-:-:S04]  /*92ac0*/  IMAD.WIDE R2, R170, 0x4, R162 ;  /* 0x00000004aa027825 */ /* 0x000fc800078e02a2 */
[----:B------:R-:W2:Y:S02]  /*92ad0*/  LDL.LU R171, [R1+0x1de0] ;  /* 0x001de00001ab7983 */ /* 0x000ea40000300800 */
[----:B------:R-:W2:Y:S01]  /*92ae0*/  LDL.LU R172, [R1+0x1be0] ;  /* 0x001be00001ac7983 */ /* 0x000ea20000300800 */
[----:B------:R-:W2:Y:S01]  /*92af0*/  LDL.LU R173, [R1+0x15f0] ;  /* 0x0015f00001ad7983 */ /* 0x000ea20000300800 */
[----:B------:R-:W2:Y:S02]  /*92b00*/  LDL.LU R245, [R1+0x1420] ;  /* 0x0014200001f57983 */ /* 0x000ea40000300800 */
[----:B----4-:R-:W4:Y:S01]  /*92b10*/  LDL.LU R250, [R1+0x1de4] ;  /* 0x001de40001fa7983 */ /* 0x010f220000300800 */
[----:B------:R1:W-:Y:S04]  /*92b20*/  @P6 STG.E [R2.64], R244 ;  /* 0x000000f402006986 */ /* 0x0003e8000c101904 */
[----:B-1----:R-:W2:Y:S01]  /*92b30*/  LDL.LU R244, [R1+0x3618] ;  /* 0x0036180001f47983 */ /* 0x002ea20000300800 */
[----:B------:R-:W2:Y:S01]  /*92b40*/  LDL.LU R3, [R1+0x1a10] ;  /* 0x001a100001037983 */ /* 0x000ea20000300800 */
[----:B------:R-:W-:-:S02]  /*92b50*/  ISETP.LT.AND P3, PT, R252, c[0x0][0x178], !P0 ;  /* 0x00005e00fc007a0c */ /* 0x000fc40004761270 */
[----:B------:R-:W-:Y:S02]  /*92b60*/  ISETP.LT.AND P1, PT, R99, c[0x0][0x178], !P0 ;  /* 0x00005e0063007a0c */ /* 0x000fe40004721270 */
[----:B------:R-:W-:Y:S01]  /*92b70*/  IADD3 R164, R242, 0x188, RZ ;  /* 0x00000188f2a47810 */ /* 0x000fe20007ffe0ff */
[----:B------:R-:W-:-:S03]  /*92b80*/  IMAD.WIDE R166, R170, 0x4, R6 ;  /* 0x00000004aaa67825 */ /* 0x000fc600078e0206 */
[----:B------:R-:W-:Y:S01]  /*92b90*/  ISETP.GE.AND P5, PT, R164, c[0x0][0x17c], PT ;  /* 0x00005f00a4007a0c */ /* 0x000fe20003fa6270 */
[----:B------:R-:W-:Y:S01]  /*92ba0*/  IMAD.WIDE R164, R170, 0x4, R160 ;  /* 0x00000004aaa47825 */ /* 0x000fe200078e02a0 */
[----:B------:R-:W-:-:S03]  /*92bb0*/  ISETP.LT.AND P0, PT, R174, c[0x0][0x178], !P0 ;  /* 0x00005e00ae007a0c */ /* 0x000fc60004701270 */
[C---:B------:R-:W-:Y:S01]  /*92bc0*/  IMAD.WIDE R168, R170.reuse, 0x4, R4 ;  /* 0x00000004aaa87825 */ /* 0x040fe200078e0204 */
[----:B------:R-:W-:Y:S02]  /*92bd0*/  IADD3 R170, R170, c[0x0][0x198], RZ ;  /* 0x00006600aaaa7a10 */ /* 0x000fe40007ffe0ff */
[----:B------:R-:W-:Y:S02]  /*92be0*/  ISETP.LT.AND P2, PT, R99, c[0x0][0x178], !P4 ;  /* 0x00005e0063007a0c */ /* 0x000fe40006741270 */
[----:B------:R-:W-:Y:S02]  /*92bf0*/  IADD3 R2, R242, 0x189, RZ ;  /* 0x00000189f2027810 */ /* 0x000fe40007ffe0ff */
[C---:B------:R-:W-:Y:S01]  /*92c00*/  ISETP.LT.AND P6, PT, R243.reuse, c[0x0][0x178], !P5 ;  /* 0x00005e00f3007a0c */ /* 0x040fe20006fc1270 */
[----:B--2---:R-:W-:Y:S01]  /*92c10*/  @P3 STG.E [R164.64], R3 ;  /* 0x00000003a4003986 */ /* 0x004fe2000c101904 */
[----:B------:R1:W-:Y:S01]  /*92c20*/  @P1 STG.E [R166.64], R175 ;  /* 0x000000afa6001986 */ /* 0x0003e2000c101904 */
[----:B------:R-:W-:-:S02]  /*92c30*/  ISETP.LT.AND P1, PT, R243, c[0x0][0x178], !P4 ;  /* 0x00005e00f3007a0c */ /* 0x000fc40006721270 */
[----:B------:R-:W-:Y:S01]  /*92c40*/  ISETP.LT.AND P3, PT, R252, c[0x0][0x178], !P4 ;  /* 0x00005e00fc007a0c */ /* 0x000fe20006761270 */
[----:B------:R-:W-:Y:S01]  /*92c50*/  @P0 STG.E [R168.64], R247 ;  /* 0x000000f7a8000986 */ /* 0x000fe2000c101904 */
[----:B------:R-:W-:Y:S02]  /*92c60*/  ISETP.LT.AND P4, PT, R174, c[0x0][0x178], !P4 ;  /* 0x00005e00ae007a0c */ /* 0x000fe40006781270 */
[----:B------:R-:W-:Y:S01]  /*92c70*/  ISETP.GE.AND P0, PT, R2, c[0x0][0x17c], PT ;  /* 0x00005f0002007a0c */ /* 0x000fe20003f06270 */
[----:B-1----:R-:W-:-:S04]  /*92c80*/  IMAD.WIDE R166, R170, 0x4, R162 ;  /* 0x00000004aaa67825 */ /* 0x002fc800078e02a2 */
[----:B------:R-:W-:-:S04]  /*92c90*/  IMAD.WIDE R2, R170, 0x4, R160 ;  /* 0x00000004aa027825 */ /* 0x000fc800078e02a0 */
[C---:B------:R-:W-:Y:S01]  /*92ca0*/  IMAD.WIDE R164, R170.reuse, 0x4, R6 ;  /* 0x00000004aaa47825 */ /* 0x040fe200078e0206 */
[----:B---3--:R1:W-:Y:S03]  /*92cb0*/  @P1 STG.E [R166.64], R251 ;  /* 0x000000fba6001986 */ /* 0x0083e6000c101904 */
[----:B------:R-:W-:Y:S02]  /*92cc0*/  @P3 STG.E [R2.64], R246 ;  /* 0x000000f602003986 */ /* 0x000fe4000c101904 */
[----:B------:R2:W-:Y:S01]  /*92cd0*/  @P2 STG.E [R164.64], R249 ;  /* 0x000000f9a4002986 */ /* 0x0005e2000c101904 */
[----:B-1----:R-:W3:Y:S01]  /*92ce0*/  LDL.LU R251, [R1+0x1be4] ;  /* 0x001be40001fb7983 */ /* 0x002ee20000300800 */
[----:B------:R-:W-:-:S04]  /*92cf0*/  IMAD.WIDE R166, R170, 0x4, R4 ;  /* 0x00000004aaa67825 */ /* 0x000fc800078e0204 */
[----:B--2---:R-:W2:Y:S01]  /*92d00*/  LDL.LU R249, [R1+0x15f4] ;  /* 0x0015f40001f97983 */ /* 0x004ea20000300800 */
[----:B------:R1:W-:Y:S04]  /*92d10*/  @P4 STG.E [R166.64], R248 ;  /* 0x000000f8a6004986 */ /* 0x0003e8000c101904 */
[----:B-1----:R-:W2:Y:S01]  /*92d20*/  LDL.LU R248, [R1+0x1424] ;  /* 0x0014240001f87983 */ /* 0x002ea20000300800 */
[----:B------:R-:W-:Y:S02]  /*92d30*/  IADD3 R168, R170, c[0x0][0x198], RZ ;  /* 0x00006600aaa87a10 */ /* 0x000fe40007ffe0ff */
[----:B------:R-:W-:Y:S02]  /*92d40*/  ISETP.LT.AND P1, PT, R252, c[0x0][0x178], !P5 ;  /* 0x00005e00fc007a0c */ /* 0x000fe40006f21270 */
[----:B------:R-:W-:Y:S01]  /*92d50*/  ISETP.LT.AND P3, PT, R99, c[0x0][0x178], !P5 ;  /* 0x00005e0063007a0c */ /* 0x000fe20006f61270 */
[----:B------:R-:W-:Y:S01]  /*92d60*/  ISETP.LT.AND P5, PT, R174, c[0x0][0x178], !P5 ;  /* 0x00005e00ae007a0c */ /* 0x000fe20006fa1270 */
[----:B------:R-:W-:Y:S01]  /*92d70*/  IADD3 R166, R242, 0x18a, RZ ;  /* 0x0000018af2a67810 */ /* 0x000fe20007ffe0ff */
[----:B------:R-:W-:-:S04]  /*92d80*/  IMAD.WIDE R2, R168, 0x4, R162 ;  /* 0x00000004a8027825 */ /* 0x000fc800078e02a2 */
[----:B------:R-:W-:Y:S01]  /*92d90*/  IMAD.WIDE R164, R168, 0x4, R160 ;  /* 0x00000004a8a47825 */ /* 0x000fe200078e02a0 */
[----:B------:R-:W-:Y:S01]  /*92da0*/  ISETP.LT.AND P4, PT, R252, c[0x0][0x178], !P0 ;  /* 0x00005e00fc007a0c */ /* 0x000fe20004781270 */
[----:B------:R-:W2:Y:S04]  /*92db0*/  LDL.LU R175, [R1+0x1e00] ;  /* 0x001e000001af7983 */ /* 0x000ea80000300800 */
[----:B------:R1:W-:Y:S01]  /*92dc0*/  @P6 STG.E [R2.64], R171 ;  /* 0x000000ab02006986 */ /* 0x0003e2000c101904 */
[----:B------:R-:W-:Y:S02]  /*92dd0*/  ISETP.LT.AND P6, PT, R243, c[0x0][0x178], !P0 ;  /* 0x00005e00f3007a0c */ /* 0x000fe400047c1270 */
[----:B------:R-:W-:Y:S02]  /*92de0*/  ISETP.GE.AND P2, PT, R166, c[0x0][0x17c], PT ;  /* 0x00005f00a6007a0c */ /* 0x000fe40003f46270 */
[C---:B------:R-:W-:Y:S01]  /*92df0*/  IADD3 R169, R168.reuse, c[0x0][0x198], RZ ;  /* 0x00006600a8a97a10 */ /* 0x040fe20007ffe0ff */
[C---:B------:R-:W-:Y:S01]  /*92e00*/  IMAD.WIDE R166, R168.reuse, 0x4, R4 ;  /* 0x00000004a8a67825 */ /* 0x040fe200078e0204 */
[----:B------:R4:W-:Y:S04]  /*92e10*/  @P1 STG.E [R164.64], R172 ;  /* 0x000000aca4001986 */ /* 0x0009e8000c101904 */
[----:B------:R-:W2:Y:S01]  /*92e20*/  LDL.LU R247, [R1+0x1d90] ;  /* 0x001d900001f77983 */ /* 0x000ea20000300800 */
[----:B------:R-:W2:Y:S02]  /*92e30*/  LDL.LU R246, [R1+0x1a20] ;  /* 0x001a200001f67983 */ /* 0x000ea40000300800 */
[----:B-1----:R-:W-:-:S05]  /*92e40*/  IMAD.WIDE R2, R168, 0x4, R6 ;  /* 0x00000004a8027825 */ /* 0x002fca00078e0206 */
[----:B------:R1:W-:Y:S01]  /*92e50*/  @P3 STG.E [R2.64], R173 ;  /* 0x000000ad02003986 */ /* 0x0003e2000c101904 */
[----:B----4-:R-:W-:-:S04]  /*92e60*/  IMAD.WIDE R164, R169, 0x4, R162 ;  /* 0x00000004a9a47825 */ /* 0x010fc800078e02a2 */
[----:B------:R-:W-:Y:S01]  /*92e70*/  @P5 STG.E [R166.64], R245 ;  /* 0x000000f5a6005986 */ /* 0x000fe2000c101904 */
[----:B------:R-:W-:Y:S01]  /*92e80*/  ISETP.LT.AND P5, PT, R99, c[0x0][0x178], !P0 ;  /* 0x00005e0063007a0c */ /* 0x000fe200047a1270 */
[----:B------:R-:W-:Y:S01]  /*92e90*/  ISETP.LT.AND P0, PT, R174, c[0x0][0x178], !P0 ;  /* 0x00005e00ae007a0c */ /* 0x000fe20004701270 */
[----:B------:R4:W-:Y:S01]  /*92ea0*/  @P6 STG.E [R164.64], R250 ;  /* 0x000000faa4006986 */ /* 0x0009e2000c101904 */
[----:B-1----:R-:W-:-:S03]  /*92eb0*/  IMAD.WIDE R2, R169, 0x4, R160 ;  /* 0x00000004a9027825 */ /* 0x002fc600078e02a0 */
[----:B----4-:R-:W4:Y:S01]  /*92ec0*/  LDL.LU R250, [R1+0x14e0] ;  /* 0x0014e00001fa7983 */ /* 0x010f220000300800 */
[----:B------:R-:W-:-:S03]  /*92ed0*/  IMAD.WIDE R164, R169, 0x4, R4 ;  /* 0x00000004a9a47825 */ /* 0x000fc600078e0204 */
[----:B---3--:R1:W-:Y:S04]  /*92ee0*/  @P4 STG.E [R2.64], R251 ;  /* 0x000000fb02004986 */ /* 0x0083e8000c101904 */
[----:B-1----:R-:W3:Y:S01]  /*92ef0*/  LDL.LU R251, [R1+0x1e04] ;  /* 0x001e040001fb7983 */ /* 0x002ee20000300800 */
[----:B------:R-:W-:-:S04]  /*92f00*/  IMAD.WIDE R2, R169, 0x4, R6 ;  /* 0x00000004a9027825 */ /* 0x000fc800078e0206 */
[----:B------:R-:W3:Y:S01]  /*92f10*/  LDL.LU R245, [R1+0x1d94] ;  /* 0x001d940001f57983 */ /* 0x000ee20000300800 */
[----:B--2---:R1:W-:Y:S01]  /*92f20*/  @P5 STG.E [R2.64], R249 ;  /* 0x000000f902005986 */ /* 0x0043e2000c101904 */
[----:B------:R2:W-:Y:S03]  /*92f30*/  @P0 STG.E [R164.64], R248 ;  /* 0x000000f8a4000986 */ /* 0x0005e6000c101904 */
[----:B-1----:R-:W3:Y:S01]  /*92f40*/  LDL.LU R249, [R1+0x1a24] ;  /* 0x001a240001f97983 */ /* 0x002ee20000300800 */
[----:B--2---:R-:W2:Y:S01]  /*92f50*/  LDL.LU R248, [R1+0x14e4] ;  /* 0x0014e40001f87983 */ /* 0x004ea20000300800 */
[----:B------:R-:W-:Y:S02]  /*92f60*/  ISETP.LT.AND P1, PT, R243, c[0x0][0x178], !P2 ;  /* 0x00005e00f3007a0c */ /* 0x000fe40005721270 */
[----:B------:R-:W-:Y:S02]  /*92f70*/  ISETP.LT.AND P3, PT, R252, c[0x0][0x178], !P2 ;  /* 0x00005e00fc007a0c */ /* 0x000fe40005761270 */
[----:B------:R-:W-:-:S02]  /*92f80*/  IADD3 R167, R242, 0x18b, RZ ;  /* 0x0000018bf2a77810 */ /* 0x000fc40007ffe0ff */
[----:B------:R-:W-:Y:S02]  /*92f90*/  ISETP.LT.AND P6, PT, R99, c[0x0][0x178], !P2 ;  /* 0x00005e0063007a0c */ /* 0x000fe400057c1270 */
[----:B------:R-:W-:Y:S02]  /*92fa0*/  IADD3 R168, R169, c[0x0][0x198], RZ ;  /* 0x00006600a9a87a10 */ /* 0x000fe40007ffe0ff */
[----:B------:R-:W-:Y:S02]  /*92fb0*/  IADD3 R166, R242, 0x18c, RZ ;  /* 0x0000018cf2a67810 */ /* 0x000fe40007ffe0ff */
[----:B------:R-:W-:Y:S01]  /*92fc0*/  ISETP.GE.AND P4, PT, R167, c[0x0][0x17c], PT ;  /* 0x00005f00a7007a0c */ /* 0x000fe20003f86270 */
[----:B------:R-:W-:Y:S01]  /*92fd0*/  ISETP.LT.AND P2, PT, R174, c[0x0][0x178], !P2 ;  /* 0x00005e00ae007a0c */ /* 0x000fe20005741270 */
[----:B------:R-:W2:Y:S01]  /*92fe0*/  LDL.LU R172, [R1+0x1e20] ;  /* 0x001e200001ac7983 */ /* 0x000ea20000300800 */
[----:B------:R-:W-:Y:S01]  /*92ff0*/  IMAD.WIDE R2, R168, 0x4, R162 ;  /* 0x00000004a8027825 */ /* 0x000fe200078e02a2 */
[----:B------:R-:W-:-:S03]  /*93000*/  ISETP.GE.AND P5, PT, R166, c[0x0][0x17c], PT ;  /* 0x00005f00a6007a0c */ /* 0x000fc60003fa6270 */
[----:B------:R-:W-:-:S04]  /*93010*/  IMAD.WIDE R164, R168, 0x4, R160 ;  /* 0x00000004a8a47825 */ /* 0x000fc800078e02a0 */
[C---:B------:R-:W-:Y:S01]  /*93020*/  IMAD.WIDE R166, R168.reuse, 0x4, R6 ;  /* 0x00000004a8a67825 */ /* 0x040fe200078e0206 */
[----:B------:R-:W-:Y:S01]  /*93030*/  ISETP.LT.AND P0, PT, R243, c[0x0][0x178], !P4 ;  /* 0x00005e00f3007a0c */ /* 0x000fe20006701270 */
[----:B------:R1:W-:Y:S01]  /*93040*/  @P1 STG.E [R2.64], R175 ;  /* 0x000000af02001986 */ /* 0x0003e2000c101904 */
[----:B------:R-:W-:Y:S01]  /*93050*/  IADD3 R169, R168, c[0x0][0x198], RZ ;  /* 0x00006600a8a97a10 */ /* 0x000fe20007ffe0ff */
[----:B------:R1:W-:Y:S02]  /*93060*/  @P3 STG.E [R164.64], R247 ;  /* 0x000000f7a4003986 */ /* 0x0003e4000c101904 */
[----:B------:R1:W-:Y:S01]  /*93070*/  @P6 STG.E [R166.64], R246 ;  /* 0x000000f6a6006986 */ /* 0x0003e2000c101904 */
[----:B------:R-:W-:Y:S02]  /*93080*/  ISETP.LT.AND P1, PT, R252, c[0x0][0x178], !P4 ;  /* 0x00005e00fc007a0c */ /* 0x000fe40006721270 */
[----:B------:R-:W-:Y:S01]  /*93090*/  ISETP.LT.AND P6, PT, R99, c[0x0][0x178], !P4 ;  /* 0x00005e0063007a0c */ /* 0x000fe200067c1270 */
[----:B-1----:R-:W-:Y:S01]  /*930a0*/  IMAD.WIDE R2, R168, 0x4, R4 ;  /* 0x00000004a8027825 */ /* 0x002fe200078e0204 */
[----:B------:R-:W2:Y:S03]  /*930b0*/  LDL.LU R247, [R1+0x1df0] ;  /* 0x001df00001f77983 */ /* 0x000ea60000300800 */
[----:B------:R-:W-:Y:S01]  /*930c0*/  IMAD.WIDE R164, R169, 0x4, R162 ;  /* 0x00000004a9a47825 */ /* 0x000fe200078e02a2 */
[----:B------:R-:W-:Y:S01]  /*930d0*/  IADD3 R166, R242, 0x18d, RZ ;  /* 0x0000018df2a67810 */ /* 0x000fe20007ffe0ff */
[----:B----4-:R1:W-:Y:S02]  /*930e0*/  @P2 STG.E [R2.64], R250 ;  /* 0x000000fa02002986 */ /* 0x0103e4000c101904 */
[----:B------:R-:W4:Y:S01]  /*930f0*/  LDL.LU R246, [R1+0x1bf0] ;  /* 0x001bf00001f67983 */ /* 0x000f220000300800 */
[----:B------:R-:W-:-:S02]  /*93100*/  ISETP.LT.AND P4, PT, R174, c[0x0][0x178], !P4 ;  /* 0x00005e00ae007a0c */ /* 0x000fc40006781270 */
[----:B------:R-:W-:Y:S01]  /*93110*/  ISETP.GE.AND P3, PT, R166, c[0x0][0x17c], PT ;  /* 0x00005f00a6007a0c */ /* 0x000fe20003f66270 */
[----:B------:R-:W-:Y:S01]  /*93120*/  IADD3 R166, R242, 0x18e, RZ ;  /* 0x0000018ef2a67810 */ /* 0x000fe20007ffe0ff */
[----:B-1----:R-:W4:Y:S01]  /*93130*/  LDL.LU R250, [R1+0x14f0] ;  /* 0x0014f00001fa7983 */ /* 0x002f220000300800 */
[C---:B------:R-:W-:Y:S02]  /*93140*/  IMAD.WIDE R2, R169.reuse, 0x4, R160 ;  /* 0x00000004a9027825 */ /* 0x040fe400078e02a0 */
[----:B------:R-:W-:Y:S02]  /*93150*/  ISETP.GE.AND P2, PT, R166, c[0x0][0x17c], PT ;  /* 0x00005f00a6007a0c */ /* 0x000fe40003f46270 */
[C---:B------:R-:W-:Y:S01]  /*93160*/  IMAD.WIDE R166, R169.reuse, 0x4, R4 ;  /* 0x00000004a9a67825 */ /* 0x040fe200078e0204 */
[----:B---3--:R1:W-:Y:S03]  /*93170*/  @P0 STG.E [R164.64], R251 ;  /* 0x000000fba4000986 */ /* 0x0083e6000c101904 */
[----:B------:R-:W-:Y:S01]  /*93180*/  @P1 STG.E [R2.64], R245 ;  /* 0x000000f502001986 */ /* 0x000fe2000c101904 */
[----:B-1----:R-:W3:Y:S01]  /*93190*/  LDL.LU R251, [R1+0x1e24] ;  /* 0x001e240001fb7983 */ /* 0x002ee20000300800 */
[----:B------:R-:W-:-:S05]  /*931a0*/  IMAD.WIDE R164, R169, 0x4, R6 ;  /* 0x00000004a9a47825 */ /* 0x000fca00078e0206 */
[----:B------:R1:W-:Y:S01]  /*931b0*/  @P6 STG.E [R164.64], R249 ;  /* 0x000000f9a4006986 */ /* 0x0003e2000c101904 */
[----:B--2---:R2:W-:Y:S03]  /*931c0*/  @P4 STG.E [R166.64], R248 ;  /* 0x000000f8a6004986 */ /* 0x0045e6000c101904 */
[----:B-1----:R-:W3:Y:S01]  /*931d0*/  LDL.LU R249, [R1+0x1df4] ;  /* 0x001df40001f97983 */ /* 0x002ee20000300800 */
[----:B------:R-:W3:Y:S03]  /*931e0*/  LDL.LU R245, [R1+0x1bf4] ;  /* 0x001bf40001f57983 */ /* 0x000ee60000300800 */
[----:B--2---:R-:W2:Y:S01]  /*931f0*/  LDL.LU R248, [R1+0x14f4] ;  /* 0x0014f40001f87983 */ /* 0x004ea20000300800 */
[----:B------:R-:W-:Y:S02]  /*93200*/  ISETP.LT.AND P0, PT, R243, c[0x0][0x178], !P5 ;  /* 0x00005e00f3007a0c */ /* 0x000fe40006f01270 */
[----:B------:R-:W-:-:S02]  /*93210*/  ISETP.LT.AND P1, PT, R252, c[0x0][0x178], !P5 ;  /* 0x00005e00fc007a0c */ /* 0x000fc40006f21270 */
[----:B------:R-:W-:Y:S02]  /*93220*/  IADD3 R168, R169, c[0x0][0x198], RZ ;  /* 0x00006600a9a87a10 */ /* 0x000fe40007ffe0ff */
[----:B------:R-:W-:Y:S01]  /*93230*/  ISETP.LT.AND P6, PT, R99, c[0x0][0x178], !P5 ;  /* 0x00005e0063007a0c */ /* 0x000fe20006fc1270 */
[----:B------:R-:W-:Y:S01]  /*93240*/  ISETP.LT.AND P5, PT, R174, c[0x0][0x178], !P5 ;  /* 0x00005e00ae007a0c */ /* 0x000fe20006fa1270 */
[----:B------:R-:W-:Y:S02]  /*93250*/  IADD3 R166, R242, 0x18f, RZ ;  /* 0x0000018ff2a67810 */ /* 0x000fe40007ffe0ff */
[----:B------:R-:W-:Y:S01]  /*93260*/  ISETP.LT.AND P4, PT, R243, c[0x0][0x178], !P3 ;  /* 0x00005e00f3007a0c */ /* 0x000fe20005f81270 */
[----:B------:R-:W-:-:S04]  /*93270*/  IMAD.WIDE R2, R168, 0x4, R162 ;  /* 0x00000004a8027825 */ /* 0x000fc800078e02a2 */
[C---:B------:R-:W-:Y:S01]  /*93280*/  IMAD.WIDE R164, R168.reuse, 0x4, R160 ;  /* 0x00000004a8a47825 */ /* 0x040fe200078e02a0 */
[----:B------:R-:W-:Y:S01]  /*93290*/  IADD3 R169, R168, c[0x0][0x198], RZ ;  /* 0x00006600a8a97a10 */ /* 0x000fe20007ffe0ff */
[----:B------:R-:W2:Y:S04]  /*932a0*/  LDL.LU R173, [R1+0x1e30] ;  /* 0x001e300001ad7983 */ /* 0x000ea80000300800 */
[----:B------:R1:W-:Y:S01]  /*932b0*/  @P0 STG.E [R2.64], R172 ;  /* 0x000000ac02000986 */ /* 0x0003e2000c101904 */
[----:B------:R-:W-:Y:S01]  /*932c0*/  ISETP.GE.AND P0, PT, R166, c[0x0][0x17c], PT ;  /* 0x00005f00a6007a0c */ /* 0x000fe20003f06270 */
[----:B------:R-:W-:-:S04]  /*932d0*/  IMAD.WIDE R166, R168, 0x4, R4 ;  /* 0x00000004a8a67825 */ /* 0x000fc800078e0204 */
[----:B------:R-:W2:Y:S01]  /*932e0*/  LDL.LU R175, [R1+0x1e10] ;  /* 0x001e100001af7983 */ /* 0x000ea20000300800 */
[----:B------:R4:W-:Y:S01]  /*932f0*/  @P1 STG.E [R164.64], R247 ;  /* 0x000000f7a4001986 */ /* 0x0009e2000c101904 */
[----:B------:R-:W-:Y:S01]  /*93300*/  ISETP.LT.AND P1, PT, R252, c[0x0][0x178], !P3 ;  /* 0x00005e00fc007a0c */ /* 0x000fe20005f21270 */
[----:B-1----:R-:W-:-:S04]  /*93310*/  IMAD.WIDE R2, R168, 0x4, R6 ;  /* 0x00000004a8027825 */ /* 0x002fc800078e0206 */
[----:B----4-:R-:W-:Y:S01]  /*93320*/  IMAD.WIDE R164, R169, 0x4, R162 ;  /* 0x00000004a9a47825 */ /* 0x010fe200078e02a2 */
[----:B------:R1:W-:Y:S03]  /*93330*/  @P6 STG.E [R2.64], R246 ;  /* 0x000000f602006986 */ /* 0x0003e6000c101904 */
[----:B------:R4:W-:Y:S01]  /*93340*/  @P5 STG.E [R166.64], R250 ;  /* 0x000000faa6005986 */ /* 0x0009e2000c101904 */
[----:B------:R-:W-:Y:S01]  /*93350*/  ISETP.LT.AND P5, PT, R99, c[0x0][0x178], !P3 ;  /* 0x00005e0063007a0c */ /* 0x000fe20005fa1270 */
[----:B------:R-:W-:Y:S01]  /*93360*/  ISETP.LT.AND P3, PT, R174, c[0x0][0x178], !P3 ;  /* 0x00005e00ae007a0c */ /* 0x000fe20005f61270 */
[----:B------:R-:W2:Y:S04]  /*93370*/  LDL.LU R247, [R1+0x1da0] ;  /* 0x001da00001f77983 */ /* 0x000ea80000300800 */
[----:B-1----:R-:W2:Y:S01]  /*93380*/  LDL.LU R246, [R1+0x1720] ;  /* 0x0017200001f67983 */ /* 0x002ea20000300800 */
[----:B----4-:R-:W4:Y:S02]  /*93390*/  LDL.LU R250, [R1+0x1e34] ;  /* 0x001e340001fa7983 */ /* 0x010f240000300800 */
[----:B------:R-:W-:-:S04]  /*933a0*/  IMAD.WIDE R2, R169, 0x4, R6 ;  /* 0x00000004a9027825 */ /* 0x000fc800078e0206 */
[C---:B------:R-:W-:Y:S01]  /*933b0*/  IMAD.WIDE R166, R169.reuse, 0x4, R4 ;  /* 0x00000004a9a67825 */ /* 0x040fe200078e0204 */
[----:B---3--:R1:W-:Y:S03]  /*933c0*/  @P4 STG.E [R164.64], R251 ;  /* 0x000000fba4004986 */ /* 0x0083e6000c101904 */
[----:B-1----:R-:W-:Y:S01]  /*933d0*/  IMAD.WIDE R164, R169, 0x4, R160 ;  /* 0x00000004a9a47825 */ /* 0x002fe200078e02a0 */
[----:B------:R-:W3:Y:S04]  /*933e0*/  LDL.LU R251, [R1+0x1e14] ;  /* 0x001e140001fb7983 */ /* 0x000ee80000300800 */
[----:B------:R1:W-:Y:S01]  /*933f0*/  @P1 STG.E [R164.64], R249 ;  /* 0x000000f9a4001986 */ /* 0x0003e2000c101904 */
[----:B------:R-:W-:Y:S02]  /*93400*/  @P5 STG.E [R2.64], R245 ;  /* 0x000000f502005986 */ /* 0x000fe4000c101904 */
[----:B--2---:R2:W-:Y:S01]  /*93410*/  @P3 STG.E [R166.64], R248 ;  /* 0x000000f8a6003986 */ /* 0x0045e2000c101904 */
[----:B-1----:R-:W3:Y:S04]  /*93420*/  LDL.LU R249, [R1+0x1da4] ;  /* 0x001da40001f97983 */ /* 0x002ee80000300800 */
[----:B--2---:R-:W2:Y:S01]  /*93430*/  LDL.LU R248, [R1+0x1724] ;  /* 0x0017240001f87983 */ /* 0x004ea20000300800 */
[----:B------:R-:W-:-:S02]  /*93440*/  ISETP.LT.AND P6, PT, R243, c[0x0][0x178], !P2 ;  /* 0x00005e00f3007a0c */ /* 0x000fc400057c1270 */
[----:B------:R-:W-:Y:S02]  /*93450*/  ISETP.LT.AND P4, PT, R252, c[0x0][0x178], !P2 ;  /* 0x00005e00fc007a0c */ /* 0x000fe40005781270 */
[----:B------:R-:W-:Y:S02]  /*93460*/  IADD3 R168, R169, c[0x0][0x198], RZ ;  /* 0x00006600a9a87a10 */ /* 0x000fe40007ffe0ff */
[----:B------:R-:W-:Y:S02]  /*93470*/  ISETP.LT.AND P3, PT, R99, c[0x0][0x178], !P2 ;  /* 0x00005e0063007a0c */ /* 0x000fe40005761270 */
[----:B------:R-:W-:Y:S02]  /*93480*/  IADD3 R170, R242, 0x190, RZ ;  /* 0x00000190f2aa7810 */ /* 0x000fe40007ffe0ff */
[----:B------:R-:W-:Y:S02]  /*93490*/  ISETP.LT.AND P5, PT, R252, c[0x0][0x178], !P0 ;  /* 0x00005e00fc007a0c */ /* 0x000fe400047a1270 */
[----:B------:R-:W-:Y:S01]  /*934a0*/  IADD3 R171, R242, 0x191, RZ ;  /* 0x00000191f2ab7810 */ /* 0x000fe20007ffe0ff */
[----:B------:R-:W-:-:S04]  /*934b0*/  IMAD.WIDE R164, R168, 0x4, R162 ;  /* 0x00000004a8a47825 */ /* 0x000fc800078e02a2 */
[----:B------:R-:W-:Y:S01]  /*934c0*/  IMAD.WIDE R2, R168, 0x4, R160 ;  /* 0x00000004a8027825 */ /* 0x000fe200078e02a0 */
[----:B------:R-:W-:Y:S02]  /*934d0*/  ISETP.LT.AND P2, PT, R174, c[0x0][0x178], !P2 ;  /* 0x00005e00ae007a0c */ /* 0x000fe40005741270 */
[----:B------:R-:W-:Y:S01]  /*934e0*/  ISETP.GE.AND P1, PT, R170, c[0x0][0x17c], PT ;  /* 0x00005f00aa007a0c */ /* 0x000fe20003f26270 */
[----:B------:R-:W2:Y:S04]  /*934f0*/  LDL.LU R245, [R1+0x1d28] ;  /* 0x001d280001f57983 */ /* 0x000ea80000300800 */
[----:B------:R1:W-:Y:S01]  /*93500*/  @P6 STG.E [R164.64], R173 ;  /* 0x000000ada4006986 */ /* 0x0003e2000c101904 */
[----:B------:R-:W-:Y:S01]  /*93510*/  ISETP.LT.AND P6, PT, R243, c[0x0][0x178], !P0 ;  /* 0x00005e00f3007a0c */ /* 0x000fe200047c1270 */
[----:B------:R1:W-:Y:S01]  /*93520*/  @P4 STG.E [R2.64], R175 ;  /* 0x000000af02004986 */ /* 0x0003e2000c101904 */
[----:B------:R-:W-:-:S02]  /*93530*/  ISETP.LT.AND P4, PT, R99, c[0x0][0x178], !P0 ;  /* 0x00005e0063007a0c */ /* 0x000fc40004781270 */
[----:B------:R-:W-:Y:S01]  /*93540*/  IADD3 R170, R168, c[0x0][0x198], RZ ;  /* 0x00006600a8aa7a10 */ /* 0x000fe20007ffe0ff */
[----:B------:R-:W-:-:S04]  /*93550*/  ISETP.LT.AND P0, PT, R174, c[0x0][0x178], !P0 ;  /* 0x00005e00ae007a0c */ /* 0x000fc80004701270 */
[----:B------:R-:W-:-:S04]  /*93560*/  IMAD.WIDE R166, R170, 0x4, R162 ;  /* 0x00000004aaa67825 */ /* 0x000fc800078e02a2 */
[C---:B-1----:R-:W-:Y:S01]  /*93570*/  IMAD.WIDE R164, R168.reuse, 0x4, R4 ;  /* 0x00000004a8a47825 */ /* 0x042fe200078e0204 */
[----:B------:R-:W2:Y:S03]  /*93580*/  LDL.LU R173, [R1+0x1d2c] ;  /* 0x001d2c0001ad7983 */ /* 0x000ea60000300800 */
[----:B------:R-:W2:Y:S02]  /*93590*/  LDL.LU R175, [R1+0x171c] ;  /* 0x00171c0001af7983 */ /* 0x000ea40000300800 */
[----:B------:R-:W-:-:S04]  /*935a0*/  IMAD.WIDE R2, R168, 0x4, R6 ;  /* 0x00000004a8027825 */ /* 0x000fc800078e0206 */
[C---:B------:R-:W-:Y:S01]  /*935b0*/  IMAD.WIDE R168, R170.reuse, 0x4, R160 ;  /* 0x00000004aaa87825 */ /* 0x040fe200078e02a0 */
[----:B------:R1:W-:Y:S03]  /*935c0*/  @P3 STG.E [R2.64], R247 ;  /* 0x000000f702003986 */ /* 0x0003e6000c101904 */
[----:B------:R-:W-:Y:S02]  /*935d0*/  @P2 STG.E [R164.64], R246 ;  /* 0x000000f6a4002986 */ /* 0x000fe4000c101904 */
[----:B----4-:R4:W-:Y:S01]  /*935e0*/  @P6 STG.E [R166.64], R250 ;  /* 0x000000faa6006986 */ /* 0x0109e2000c101904 */
[----:B------:R-:W-:Y:S01]  /*935f0*/  ISETP.GE.AND P3, PT, R171, c[0x0][0x17c], PT ;  /* 0x00005f00ab007a0c */ /* 0x000fe20003f66270 */
[C---:B-1----:R-:W-:Y:S01]  /*93600*/  IMAD.WIDE R2, R170.reuse, 0x4, R6 ;  /* 0x00000004aa027825 */ /* 0x042fe200078e0206 */
[C---:B------:R-:W-:Y:S01]  /*93610*/  IADD3 R171, R170.reuse, c[0x0][0x198], RZ ;  /* 0x00006600aaab7a10 */ /* 0x040fe20007ffe0ff */
[----:B----4-:R-:W4:Y:S04]  /*93620*/  LDL.LU R250, [R1+0x131c] ;  /* 0x00131c0001fa7983 */ /* 0x010f280000300800 */
[----:B---3--:R1:W-:Y:S04]  /*93630*/  @P5 STG.E [R168.64], R251 ;  /* 0x000000fba8005986 */ /* 0x0083e8000c101904 */
[----:B-1----:R-:W3:Y:S04]  /*93640*/  LDL.LU R251, [R1+0xfbc] ;  /* 0x000fbc0001fb7983 */ /* 0x002ee80000300800 */
[----:B------:R1:W-:Y:S02]  /*93650*/  @P4 STG.E [R2.64], R249 ;  /* 0x000000f902004986 */ /* 0x0003e4000c101904 */
[----:B-1----:R-:W-:-:S02]  /*93660*/  IMAD.WIDE R2, R170, 0x4, R4 ;  /* 0x00000004aa027825 */ /* 0x002fc400078e0204 */
[----:B------:R-:W3:Y:S04]  /*93670*/  LDL.LU R170, [R1+0xfb8] ;  /* 0x000fb80001aa7983 */ /* 0x000ee80000300800 */
[----:B--2---:R1:W-:Y:S04]  /*93680*/  @P0 STG.E [R2.64], R248 ;  /* 0x000000f802000986 */ /* 0x0043e8000c101904 */
[----:B-1----:R-:W2:Y:S01]  /*93690*/  LDL.LU R2, [R1+0x1718] ;  /* 0x0017180001027983 */ /* 0x002ea20000300800 */
[----:B------:R-:W3:Y:S01]  /*936a0*/  LDL.LU R3, [R1+0x1318] ;  /* 0x0013180001037983 */ /* 0x000ee20000300800 */
[----:B------:R-:W-:-:S02]  /*936b0*/  ISETP.LT.AND P6, PT, R243, c[0x0][0x178], !P1 ;  /* 0x00005e00f3007a0c */ /* 0x000fc40004fc1270 */
[----:B------:R-:W-:Y:S02]  /*936c0*/  ISETP.LT.AND P5, PT, R252, c[0x0][0x178], !P1 ;  /* 0x00005e00fc007a0c */ /* 0x000fe40004fa1270 */
[----:B------:R-:W-:Y:S02]  /*936d0*/  ISETP.LT.AND P2, PT, R99, c[0x0][0x178], !P1 ;  /* 0x00005e0063007a0c */ /* 0x000fe40004f41270 */
[----:B------:R-:W-:Y:S01]  /*936e0*/  ISETP.LT.AND P4, PT, R174, c[0x0][0x178], !P1 ;  /* 0x00005e00ae007a0c */ /* 0x000fe20004f81270 */
[----:B------:R-:W-:-:S04]  /*936f0*/  IMAD.WIDE R164, R171, 0x4, R162 ;  /* 0x00000004aba47825 */ /* 0x000fc800078e02a2 */
[----:B------:R-:W-:Y:S01]  /*93700*/  IMAD.WIDE R166, R171, 0x4, R160 ;  /* 0x00000004aba67825 */ /* 0x000fe200078e02a0 */
[----:B------:R-:W-:-:S03]  /*93710*/  IADD3 R172, R242, 0x192, RZ ;  /* 0x00000192f2ac7810 */ /* 0x000fc60007ffe0ff */
[----:B------:R-:W-:Y:S01]  /*93720*/  IMAD.WIDE R168, R171, 0x4, R6 ;  /* 0x00000004aba87825 */ /* 0x000fe200078e0206 */
[----:B------:R-:W-:Y:S02]  /*93730*/  ISETP.GE.AND P1, PT, R172, c[0x0][0x17c], PT ;  /* 0x00005f00ac007a0c */ /* 0x000fe40003f26270 */
[----:B------:R-:W4:Y:S04]  /*93740*/  LDL.LU R172, [R1+0x1848] ;  /* 0x0018480001ac7983 */ /* 0x000f280000300800 */
[----:B------:R1:W-:Y:S01]  /*93750*/  @P6 STG.E [R164.64], R245 ;  /* 0x000000f5a4006986 */ /* 0x0003e2000c101904 */
[----:B------:R-:W4:Y:S02]  /*93760*/  LDL.LU R247, [R1+0x1338] ;  /* 0x0013380001f77983 */ /* 0x000f240000300800 */
[----:B------:R-:W4:Y:S02]  /*93770*/  LDL.LU R246, [R1+0x1128] ;  /* 0x0011280001f67983 */ /* 0x000f240000300800 */
[----:B------:R-:W4:Y:S01]  /*93780*/  LDL.LU R249, [R1+0x1dbc] ;  /* 0x001dbc0001f97983 */ /* 0x000f220000300800 */
[----:B------:R-:W4:Y:S04]  /*93790*/  LDL.LU R248, [R1+0x184c] ;  /* 0x00184c0001f87983 */ /* 0x000f280000300800 */
[----:B-1----:R-:W4:Y:S01]  /*937a0*/  LDL.LU R245, [R1+0x3614] ;  /* 0x0036140001f57983 */ /* 0x002f220000300800 */
[----:B------:R-:W-:-:S02]  /*937b0*/  ISETP.LT.AND P0, PT, R252, c[0x0][0x178], !P3 ;  /* 0x00005e00fc007a0c */ /* 0x000fc40005f01270 */
[----:B------:R-:W-:Y:S02]  /*937c0*/  ISETP.LT.AND P6, PT, R99, c[0x0][0x178], !P3 ;  /* 0x00005e0063007a0c */ /* 0x000fe40005fc1270 */
[C---:B------:R-:W-:Y:S02]  /*937d0*/  IADD3 R164, R171.reuse, c[0x0][0x198], RZ ;  /* 0x00006600aba47a10 */ /* 0x040fe40007ffe0ff */
[----:B------:R-:W-:Y:S01]  /*937e0*/  IADD3 R165, R242, 0x193, RZ ;  /* 0x00000193f2a57810 */ /* 0x000fe20007ffe0ff */
[----:B--2---:R-:W-:Y:S01]  /*937f0*/  @P5 STG.E [R166.64], R2 ;  /* 0x00000002a6005986 */ /* 0x004fe2000c101904 */
[----:B---3--:R1:W-:Y:S02]  /*93800*/  @P2 STG.E [R168.64], R3 ;  /* 0x00000003a8002986 */ /* 0x0083e4000c101904 */
[----:B-1----:R-:W-:-:S05]  /*93810*/  IMAD.WIDE R2, R171, 0x4, R4 ;  /* 0x00000004ab027825 */ /* 0x002fca00078e0204 */
[----:B------:R1:W-:Y:S04]  /*93820*/  @P4 STG.E [R2.64], R170 ;  /* 0x000000aa02004986 */ /* 0x0003e8000c101904 */
[----:B-1----:R-:W2:Y:S01]  /*93830*/  LDL.LU R3, [R1+0x1db8] ;  /* 0x001db80001037983 */ /* 0x002ea20000300800 */
[----:B------:R-:W-:Y:S01]  /*93840*/  ISETP.LT.AND P5, PT, R243, c[0x0][0x178], !P3 ;  /* 0x00005e00f3007a0c */ /* 0x000fe20005fa1270 */
[----:B------:R-:W-:Y:S02]  /*93850*/  ISETP.LT.AND P3, PT, R174, c[0x0][0x178], !P3 ;  /* 0x00005e00ae007a0c */ /* 0x000fe40005f61270 */
[----:B------:R-:W-:-:S04]  /*93860*/  IMAD.WIDE R170, R164, 0x4, R162 ;  /* 0x00000004a4aa7825 */ /* 0x000fc800078e02a2 */
[----:B------:R-:W-:-:S04]  /*93870*/  IMAD.WIDE R168, R164, 0x4, R160 ;  /* 0x00000004a4a87825 */ /* 0x000fc800078e02a0 */
[C---:B------:R-:W-:Y:S01]  /*93880*/  IMAD.WIDE R166, R164.reuse, 0x4, R6 ;  /* 0x00000004a4a67825 */ /* 0x040fe200078e0206 */
[----:B------:R-:W-:Y:S02]  /*93890*/  ISETP.GE.AND P2, PT, R165, c[0x0][0x17c], PT ;  /* 0x00005f00a5007a0c */ /* 0x000fe40003f46270 */
[C---:B------:R-:W-:Y:S01]  /*938a0*/  IADD3 R2, R164.reuse, c[0x0][0x198], RZ ;  /* 0x00006600a4027a10 */ /* 0x040fe20007ffe0ff */
[----:B------:R-:W-:Y:S01]  /*938b0*/  IMAD.WIDE R164, R164, 0x4, R4 ;  /* 0x00000004a4a47825 */ /* 0x000fe200078e0204 */
[----:B------:R-:W-:Y:S03]  /*938c0*/  @P5 STG.E [R170.64], R173 ;  /* 0x000000adaa005986 */ /* 0x000fe6000c101904 */
[----:B------:R-:W-:Y:S02]  /*938d0*/  @P0 STG.E [R168.64], R175 ;  /* 0x000000afa8000986 */ /* 0x000fe4000c101904 */
[----:B----4-:R1:W-:Y:S02]  /*938e0*/  @P6 STG.E [R166.64], R250 ;  /* 0x000000faa6006986 */ /* 0x0103e4000c101904 */
[----:B------:R3:W-:Y:S01]  /*938f0*/  @P3 STG.E [R164.64], R251 ;  /* 0x000000fba4003986 */ /* 0x0007e2000c101904 */
[----:B-1----:R-:W4:Y:S01]  /*93900*/  LDL.LU R250, [R1+0x133c] ;  /* 0x00133c0001fa7983 */ /* 0x002f220000300800 */
[----:B---3--:R-:W3:Y:S01]  /*93910*/  LDL.LU R251, [R1+0x112c] ;  /* 0x00112c0001fb7983 */ /* 0x008ee20000300800 */
[----:B------:R-:W-:Y:S01]  /*93920*/  ISETP.LT.AND P4, PT, R243, c[0x0][0x178], !P1 ;  /* 0x00005e00f3007a0c */ /* 0x000fe20004f81270 */
[----:B------:R-:W-:Y:S01]  /*93930*/  IMAD.WIDE R170, R2, 0x4, R162 ;  /* 0x0000000402aa7825 */ /* 0x000fe200078e02a2 */
[----:B------:R-:W-:-:S02]  /*93940*/  ISETP.LT.AND P3, PT, R252, c[0x0][0x178], !P1 ;  /* 0x00005e00fc007a0c */ /* 0x000fc40004f61270 */
[----:B------:R-:W-:Y:S02]  /*93950*/  ISETP.LT.AND P0, PT, R174, c[0x0][0x178], !P1 ;  /* 0x00005e00ae007a0c */ /* 0x000fe40004f01270 */
[----:B------:R-:W-:Y:S01]  /*93960*/  ISETP.LT.AND P6, PT, R243, c[0x0][0x178], !P2 ;  /* 0x00005e00f3007a0c */ /* 0x000fe200057c1270 */
[----:B------:R-:W-:Y:S01]  /*93970*/  IMAD.WIDE R166, R2, 0x4, R160 ;  /* 0x0000000402a67825 */ /* 0x000fe200078e02a0 */
[----:B------:R-:W3:Y:S01]  /*93980*/  LDL.LU R173, [R1+0x1dc8] ;  /* 0x001dc80001ad7983 */ /* 0x000ee20000300800 */
[----:B------:R-:W-:Y:S02]  /*93990*/  ISETP.LT.AND P5, PT, R252, c[0x0][0x178], !P2 ;  /* 0x00005e00fc007a0c */ /* 0x000fe400057a1270 */
[----:B------:R-:W-:-:S04]  /*939a0*/  IMAD.WIDE R164, R2, 0x4, R6 ;  /* 0x0000000402a47825 */ /* 0x000fc800078e0206 */
[----:B------:R-:W3:Y:S01]  /*939b0*/  LDL.LU R175, [R1+0x1858] ;  /* 0x0018580001af7983 */ /* 0x000ee20000300800 */
[----:B--2---:R1:W-:Y:S01]  /*939c0*/  @P4 STG.E [R170.64], R3 ;  /* 0x00000003aa004986 */ /* 0x0043e2000c101904 */
[----:B------:R-:W-:Y:S01]  /*939d0*/  ISETP.LT.AND P4, PT, R99, c[0x0][0x178], !P1 ;  /* 0x00005e0063007a0c */ /* 0x000fe20004f81270 */
[----:B------:R2:W-:Y:S01]  /*939e0*/  @P3 STG.E [R166.64], R172 ;  /* 0x000000aca6003986 */ /* 0x0005e2000c101904 */
[----:B-1----:R-:W-:Y:S02]  /*939f0*/  IADD3 R3, R242, 0x194, RZ ;  /* 0x00000194f2037810 */ /* 0x002fe40007ffe0ff */
[----:B------:R-:W-:-:S09]  /*93a00*/  IADD3 R170, R2, c[0x0][0x198], RZ ;  /* 0x0000660002aa7a10 */ /* 0x000fd20007ffe0ff */
[----:B------:R1:W-:Y:S01]  /*93a10*/  @P4 STG.E [R164.64], R247 ;  /* 0x000000f7a4004986 */ /* 0x0003e2000c101904 */
[----:B------:R-:W-:Y:S01]  /*93a20*/  ISETP.GE.AND P1, PT, R3, c[0x0][0x17c], PT ;  /* 0x00005f0003007a0c */ /* 0x000fe20003f26270 */
[----:B------:R-:W-:-:S04]  /*93a30*/  IMAD.WIDE R2, R2, 0x4, R4 ;  /* 0x0000000402027825 */ /* 0x000fc800078e0204 */
[----:B------:R-:W-:-:S04]  /*93a40*/  IMAD.WIDE R168, R170, 0x4, R162 ;  /* 0x00000004aaa87825 */ /* 0x000fc800078e02a2 */
[----:B--2---:R-:W-:Y:S01]  /*93a50*/  IMAD.WIDE R166, R170, 0x4, R160 ;  /* 0x00000004aaa67825 */ /* 0x004fe200078e02a0 */
[----:B-1----:R-:W2:Y:S04]  /*93a60*/  LDL.LU R247, [R1+0x1418] ;  /* 0x0014180001f77983 */ /* 0x002ea80000300800 */
[----:B------:R1:W-:Y:S01]  /*93a70*/  @P0 STG.E [R2.64], R246 ;  /* 0x000000f602000986 */ /* 0x0003e2000c101904 */
[----:B------:R3:W-:Y:S02]  /*93a80*/  @P6 STG.E [R168.64], R249 ;  /* 0x000000f9a8006986 */ /* 0x0007e4000c101904 */
[----:B------:R4:W-:Y:S01]  /*93a90*/  @P5 STG.E [R166.64], R248 ;  /* 0x000000f8a6005986 */ /* 0x0009e2000c101904 */
[----:B------:R-:W-:Y:S01]  /*93aa0*/  ISETP.LT.AND P3, PT, R99, c[0x0][0x178], !P2 ;  /* 0x00005e0063007a0c */ /* 0x000fe20005761270 */
[----:B-1----:R-:W2:Y:S01]  /*93ab0*/  LDL.LU R246, [R1+0x1238] ;  /* 0x0012380001f67983 */ /* 0x002ea20000300800 */
[----:B---3--:R-:W3:Y:S02]  /*93ac0*/  LDL.LU R249, [R1+0x1dcc] ;  /* 0x001dcc0001f97983 */ /* 0x008ee40000300800 */
[----:B----4-:R-:W4:Y:S01]  /*93ad0*/  LDL.LU R248, [R1+0x185c] ;  /* 0x00185c0001f87983 */ /* 0x010f220000300800 */
[----:B------:R-:W-:Y:S01]  /*93ae0*/  ISETP.LT.AND P2, PT, R174, c[0x0][0x178], !P2 ;  /* 0x00005e00ae007a0c */ /* 0x000fe20005741270 */
[----:B------:R-:W-:-:S04]  /*93af0*/  IMAD.WIDE R2, R170, 0x4, R6 ;  /* 0x00000004aa027825 */ /* 0x000fc800078e0206 */
[----:B------:R-:W-:-:S03]  /*93b00*/  IMAD.WIDE R164, R170, 0x4, R4 ;  /* 0x00000004aaa47825 */ /* 0x000fc600078e0204 */
[----:B------:R1:W-:Y:S05]  /*93b10*/  @P3 STG.E [R2.64], R250 ;  /* 0x000000fa02003986 */ /* 0x0003ea000c101904 */
[----:B------:R1:W-:Y:S04]  /*93b20*/  @P2 STG.E [R164.64], R251 ;  /* 0x000000fba4002986 */ /* 0x0003e8000c101904 */
[----:B-1----:R-:W4:Y:S04]  /*93b30*/  LDL.LU R250, [R1+0x141c] ;  /* 0x00141c0001fa7983 */ /* 0x002f280000300800 */
[----:B------:R-:W4:Y:S01]  /*93b40*/  LDL.LU R251, [R1+0x123c] ;  /* 0x00123c0001fb7983 */ /* 0x000f220000300800 */
[----:B------:R-:W-:-:S02]  /*93b50*/  ISETP.LT.AND P5, PT, R243, c[0x0][0x178], !P1 ;  /* 0x00005e00f3007a0c */ /* 0x000fc40004fa1270 */
[----:B------:R-:W-:Y:S02]  /*93b60*/  IADD3 R168, R170, c[0x0][0x198], RZ ;  /* 0x00006600aaa87a10 */ /* 0x000fe40007ffe0ff */
[----:B------:R-:W-:Y:S02]  /*93b70*/  IADD3 R171, R242, 0x195, RZ ;  /* 0x00000195f2ab7810 */ /* 0x000fe40007ffe0ff */
[----:B------:R-:W-:Y:S02]  /*93b80*/  ISETP.LT.AND P0, PT, R252, c[0x0][0x178], !P1 ;  /* 0x00005e00fc007a0c */ /* 0x000fe40004f01270 */
[----:B------:R-:W-:Y:S01]  /*93b90*/  ISETP.LT.AND P4, PT, R99, c[0x0][0x178], !P1 ;  /* 0x00005e0063007a0c */ /* 0x000fe20004f81270 */
[----:B------:R-:W-:Y:S01]  /*93ba0*/  IMAD.WIDE R166, R168, 0x4, R162 ;  /* 0x00000004a8a67825 */ /* 0x000fe200078e02a2 */
[----:B------:R-:W-:Y:S02]  /*93bb0*/  ISETP.GE.AND P6, PT, R171, c[0x0][0x17c], PT ;  /* 0x00005f00ab007a0c */ /* 0x000fe40003fc6270 */
[----:B------:R-:W-:-:S02]  /*93bc0*/  IADD3 R169, R242, 0x196, RZ ;  /* 0x00000196f2a97810 */ /* 0x000fc40007ffe0ff */
[----:B------:R-:W-:Y:S01]  /*93bd0*/  ISETP.LT.AND P1, PT, R174, c[0x0][0x178], !P1 ;  /* 0x00005e00ae007a0c */ /* 0x000fe20004f21270 */
[----:B------:R-:W-:Y:S01]  /*93be0*/  IMAD.WIDE R164, R168, 0x4, R160 ;  /* 0x00000004a8a47825 */ /* 0x000fe200078e02a0 */
[----:B------:R-:W-:-:S03]  /*93bf0*/  ISETP.LT.AND P2, PT, R243, c[0x0][0x178], !P6 ;  /* 0x00005e00f3007a0c */ /* 0x000fc60007741270 */
[----:B------:R-:W-:Y:S01]  /*93c00*/  IMAD.WIDE R2, R168, 0x4, R6 ;  /* 0x00000004a8027825 */ /* 0x000fe200078e0206 */
[----:B------:R1:W-:Y:S01]  /*93c10*/  @P5 STG.E [R166.64], R173 ;  /* 0x000000ada6005986 */ /* 0x0003e2000c101904 */
[----:B------:R-:W-:Y:S02]  /*93c20*/  ISETP.LT.AND P5, PT, R252, c[0x0][0x178], !P6 ;  /* 0x00005e00fc007a0c */ /* 0x000fe400077a1270 */
[----:B------:R-:W-:Y:S01]  /*93c30*/  ISETP.GE.AND P3, PT, R169, c[0x0][0x17c], PT ;  /* 0x00005f00a9007a0c */ /* 0x000fe20003f66270 */
[----:B------:R-:W-:Y:S01]  /*93c40*/  IADD3 R169, R168, c[0x0][0x198], RZ ;  /* 0x00006600a8a97a10 */ /* 0x000fe20007ffe0ff */
[----:B------:R1:W-:Y:S01]  /*93c50*/  @P0 STG.E [R164.64], R175 ;  /* 0x000000afa4000986 */ /* 0x0003e2000c101904 */
[----:B------:R-:W-:-:S03]  /*93c60*/  IADD3 R170, R242, 0x197, RZ ;  /* 0x00000197f2aa7810 */ /* 0x000fc60007ffe0ff */
[----:B------:R-:W4:Y:S01]  /*93c70*/  LDL.LU R171, [R1+0x15e8] ;  /* 0x0015e80001ab7983 */ /* 0x000f220000300800 */
[----:B------:R-:W-:-:S03]  /*93c80*/  ISETP.GE.AND P0, PT, R170, c[0x0][0x17c], PT ;  /* 0x00005f00aa007a0c */ /* 0x000fc60003f06270 */
[----:B------:R-:W4:Y:S01]  /*93c90*/  LDL.LU R170, [R1+0x1a18] ;  /* 0x001a180001aa7983 */ /* 0x000f220000300800 */
[----:B-1----:R-:W-:-:S03]  /*93ca0*/  IMAD.WIDE R166, R169, 0x4, R160 ;  /* 0x00000004a9a67825 */ /* 0x002fc600078e02a0 */
[----:B------:R-:W4:Y:S01]  /*93cb0*/  LDL.LU R172, [R1+0x1248] ;  /* 0x0012480001ac7983 */ /* 0x000f220000300800 */
[----:B------:R-:W-:-:S03]  /*93cc0*/  IMAD.WIDE R164, R169, 0x4, R162 ;  /* 0x00000004a9a47825 */ /* 0x000fc600078e02a2 */
[----:B--2---:R1:W-:Y:S02]  /*93cd0*/  @P4 STG.E [R2.64], R247 ;  /* 0x000000f702004986 */ /* 0x0043e4000c101904 */
[----:B-1----:R-:W-:Y:S01]  /*93ce0*/  IMAD.WIDE R2, R168, 0x4, R4 ;  /* 0x00000004a8027825 */ /* 0x002fe200078e0204 */
[----:B------:R-:W-:-:S04]  /*93cf0*/  IADD3 R168, R169, c[0x0][0x198], RZ ;  /* 0x00006600a9a87a10 */ /* 0x000fc80007ffe0ff */
[----:B------:R1:W-:Y:S01]  /*93d00*/  @P1 STG.E [R2.64], R246 ;  /* 0x000000f602001986 */ /* 0x0003e2000c101904 */
[----:B---3--:R2:W-:Y:S02]  /*93d10*/  @P2 STG.E [R164.64], R249 ;  /* 0x000000f9a4002986 */ /* 0x0085e4000c101904 */
[----:B----4-:R3:W-:Y:S01]  /*93d20*/  @P5 STG.E [R166.64], R248 ;  /* 0x000000f8a6005986 */ /* 0x0107e2000c101904 */
[----:B------:R-:W-:Y:S01]  /*93d30*/  ISETP.LT.AND P4, PT, R99, c[0x0][0x178], !P6 ;  /* 0x00005e0063007a0c */ /* 0x000fe20007781270 */
[C---:B-1----:R-:W-:Y:S01]  /*93d40*/  IMAD.WIDE R2, R169.reuse, 0x4, R6 ;  /* 0x00000004a9027825 */ /* 0x042fe200078e0206 */
[----:B--2---:R-:W2:Y:S04]  /*93d50*/  LDL.LU R249, [R1+0x1ddc] ;  /* 0x001ddc0001f97983 */ /* 0x004ea80000300800 */
[----:B---3--:R-:W3:Y:S01]  /*93d60*/  LDL.LU R248, [R1+0x1a1c] ;  /* 0x001a1c0001f87983 */ /* 0x008ee20000300800 */
[----:B------:R-:W-:-:S03]  /*93d70*/  IMAD.WIDE R164, R169, 0x4, R4 ;  /* 0x00000004a9a47825 */ /* 0x000fc600078e0204 */
[----:B------:R-:W4:Y:S01]  /*93d80*/  LDL.LU R169, [R1+0x1dd8] ;  /* 0x001dd80001a97983 */ /* 0x000f220000300800 */
[----:B------:R-:W-:-:S03]  /*93d90*/  ISETP.LT.AND P6, PT, R174, c[0x0][0x178], !P6 ;  /* 0x00005e00ae007a0c */ /* 0x000fc600077c1270 */
[----:B------:R1:W-:Y:S04]  /*93da0*/  @P4 STG.E [R2.64], R250 ;  /* 0x000000fa02004986 */ /* 0x0003e8000c101904 */
[----:B-1----:R-:W2:Y:S06]  /*93db0*/  LDL.LU R250, [R1+0x15ec] ;  /* 0x0015ec0001fa7983 */ /* 0x002eac0000300800 */
[----:B------:R1:W-:Y:S04]  /*93dc0*/  @P6 STG.E [R164.64], R251 ;  /* 0x000000fba4006986 */ /* 0x0003e8000c101904 */
[----:B-1----:R-:W3:Y:S01]  /*93dd0*/  LDL.LU R251, [R1+0x124c] ;  /* 0x00124c0001fb7983 */ /* 0x002ee20000300800 */
[----:B------:R-:W-:-:S02]  /*93de0*/  ISETP.LT.AND P5, PT, R243, c[0x0][0x178], !P3 ;  /* 0x00005e00f3007a0c */ /* 0x000fc40005fa1270 */
[----:B------:R-:W-:Y:S02]  /*93df0*/  ISETP.LT.AND P1, PT, R252, c[0x0][0x178], !P3 ;  /* 0x00005e00fc007a0c */ /* 0x000fe40005f21270 */
[----:B------:R-:W-:Y:S02]  /*93e00*/  IADD3 R166, R242, 0x198, RZ ;  /* 0x00000198f2a67810 */ /* 0x000fe40007ffe0ff */
[----:B------:R-:W-:Y:S01]  /*93e10*/  ISETP.LT.AND P2, PT, R99, c[0x0][0x178], !P3 ;  /* 0x00005e0063007a0c */ /* 0x000fe20005f41270 */
[----:B------:R-:W-:Y:S01]  /*93e20*/  IMAD.WIDE R2, R168, 0x4, R160 ;  /* 0x00000004a8027825 */ /* 0x000fe200078e02a0 */
[----:B------:R-:W-:Y:S02]  /*93e30*/  ISETP.LT.AND P6, PT, R243, c[0x0][0x178], !P0 ;  /* 0x00005e00f3007a0c */ /* 0x000fe400047c1270 */
[----:B------:R-:W-:Y:S01]  /*93e40*/  ISETP.GE.AND P4, PT, R166, c[0x0][0x17c], PT ;  /* 0x00005f00a6007a0c */ /* 0x000fe20003f86270 */
[----:B------:R-:W-:Y:S01]  /*93e50*/  IMAD.WIDE R166, R168, 0x4, R162 ;  /* 0x00000004a8a67825 */ /* 0x000fe200078e02a2 */
[----:B------:R-:W-:-:S03]  /*93e60*/  ISETP.LT.AND P3, PT, R174, c[0x0][0x178], !P3 ;  /* 0x00005e00ae007a0c */ /* 0x000fc60005f61270 */
[----:B------:R-:W-:Y:S01]  /*93e70*/  IMAD.WIDE R164, R168, 0x4, R6 ;  /* 0x00000004a8a47825 */ /* 0x000fe200078e0206 */
[----:B------:R-:W3:Y:S03]  /*93e80*/  LDL.LU R173, [R1+0x1de8] ;  /* 0x001de80001ad7983 */ /* 0x000ee60000300800 */
[----:B------:R-:W3:Y:S02]  /*93e90*/  LDL.LU R175, [R1+0x1be8] ;  /* 0x001be80001af7983 */ /* 0x000ee40000300800 */
[----:B------:R-:W3:Y:S02]  /*93ea0*/  LDL.LU R247, [R1+0x15f8] ;  /* 0x0015f80001f77983 */ /* 0x000ee40000300800 */
[----:B------:R-:W3:Y:S01]  /*93eb0*/  LDL.LU R246, [R1+0x1428] ;  /* 0x0014280001f67983 */ /* 0x000ee20000300800 */
[----:B----4-:R1:W-:Y:S01]  /*93ec0*/  @P5 STG.E [R166.64], R169 ;  /* 0x000000a9a6005986 */ /* 0x0103e2000c101904 */
[----:B------:R4:W-:Y:S01]  /*93ed0*/  @P1 STG.E [R2.64], R170 ;  /* 0x000000aa02001986 */ /* 0x0009e2000c101904 */
[----:B------:R-:W-:Y:S01]  /*93ee0*/  ISETP.LT.AND P5, PT, R252, c[0x0][0x178], !P0 ;  /* 0x00005e00fc007a0c */ /* 0x000fe200047a1270 */
[----:B------:R2:W-:Y:S01]  /*93ef0*/  @P2 STG.E [R164.64], R171 ;  /* 0x000000aba4002986 */ /* 0x0005e2000c101904 */
[----:B------:R-:W-:-:S02]  /*93f00*/  ISETP.LT.AND P2, PT, R99, c[0x0][0x178], !P0 ;  /* 0x00005e0063007a0c */ /* 0x000fc40004741270 */
[C---:B-1----:R-:W-:Y:S01]  /*93f10*/  IADD3 R169, R168.reuse, c[0x0][0x198], RZ ;  /* 0x00006600a8a97a10 */ /* 0x042fe20007ffe0ff */
[----:B----4-:R-:W-:-:S04]  /*93f20*/  IMAD.WIDE R2, R168, 0x4, R4 ;  /* 0x00000004a8027825 */ /* 0x010fc800078e0204 */
[C---:B--2---:R-:W-:Y:S01]  /*93f30*/  IMAD.WIDE R164, R169.reuse, 0x4, R162 ;  /* 0x00000004a9a47825 */ /* 0x044fe200078e02a2 */
[----:B------:R-:W-:Y:S01]  /*93f40*/  @P3 STG.E [R2.64], R172 ;  /* 0x000000ac02003986 */ /* 0x000fe2000c101904 */
[----:B------:R-:W-:Y:S02]  /*93f50*/  ISETP.LT.AND P0, PT, R174, c[0x0][0x178], !P0 ;  /* 0x00005e00ae007a0c */ /* 0x000fe40004701270 */
[C---:B------:R-:W-:Y:S01]  /*93f60*/  IMAD.WIDE R166, R169.reuse, 0x4, R160 ;  /* 0x00000004a9a67825 */ /* 0x040fe200078e02a0 */
[----:B------:R1:W-:Y:S04]  /*93f70*/  @P6 STG.E [R164.64], R249 ;  /* 0x000000f9a4006986 */ /* 0x0003e8000c101904 */
[----:B---3--:R2:W-:Y:S01]  /*93f80*/  @P5 STG.E [R166.64], R248 ;  /* 0x000000f8a6005986 */ /* 0x0085e2000c101904 */
[----:B-1----:R-:W3:Y:S01]  /*93f90*/  LDL.LU R249, [R1+0x1dec] ;  /* 0x001dec0001f97983 */ /* 0x002ee20000300800 */
[----:B------:R-:W-:-:S03]  /*93fa0*/  IMAD.WIDE R164, R169, 0x4, R6 ;  /* 0x00000004a9a47825 */ /* 0x000fc600078e0206 */
[----:B--2---:R-:W2:Y:S01]  /*93fb0*/  LDL.LU R248, [R1+0x1bec] ;  /* 0x001bec0001f87983 */ /* 0x004ea20000300800 */
[----:B------:R-:W-:-:S03]  /*93fc0*/  IMAD.WIDE R2, R169, 0x4, R4 ;  /* 0x00000004a9027825 */ /* 0x000fc600078e0204 */
[----:B------:R1:W-:Y:S04]  /*93fd0*/  @P2 STG.E [R164.64], R250 ;  /* 0x000000faa4002986 */ /* 0x0003e8000c101904 */
[----:B------:R4:W-:Y:S04]  /*93fe0*/  @P0 STG.E [R2.64], R251 ;  /* 0x000000fb02000986 */ /* 0x0009e8000c101904 */
[----:B-1----:R-:W2:Y:S04]  /*93ff0*/  LDL.LU R250, [R1+0x15fc] ;  /* 0x0015fc0001fa7983 */ /* 0x002ea80000300800 */
[----:B----4-:R-:W4:Y:S01]  /*94000*/  LDL.LU R251, [R1+0x142c] ;  /* 0x00142c0001fb7983 */ /* 0x010f220000300800 */
[----:B------:R-:W-:-:S02]  /*94010*/  ISETP.LT.AND P6, PT, R243, c[0x0][0x178], !P4 ;  /* 0x00005e00f3007a0c */ /* 0x000fc400067c1270 */
[----:B------:R-:W-:Y:S02]  /*94020*/  ISETP.LT.AND P3, PT, R252, c[0x0][0x178], !P4 ;  /* 0x00005e00fc007a0c */ /* 0x000fe40006761270 */
[----:B------:R-:W-:Y:S02]  /*94030*/  IADD3 R168, R169, c[0x0][0x198], RZ ;  /* 0x00006600a9a87a10 */ /* 0x000fe40007ffe0ff */
[----:B------:R-:W-:Y:S02]  /*94040*/  IADD3 R170, R242, 0x199, RZ ;  /* 0x00000199f2aa7810 */ /* 0x000fe40007ffe0ff */
[----:B------:R-:W-:Y:S01]  /*94050*/  ISETP.LT.AND P5, PT, R99, c[0x0][0x178], !P4 ;  /* 0x00005e0063007a0c */ /* 0x000fe200067a1270 */
[----:B------:R-:W4:Y:S01]  /*94060*/  LDL.LU R171, [R1+0x1d98] ;  /* 0x001d980001ab7983 */ /* 0x000f220000300800 */
[----:B------:R-:W-:Y:S01]  /*94070*/  ISETP.GE.AND P1, PT, R170, c[0x0][0x17c], PT ;  /* 0x00005f00aa007a0c */ /* 0x000fe20003f26270 */
[----:B------:R-:W-:Y:S01]  /*94080*/  IMAD.WIDE R166, R168, 0x4, R162 ;  /* 0x00000004a8a67825 */ /* 0x000fe200078e02a2 */
[----:B------:R-:W-:-:S03]  /*94090*/  ISETP.LT.AND P4, PT, R174, c[0x0][0x178], !P4 ;  /* 0x00005e00ae007a0c */ /* 0x000fc60006781270 */
[----:B------:R-:W-:Y:S01]  /*940a0*/  IMAD.WIDE R164, R168, 0x4, R160 ;  /* 0x00000004a8a47825 */ /* 0x000fe200078e02a0 */
[----:B------:R-:W-:-:S03]  /*940b0*/  ISETP.LT.AND P0, PT, R243, c[0x0][0x178], !P1 ;  /* 0x00005e00f3007a0c */ /* 0x000fc60004f01270 */
[----:B------:R-:W-:Y:S01]  /*940c0*/  IMAD.WIDE R2, R168, 0x4, R6 ;  /* 0x00000004a8027825 */ /* 0x000fe200078e0206 */
[----:B------:R1:W-:Y:S03]  /*940d0*/  @P6 STG.E [R166.64], R173 ;  /* 0x000000ada6006986 */ /* 0x0003e6000c101904 */
[----:B------:R-:W-:Y:S01]  /*940e0*/  @P3 STG.E [R164.64], R175 ;  /* 0x000000afa4003986 */ /* 0x000fe2000c101904 */
[----:B------:R-:W-:Y:S02]  /*940f0*/  ISETP.LT.AND P3, PT, R252, c[0x0][0x178], !P1 ;  /* 0x00005e00fc007a0c */ /* 0x000fe40004f61270 */
[----:B------:R-:W-:Y:S01]  /*94100*/  ISETP.LT.AND P6, PT, R99, c[0x0][0x178], !P1 ;  /* 0x00005e0063007a0c */ /* 0x000fe20004fc1270 */
[----:B------:R1:W-:Y:S02]  /*94110*/  @P5 STG.E [R2.64], R247 ;  /* 0x000000f702005986 */ /* 0x0003e4000c101904 */
[C---:B-1----:R-:W-:Y:S01]  /*94120*/  IMAD.WIDE R166, R168.reuse, 0x4, R4 ;  /* 0x00000004a8a67825 */ /* 0x042fe200078e0204 */
[----:B------:R-:W-:-:S02]  /*94130*/  IADD3 R168, R168, c[0x0][0x198], RZ ;  /* 0x00006600a8a87a10 */ /* 0x000fc40007ffe0ff */
[----:B------:R-:W-:-:S03]  /*94140*/  ISETP.LT.AND P1, PT, R174, c[0x0][0x178], !P1 ;  /* 0x00005e00ae007a0c */ /* 0x000fc60004f21270 */
[C---:B------:R-:W-:Y:S01]  /*94150*/  IMAD.WIDE R2, R168.reuse, 0x4, R162 ;  /* 0x00000004a8027825 */ /* 0x040fe200078e02a2 */
[----:B------:R1:W-:Y:S03]  /*94160*/  @P4 STG.E [R166.64], R246 ;  /* 0x000000f6a6004986 */ /* 0x0003e6000c101904 */
[C---:B------:R-:W-:Y:S01]  /*94170*/  IMAD.WIDE R164, R168.reuse, 0x4, R160 ;  /* 0x00000004a8a47825 */ /* 0x040fe200078e02a0 */
[----:B-1----:R-:W4:Y:S04]  /*94180*/  LDL.LU R246, [R1+0x14e8] ;  /* 0x0014e80001f67983 */ /* 0x002f280000300800 */
[----:B---3--:R1:W-:Y:S04]  /*94190*/  @P0 STG.E [R2.64], R249 ;  /* 0x000000f902000986 */ /* 0x0083e8000c101904 */
[----:B--2---:R2:W-:Y:S01]  /*941a0*/  @P3 STG.E [R164.64], R248 ;  /* 0x000000f8a4003986 */ /* 0x0045e2000c101904 */
[----:B-1----:R-:W-:-:S03]  /*941b0*/  IMAD.WIDE R2, R168, 0x4, R6 ;  /* 0x00000004a8027825 */ /* 0x002fc600078e0206 */
[----:B------:R-:W3:Y:S04]  /*941c0*/  LDL.LU R249, [R1+0x1d9c] ;  /* 0x001d9c0001f97983 */ /* 0x000ee80000300800 */
[----:B--2---:R-:W2:Y:S01]  /*941d0*/  LDL.LU R248, [R1+0x1a2c] ;  /* 0x001a2c0001f87983 */ /* 0x004ea20000300800 */
[----:B------:R-:W-:-:S03]  /*941e0*/  IMAD.WIDE R164, R168, 0x4, R4 ;  /* 0x00000004a8a47825 */ /* 0x000fc600078e0204 */
[----:B------:R1:W-:Y:S04]  /*941f0*/  @P6 STG.E [R2.64], R250 ;  /* 0x000000fa02006986 */ /* 0x0003e8000c101904 */
[----:B----4-:R4:W-:Y:S04]  /*94200*/  @P1 STG.E [R164.64], R251 ;  /* 0x000000fba4001986 */ /* 0x0109e8000c101904 */
[----:B-1----:R-:W2:Y:S04]  /*94210*/  LDL.LU R3, [R1+0x1e08] ;  /* 0x001e080001037983 */ /* 0x002ea80000300800 */
[----:B----4-:R-:W4:Y:S01]  /*94220*/  LDL.LU R165, [R1+0x1a28] ;  /* 0x001a280001a57983 */ /* 0x010f220000300800 */
[----:B------:R-:W-:-:S02]  /*94230*/  IADD3 R170, R242, 0x19a, RZ ;  /* 0x0000019af2aa7810 */ /* 0x000fc40007ffe0ff */
[----:B------:R-:W-:Y:S01]  /*94240*/  IADD3 R166, R242, 0x19b, RZ ;  /* 0x0000019bf2a67810 */ /* 0x000fe20007ffe0ff */
[----:B------:R-:W3:Y:S01]  /*94250*/  LDL.LU R247, [R1+0x14ec] ;  /* 0x0014ec0001f77983 */ /* 0x000ee20000300800 */
[----:B------:R-:W3:Y:S01]  /*94260*/  LDL.LU R172, [R1+0x1e28] ;  /* 0x001e280001ac7983 */ /* 0x000ee20000300800 */
[----:B------:R-:W-:Y:S01]  /*94270*/  ISETP.GE.AND P2, PT, R170, c[0x0][0x17c], PT ;  /* 0x00005f00aa007a0c */ /* 0x000fe20003f46270 */
[----:B------:R-:W-:Y:S01]  /*94280*/  IADD3 R170, R168, c[0x0][0x198], RZ ;  /* 0x00006600a8aa7a10 */ /* 0x000fe20007ffe0ff */
[----:B------:R-:W-:Y:S01]  /*94290*/  ISETP.GE.AND P0, PT, R166, c[0x0][0x17c], PT ;  /* 0x00005f00a6007a0c */ /* 0x000fe20003f06270 */
[----:B------:R-:W3:Y:S01]  /*942a0*/  LDL.LU R173, [R1+0x1df8] ;  /* 0x001df80001ad7983 */ /* 0x000ee20000300800 */
[----:B------:R-:W-:Y:S02]  /*942b0*/  ISETP.LT.AND P4, PT, R243, c[0x0][0x178], !P2 ;  /* 0x00005e00f3007a0c */ /* 0x000fe40005781270 */
[----:B------:R-:W-:Y:S02]  /*942c0*/  ISETP.LT.AND P5, PT, R252, c[0x0][0x178], !P2 ;  /* 0x00005e00fc007a0c */ /* 0x000fe400057a1270 */
[----:B------:R-:W-:Y:S01]  /*942d0*/  ISETP.LT.AND P3, PT, R99, c[0x0][0x178], !P2 ;  /* 0x00005e0063007a0c */ /* 0x000fe20005761270 */
[----:B------:R-:W-:-:S04]  /*942e0*/  IMAD.WIDE R166, R170, 0x4, R162 ;  /* 0x00000004aaa67825 */ /* 0x000fc800078e02a2 */
[C---:B------:R-:W-:Y:S01]  /*942f0*/  IMAD.WIDE R168, R170.reuse, 0x4, R160 ;  /* 0x00000004aaa87825 */ /* 0x040fe200078e02a0 */
[----:B------:R-:W3:Y:S03]  /*94300*/  LDL.LU R175, [R1+0x1bf8] ;  /* 0x001bf80001af7983 */ /* 0x000ee60000300800 */
[----:B------:R-:W3:Y:S02]  /*94310*/  LDL.LU R250, [R1+0x14f8] ;  /* 0x0014f80001fa7983 */ /* 0x000ee40000300800 */
[----:B------:R-:W3:Y:S01]  /*94320*/  LDL.LU R251, [R1+0x1e2c] ;  /* 0x001e2c0001fb7983 */ /* 0x000ee20000300800 */
[----:B--2---:R1:W-:Y:S01]  /*94330*/  @P4 STG.E [R166.64], R3 ;  /* 0x00000003a6004986 */ /* 0x0043e2000c101904 */
[----:B------:R2:W-:Y:S02]  /*94340*/  @P5 STG.E [R168.64], R171 ;  /* 0x000000aba8005986 */ /* 0x0005e4000c101904 */
[C---:B-1----:R-:W-:Y:S01]  /*94350*/  IMAD.WIDE R2, R170.reuse, 0x4, R6 ;  /* 0x00000004aa027825 */ /* 0x042fe200078e0206 */
[----:B--2---:R-:W-:-:S04]  /*94360*/  IADD3 R171, R170, c[0x0][0x198], RZ ;  /* 0x00006600aaab7a10 */ /* 0x004fc80007ffe0ff */
[----:B----4-:R1:W-:Y:S02]  /*94370*/  @P3 STG.E [R2.64], R165 ;  /* 0x000000a502003986 */ /* 0x0103e4000c101904 */
[----:B-1----:R-:W-:Y:S02]  /*94380*/  IMAD.WIDE R2, R170, 0x4, R4 ;  /* 0x00000004aa027825 */ /* 0x002fe400078e0204 */
[----:B------:R-:W2:Y:S01]  /*94390*/  LDL.LU R170, [R1+0x1e0c] ;  /* 0x001e0c0001aa7983 */ /* 0x000ea20000300800 */
[----:B------:R-:W-:Y:S02]  /*943a0*/  ISETP.LT.AND P2, PT, R174, c[0x0][0x178], !P2 ;  /* 0x00005e00ae007a0c */ /* 0x000fe40005741270 */
[----:B------:R-:W-:Y:S02]  /*943b0*/  ISETP.LT.AND P6, PT, R243, c[0x0][0x178], !P0 ;  /* 0x00005e00f3007a0c */ /* 0x000fe400047c1270 */
[----:B------:R-:W-:Y:S02]  /*943c0*/  ISETP.LT.AND P4, PT, R252, c[0x0][0x178], !P0 ;  /* 0x00005e00fc007a0c */ /* 0x000fe40004781270 */
[----:B------:R-:W-:-:S02]  /*943d0*/  ISETP.LT.AND P5, PT, R99, c[0x0][0x178], !P0 ;  /* 0x00005e0063007a0c */ /* 0x000fc400047a1270 */
[C---:B------:R-:W-:Y:S02]  /*943e0*/  IADD3 R164, R242.reuse, 0x19c, RZ ;  /* 0x0000019cf2a47810 */ /* 0x040fe40007ffe0ff */
[----:B------:R-:W-:Y:S01]  /*943f0*/  IADD3 R166, R242, 0x19d, RZ ;  /* 0x0000019df2a67810 */ /* 0x000fe20007ffe0ff */
[----:B------:R-:W-:Y:S01]  /*94400*/  ISETP.LT.AND P0, PT, R174, c[0x0][0x178], !P0 ;  /* 0x00005e00ae007a0c */ /* 0x000fe20004701270 */
[----:B------:R-:W-:Y:S01]  /*94410*/  ISETP.GE.AND P1, PT, R164, c[0x0][0x17c], PT ;  /* 0x00005f00a4007a0c */ /* 0x000fe20003f26270 */
[----:B------:R-:W-:Y:S01]  /*94420*/  IMAD.WIDE R164, R171, 0x4, R162 ;  /* 0x00000004aba47825 */ /* 0x000fe200078e02a2 */
[----:B------:R-:W-:-:S03]  /*94430*/  ISETP.GE.AND P3, PT, R166, c[0x0][0x17c], PT ;  /* 0x00005f00a6007a0c */ /* 0x000fc60003f66270 */
[----:B------:R-:W-:-:S04]  /*94440*/  IMAD.WIDE R166, R171, 0x4, R160 ;  /* 0x00000004aba67825 */ /* 0x000fc800078e02a0 */
[C---:B------:R-:W-:Y:S01]  /*94450*/  IMAD.WIDE R168, R171.reuse, 0x4, R6 ;  /* 0x00000004aba87825 */ /* 0x040fe200078e0206 */
[----:B------:R1:W-:Y:S04]  /*94460*/  @P2 STG.E [R2.64], R246 ;  /* 0x000000f602002986 */ /* 0x0003e8000c101904 */
[----:B-1----:R-:W4:Y:S01]  /*94470*/  LDL.LU R246, [R1+0x3610] ;  /* 0x0036100001f67983 */ /* 0x002f220000300800 */
[----:B------:R-:W-:-:S03]  /*94480*/  IMAD.WIDE R2, R171, 0x4, R4 ;  /* 0x00000004ab027825 */ /* 0x000fc600078e0204 */
[----:B--2---:R-:W-:Y:S01]  /*94490*/  @P6 STG.E [R164.64], R170 ;  /* 0x000000aaa4006986 */ /* 0x004fe2000c101904 */
[----:B---3--:R1:W-:Y:S02]  /*944a0*/  @P4 STG.E [R166.64], R249 ;  /* 0x000000f9a6004986 */ /* 0x0083e4000c101904 */
[----:B------:R2:W-:Y:S02]  /*944b0*/  @P5 STG.E [R168.64], R248 ;  /* 0x000000f8a8005986 */ /* 0x0005e4000c101904 */
[----:B------:R3:W-:Y:S01]  /*944c0*/  @P0 STG.E [R2.64], R247 ;  /* 0x000000f702000986 */ /* 0x0007e2000c101904 */
[----:B-1----:R-:W4:Y:S01]  /*944d0*/  LDL.LU R249, [R1+0x1dfc] ;  /* 0x001dfc0001f97983 */ /* 0x002f220000300800 */
[----:B--2---:R-:W2:Y:S02]  /*944e0*/  LDL.LU R248, [R1+0x1bfc] ;  /* 0x001bfc0001f87983 */ /* 0x004ea40000300800 */
[----:B---3--:R-:W3:Y:S01]  /*944f0*/  LDL.LU R247, [R1+0x14fc] ;  /* 0x0014fc0001f77983 */ /* 0x008ee20000300800 */
[----:B------:R-:W-:-:S02]  /*94500*/  ISETP.LT.AND P4, PT, R243, c[0x0][0x178], !P1 ;  /* 0x00005e00f3007a0c */ /* 0x000fc40004f81270 */
[----:B------:R-:W-:Y:S02]  /*94510*/  ISETP.LT.AND P5, PT, R252, c[0x0][0x178], !P1 ;  /* 0x00005e00fc007a0c */ /* 0x000fe40004fa1270 */
[----:B------:R-:W-:Y:S02]  /*94520*/  IADD3 R169, R171, c[0x0][0x198], RZ ;  /* 0x00006600aba97a10 */ /* 0x000fe40007ffe0ff */
[----:B------:R-:W-:Y:S01]  /*94530*/  ISETP.LT.AND P2, PT, R99, c[0x0][0x178], !P1 ;  /* 0x00005e0063007a0c */ /* 0x000fe20004f41270 */
[----:B------:R-:W-:Y:S02]  /*94540*/  ISETP.LT.AND P1, PT, R174, c[0x0][0x178], !P1 ;  /* 0x00005e00ae007a0c */ /* 0x000fe40004f21270 */
[----:B------:R-:W-:-:S04]  /*94550*/  IMAD.WIDE R164, R169, 0x4, R162 ;  /* 0x00000004a9a47825 */ /* 0x000fc800078e02a2 */
[----:B------:R-:W-:Y:S01]  /*94560*/  IMAD.WIDE R166, R169, 0x4, R160 ;  /* 0x00000004a9a67825 */ /* 0x000fe200078e02a0 */
[----:B------:R-:W-:Y:S02]  /*94570*/  IADD3 R168, R242, 0x19e, RZ ;  /* 0x0000019ef2a87810 */ /* 0x000fe40007ffe0ff */
[----:B------:R-:W-:Y:S01]  /*94580*/  ISETP.LT.AND P6, PT, R243, c[0x0][0x178], !P3 ;  /* 0x00005e00f3007a0c */ /* 0x000fe20005fc1270 */
[----:B------:R1:W-:Y:S01]  /*94590*/  @P4 STG.E [R164.64], R172 ;  /* 0x000000aca4004986 */ /* 0x0003e2000c101904 */
[----:B------:R1:W-:Y:S01]  /*945a0*/  @P5 STG.E [R166.64], R173 ;  /* 0x000000ada6005986 */ /* 0x0003e2000c101904 */
[----:B------:R-:W-:Y:S02]  /*945b0*/  ISETP.LT.AND P5, PT, R252, c[0x0][0x178], !P3 ;  /* 0x00005e00fc007a0c */ /* 0x000fe40005fa1270 */
[----:B------:R-:W-:Y:S02]  /*945c0*/  ISETP.GE.AND P0, PT, R168, c[0x0][0x17c], PT ;  /* 0x00005f00a8007a0c */ /* 0x000fe40003f06270 */
[----:B------:R-:W-:Y:S01]  /*945d0*/  ISETP.LT.AND P4, PT, R99, c[0x0][0x178], !P3 ;  /* 0x00005e0063007a0c */ /* 0x000fe20005f81270 */
[----:B------:R-:W-:-:S02]  /*945e0*/  IADD3 R168, R169, c[0x0][0x198], RZ ;  /* 0x00006600a9a87a10 */ /* 0x000fc40007ffe0ff */
[----:B------:R-:W-:Y:S01]  /*945f0*/  IMAD.WIDE R2, R169, 0x4, R6 ;  /* 0x00000004a9027825 */ /* 0x000fe200078e0206 */
[----:B------:R-:W-:-:S03]  /*94600*/  ISETP.LT.AND P3, PT, R174, c[0x0][0x178], !P3 ;  /* 0x00005e00ae007a0c */ /* 0x000fc60005f61270 */
[----:B-1----:R-:W-:-:S04]  /*94610*/  IMAD.WIDE R164, R169, 0x4, R4 ;  /* 0x00000004a9a47825 */ /* 0x002fc800078e0204 */
[----:B------:R-:W-:Y:S01]  /*94620*/  IMAD.WIDE R166, R168, 0x4, R162 ;  /* 0x00000004a8a67825 */ /* 0x000fe200078e02a2 */
[----:B------:R1:W-:Y:S03]  /*94630*/  @P2 STG.E [R2.64], R175 ;  /* 0x000000af02002986 */ /* 0x0003e6000c101904 */
[----:B------:R1:W-:Y:S01]  /*94640*/  @P1 STG.E [R164.64], R250 ;  /* 0x000000faa4001986 */ /* 0x0003e2000c101904 */
[----:B------:R-:W-:Y:S01]  /*94650*/  @P6 STG.E [R166.64], R251 ;  /* 0x000000fba6006986 */ /* 0x000fe2000c101904 */
[----:B------:R-:W-:Y:S01]  /*94660*/  IADD3 R170, R242, 0x1a0, RZ ;  /* 0x000001a0f2aa7810 */ /* 0x000fe20007ffe0ff */
[----:B-1----:R-:W-:-:S04]  /*94670*/  IMAD.WIDE R2, R168, 0x4, R160 ;  /* 0x00000004a8027825 */ /* 0x002fc800078e02a0 */
[C---:B------:R-:W-:Y:S01]  /*94680*/  IMAD.WIDE R164, R168.reuse, 0x4, R6 ;  /* 0x00000004a8a47825 */ /* 0x040fe200078e0206 */
[----:B------:R-:W-:Y:S01]  /*94690*/  IADD3 R169, R168, c[0x0][0x198], RZ ;  /* 0x00006600a8a97a10 */ /* 0x000fe20007ffe0ff */
[----:B----4-:R1:W-:Y:S03]  /*946a0*/  @P5 STG.E [R2.64], R249 ;  /* 0x000000f902005986 */ /* 0x0103e6000c101904 */
[----:B--2---:R2:W-:Y:S01]  /*946b0*/  @P4 STG.E [R164.64], R248 ;  /* 0x000000f8a4004986 */ /* 0x0045e2000c101904 */
[----:B------:R-:W-:Y:S01]  /*946c0*/  ISETP.GE.AND P4, PT, R170, c[0x0][0x17c], PT ;  /* 0x00005f00aa007a0c */ /* 0x000fe20003f86270 */
[----:B-1----:R-:W-:Y:S01]  /*946d0*/  IMAD.WIDE R2, R168, 0x4, R4 ;  /* 0x00000004a8027825 */ /* 0x002fe200078e0204 */
[----:B--2---:R-:W2:Y:S03]  /*946e0*/  LDL.LU R248, [R1+0x1728] ;  /* 0x0017280001f87983 */ /* 0x004ea60000300800 */
[----:B------:R-:W4:Y:S02]  /*946f0*/  LDL.LU R249, [R1+0x1e3c] ;  /* 0x001e3c0001f97983 */ /* 0x000f240000300800 */
[----:B------:R-:W2:Y:S02]  /*94700*/  LDL.LU R171, [R1+0x1e1c] ;  /* 0x001e1c0001ab7983 */ /* 0x000ea40000300800 */
[----:B------:R-:W2:Y:S01]  /*94710*/  LDL.LU R250, [R1+0x1dac] ;  /* 0x001dac0001fa7983 */ /* 0x000ea20000300800 */
[----:B------:R-:W2:Y:S01]  /*94720*/  LDL.LU R251, [R1+0x172c] ;  /* 0x00172c0001fb7983 */ /* 0x000ea20000300800 */
[----:B------:R-:W2:Y:S02]  /*94730*/  LDL.LU R168, [R1+0x1da8] ;  /* 0x001da80001a87983 */ /* 0x000ea40000300800 */
[----:B------:R-:W2:Y:S01]  /*94740*/  LDL.LU R170, [R1+0x1e18] ;  /* 0x001e180001aa7983 */ /* 0x000ea20000300800 */
[----:B---3--:R1:W-:Y:S04]  /*94750*/  @P3 STG.E [R2.64], R247 ;  /* 0x000000f702003986 */ /* 0x0083e8000c101904 */
[----:B-1----:R-:W3:Y:S01]  /*94760*/  LDL.LU R3, [R1+0x1e38] ;  /* 0x001e380001037983 */ /* 0x002ee20000300800 */
[----:B------:R-:W-:-:S02]  /*94770*/  ISETP.LT.AND P6, PT, R243, c[0x0][0x178], !P0 ;  /* 0x00005e00f3007a0c */ /* 0x000fc400047c1270 */
[----:B------:R-:W-:Y:S02]  /*94780*/  ISETP.LT.AND P2, PT, R252, c[0x0][0x178], !P0 ;  /* 0x00005e00fc007a0c */ /* 0x000fe40004741270 */
[----:B------:R-:W-:Y:S02]  /*94790*/  ISETP.LT.AND P5, PT, R99, c[0x0][0x178], !P0 ;  /* 0x00005e0063007a0c */ /* 0x000fe400047a1270 */
[----:B------:R-:W-:Y:S01]  /*947a0*/  IADD3 R166, R242, 0x19f, RZ ;  /* 0x0000019ff2a67810 */ /* 0x000fe20007ffe0ff */
[C---:B------:R-:W-:Y:S01]  /*947b0*/  IMAD.WIDE R164, R169.reuse, 0x4, R162 ;  /* 0x00000004a9a47825 */ /* 0x040fe200078e02a2 */
[----:B------:R-:W-:Y:S01]  /*947c0*/  ISETP.LT.AND P0, PT, R174, c[0x0][0x178], !P0 ;  /* 0x00005e00ae007a0c */ /* 0x000fe20004701270 */
[----:B------:R-:W4:Y:S01]  /*947d0*/  LDL.LU R172, [R1+0x1e40] ;  /* 0x001e400001ac7983 */ /* 0x000f220000300800 */
[----:B------:R-:W-:Y:S01]  /*947e0*/  ISETP.GE.AND P1, PT, R166, c[0x0][0x17c], PT ;  /* 0x00005f00a6007a0c */ /* 0x000fe20003f26270 */
[----:B------:R-:W-:-:S04]  /*947f0*/  IMAD.WIDE R166, R169, 0x4, R160 ;  /* 0x00000004a9a67825 */ /* 0x000fc800078e02a0 */
[----:B------:R-:W4:Y:S01]  /*94800*/  LDL.LU R173, [R1+0x1750] ;  /* 0x0017500001ad7983 */ /* 0x000f220000300800 */
[----:B------:R-:W4:Y:S01]  /*94810*/  LDL.LU R175, [R1+0x12b0] ;  /* 0x0012b00001af7983 */ /* 0x000f220000300800 */
[----:B------:R-:W-:Y:S01]  /*94820*/  ISETP.LT.AND P3, PT, R252, c[0x0][0x178], !P1 ;  /* 0x00005e00fc007a0c */ /* 0x000fe20004f61270 */
[----:B------:R-:W4:Y:S02]  /*94830*/  LDL.LU R247, [R1+0x1e44] ;  /* 0x001e440001f77983 */ /* 0x000f240000300800 */
[----:B---3--:R1:W-:Y:S01]  /*94840*/  @P6 STG.E [R164.64], R3 ;  /* 0x00000003a4006986 */ /* 0x0083e2000c101904 */
[----:B------:R-:W-:Y:S01]  /*94850*/  ISETP.LT.AND P6, PT, R243, c[0x0][0x178], !P1 ;  /* 0x00005e00f3007a0c */ /* 0x000fe20004fc1270 */
[----:B--2---:R2:W-:Y:S01]  /*94860*/  @P2 STG.E [R166.64], R170 ;  /* 0x000000aaa6002986 */ /* 0x0045e2000c101904 */
[----:B------:R-:W-:Y:S01]  /*94870*/  ISETP.LT.AND P2, PT, R99, c[0x0][0x178], !P1 ;  /* 0x00005e0063007a0c */ /* 0x000fe20004f41270 */
[----:B------:R-:W-:Y:S02]  /*94880*/  ISETP.LT.AND P1, PT, R174, c[0x0][0x178], !P1 ;  /* 0x00005e00ae007a0c */ /* 0x000fe40004f21270 */
[----:B-1----:R-:W-:Y:S01]  /*94890*/  IMAD.WIDE R2, R169, 0x4, R6 ;  /* 0x00000004a9027825 */ /* 0x002fe200078e0206 */
[----:B------:R-:W-:-:S02]  /*948a0*/  IADD3 R164, R242, 0x1a1, RZ ;  /* 0x000001a1f2a47810 */ /* 0x000fc40007ffe0ff */
[----:B--2---:R-:W-:Y:S02]  /*948b0*/  IADD3 R170, R169, c[0x0][0x198], RZ ;  /* 0x00006600a9aa7a10 */ /* 0x004fe40007ffe0ff */
[----:B------:R1:W-:Y:S01]  /*948c0*/  @P5 STG.E [R2.64], R168 ;  /* 0x000000a802005986 */ /* 0x0003e2000c101904 */
[----:B------:R-:W-:Y:S02]  /*948d0*/  ISETP.GE.AND P5, PT, R164, c[0x0][0x17c], PT ;  /* 0x00005f00a4007a0c */ /* 0x000fe40003fa6270 */
[----:B------:R-:W-:-:S04]  /*948e0*/  IMAD.WIDE R164, R170, 0x4, R160 ;  /* 0x00000004aaa47825 */ /* 0x000fc800078e02a0 */
[----:B------:R-:W-:-:S04]  /*948f0*/  IMAD.WIDE R166, R170, 0x4, R6 ;  /* 0x00000004aaa67825 */ /* 0x000fc800078e0206 */
[----:B-1----:R-:W-:-:S04]  /*94900*/  IMAD.WIDE R168, R169, 0x4, R4 ;  /* 0x00000004a9a87825 */ /* 0x002fc800078e0204 */
[C---:B------:R-:W-:Y:S01]  /*94910*/  IMAD.WIDE R2, R170.reuse, 0x4, R162 ;  /* 0x00000004aa027825 */ /* 0x040fe200078e02a2 */
[----:B------:R1:W-:Y:S04]  /*94920*/  @P0 STG.E [R168.64], R248 ;  /* 0x000000f8a8000986 */ /* 0x0003e8000c101904 */
[----:B----4-:R2:W-:Y:S02]  /*94930*/  @P6 STG.E [R2.64], R249 ;  /* 0x000000f902006986 */ /* 0x0105e4000c101904 */
[----:B------:R-:W-:Y:S02]  /*94940*/  @P3 STG.E [R164.64], R171 ;  /* 0x000000aba4003986 */ /* 0x000fe4000c101904 */
[----:B------:R3:W-:Y:S01]  /*94950*/  @P2 STG.E [R166.64], R250 ;  /* 0x000000faa6002986 */ /* 0x0007e2000c101904 */
[----:B-1----:R-:W4:Y:S01]  /*94960*/  LDL.LU R248, [R1+0x360c] ;  /* 0x00360c0001f87983 */ /* 0x002f220000300800 */
[----:B------:R-:W-:-:S04]  /*94970*/  IMAD.WIDE R168, R170, 0x4, R4 ;  /* 0x00000004aaa87825 */ /* 0x000fc800078e0204 */
[----:B--2---:R-:W2:Y:S02]  /*94980*/  LDL.LU R249, [R1+0x3608] ;  /* 0x0036080001f97983 */ /* 0x004ea40000300800 */
[----:B---3--:R-:W3:Y:S01]  /*94990*/  LDL.LU R250, [R1+0x1754] ;  /* 0x0017540001fa7983 */ /* 0x008ee20000300800 */
[----:B------:R1:W-:Y:S04]  /*949a0*/  @P1 STG.E [R168.64], R251 ;  /* 0x000000fba8001986 */ /* 0x0003e8000c101904 */
[----:B-1----:R-:W2:Y:S01]  /*949b0*/  LDL.LU R251, [R1+0x12b4] ;  /* 0x0012b40001fb7983 */ /* 0x002ea20000300800 */
[----:B------:R-:W-:Y:S02]  /*949c0*/  ISETP.LT.AND P2, PT, R243, c[0x0][0x178], !P4 ;  /* 0x00005e00f3007a0c */ /* 0x000fe40006741270 */
[----:B------:R-:W-:-:S02]  /*949d0*/  ISETP.LT.AND P3, PT, R252, c[0x0][0x178], !P4 ;  /* 0x00005e00fc007a0c */ /* 0x000fc40006761270 */
[----:B------:R-:W-:Y:S02]  /*949e0*/  ISETP.LT.AND P1, PT, R99, c[0x0][0x178], !P4 ;  /* 0x00005e0063007a0c */ /* 0x000fe40006721270 */
[----:B------:R-:W-:Y:S02]  /*949f0*/  IADD3 R170, R170, c[0x0][0x198], RZ ;  /* 0x00006600aaaa7a10 */ /* 0x000fe40007ffe0ff */
[----:B------:R-:W-:Y:S01]  /*94a00*/  IADD3 R2, R242, 0x1a2, RZ ;  /* 0x000001a2f2027810 */ /* 0x000fe20007ffe0ff */
[----:B------:R-:W-:Y:S02]  /*94a10*/  ISETP.LT.AND P4, PT, R174, c[0x0][0x178], !P4 ;  /* 0x00005e00ae007a0c */ /* 0x000fe40006781270 */
        /* <DEDUP_REMOVED lines=11> */
[----:B------:R-:W-:-:S02]  /*94ad0*/  ISETP.LT.AND P5, PT, R174, c[0x0][0x178], !P5 ;  /* 0x00005e00ae007a0c */ /* 0x000fc40006fa1270 */
[----:B-1----:R-:W-:-:S04]  /*94ae0*/  IMAD.WIDE R166, R170, 0x4, R4 ;  /* 0x00000004aaa67825 */ /* 0x002fc800078e0204 */
[----:B------:R-:W-:-:S04]  /*94af0*/  IMAD.WIDE R2, R168, 0x4, R162 ;  /* 0x00000004a8027825 */ /* 0x000fc800078e02a2 */
[C---:B------:R-:W-:Y:S01]  /*94b00*/  IMAD.WIDE R164, R168.reuse, 0x4, R160 ;  /* 0x00000004a8a47825 */ /* 0x040fe200078e02a0 */
[C---:B------:R-:W-:Y:S01]  /*94b10*/  IADD3 R169, R168.reuse, c[0x0][0x198], RZ ;  /* 0x00006600a8a97a10 */ /* 0x040fe20007ffe0ff */
[----:B----4-:R1:W-:Y:S02]  /*94b20*/  @P4 STG.E [R166.64], R248 ;  /* 0x000000f8a6004986 */ /* 0x0103e4000c101904 */
[----:B------:R4:W-:Y:S02]  /*94b30*/  @P6 STG.E [R2.64], R247 ;  /* 0x000000f702006986 */ /* 0x0009e4000c101904 */
[----:B---3--:R-:W-:Y:S01]  /*94b40*/  @P1 STG.E [R164.64], R250 ;  /* 0x000000faa4001986 */ /* 0x008fe2000c101904 */
[----:B-1----:R-:W3:Y:S01]  /*94b50*/  LDL.LU R248, [R1+0x13f0] ;  /* 0x0013f00001f87983 */ /* 0x002ee20000300800 */
[----:B----4-:R-:W-:Y:S01]  /*94b60*/  IMAD.WIDE R2, R168, 0x4, R6 ;  /* 0x00000004a8027825 */ /* 0x010fe200078e0206 */
[----:B------:R-:W-:-:S03]  /*94b70*/  IADD3 R166, R242, 0x1a3, RZ ;  /* 0x000001a3f2a67810 */ /* 0x000fc60007ffe0ff */
[----:B------:R-:W4:Y:S01]  /*94b80*/  LDL.LU R170, [R1+0xf90] ;  /* 0x000f900001aa7983 */ /* 0x000f220000300800 */
[----:B------:R-:W3:Y:S04]  /*94b90*/  LDL.LU R172, [R1+0x1e54] ;  /* 0x001e540001ac7983 */ /* 0x000ee80000300800 */
[----:B--2---:R1:W-:Y:S01]  /*94ba0*/  @P3 STG.E [R2.64], R251 ;  /* 0x000000fb02003986 */ /* 0x0043e2000c101904 */
[----:B------:R-:W-:Y:S01]  /*94bb0*/  ISETP.GE.AND P2, PT, R166, c[0x0][0x17c], PT ;  /* 0x00005f00a6007a0c */ /* 0x000fe20003f46270 */
[----:B------:R-:W-:Y:S02]  /*94bc0*/  IMAD.WIDE R166, R168, 0x4, R4 ;  /* 0x00000004a8a67825 */ /* 0x000fe400078e0204 */
[----:B-1----:R-:W2:Y:S02]  /*94bd0*/  LDL.LU R251, [R1+0x1824] ;  /* 0x0018240001fb7983 */ /* 0x002ea40000300800 */
[----:B------:R-:W2:Y:S02]  /*94be0*/  LDL.LU R175, [R1+0x13f4] ;  /* 0x0013f40001af7983 */ /* 0x000ea40000300800 */
[----:B------:R-:W2:Y:S02]  /*94bf0*/  LDL.LU R250, [R1+0xf94] ;  /* 0x000f940001fa7983 */ /* 0x000ea40000300800 */
[----:B------:R-:W2:Y:S01]  /*94c00*/  LDL.LU R168, [R1+0x1e60] ;  /* 0x001e600001a87983 */ /* 0x000ea20000300800 */
[----:B------:R-:W2:Y:S01]  /*94c10*/  LDL.LU R171, [R1+0x1830] ;  /* 0x0018300001ab7983 */ /* 0x000ea20000300800 */
[----:B------:R-:W2:Y:S02]  /*94c20*/  LDL.LU R173, [R1+0x15c0] ;  /* 0x0015c00001ad7983 */ /* 0x000ea40000300800 */
[----:B------:R-:W2:Y:S01]  /*94c30*/  LDL.LU R247, [R1+0x12f0] ;  /* 0x0012f00001f77983 */ /* 0x000ea20000300800 */
[----:B------:R1:W-:Y:S04]  /*94c40*/  @P5 STG.E [R166.64], R249 ;  /* 0x000000f9a6005986 */ /* 0x0003e8000c101904 */
[----:B-1----:R-:W2:Y:S01]  /*94c50*/  LDL.LU R166, [R1+0x1e50] ;  /* 0x001e500001a67983 */ /* 0x002ea20000300800 */
[----:B------:R-:W3:Y:S01]  /*94c60*/  LDL.LU R167, [R1+0x1820] ;  /* 0x0018200001a77983 */ /* 0x000ee20000300800 */
[----:B------:R-:W-:-:S02]  /*94c70*/  ISETP.LT.AND P6, PT, R243, c[0x0][0x178], !P0 ;  /* 0x00005e00f3007a0c */ /* 0x000fc400047c1270 */
[----:B------:R-:W-:Y:S02]  /*94c80*/  ISETP.LT.AND P4, PT, R252, c[0x0][0x178], !P0 ;  /* 0x00005e00fc007a0c */ /* 0x000fe40004781270 */
[----:B------:R-:W-:Y:S01]  /*94c90*/  ISETP.LT.AND P5, PT, R99, c[0x0][0x178], !P0 ;  /* 0x00005e0063007a0c */ /* 0x000fe200047a1270 */
[----:B------:R-:W-:Y:S01]  /*94ca0*/  IMAD.WIDE R164, R169, 0x4, R162 ;  /* 0x00000004a9a47825 */ /* 0x000fe200078e02a2 */
[----:B------:R-:W-:-:S03]  /*94cb0*/  ISETP.LT.AND P0, PT, R174, c[0x0][0x178], !P0 ;  /* 0x00005e00ae007a0c */ /* 0x000fc60004701270 */
[----:B------:R-:W-:Y:S01]  /*94cc0*/  IMAD.WIDE R2, R169, 0x4, R160 ;  /* 0x00000004a9027825 */ /* 0x000fe200078e02a0 */
[----:B------:R-:W-:Y:S02]  /*94cd0*/  ISETP.LT.AND P1, PT, R243, c[0x0][0x178], !P2 ;  /* 0x00005e00f3007a0c */ /* 0x000fe40005721270 */
[----:B------:R-:W-:Y:S01]  /*94ce0*/  ISETP.LT.AND P3, PT, R252, c[0x0][0x178], !P2 ;  /* 0x00005e00fc007a0c */ /* 0x000fe20005761270 */
[----:B--2---:R1:W-:Y:S02]  /*94cf0*/  @P6 STG.E [R164.64], R166 ;  /* 0x000000a6a4006986 */ /* 0x0043e4000c101904 */
[----:B---3--:R2:W-:Y:S01]  /*94d00*/  @P4 STG.E [R2.64], R167 ;  /* 0x000000a702004986 */ /* 0x0085e2000c101904 */
[----:B------:R-:W-:Y:S01]  /*94d10*/  ISETP.LT.AND P6, PT, R99, c[0x0][0x178], !P2 ;  /* 0x00005e0063007a0c */ /* 0x000fe200057c1270 */
[----:B-1----:R-:W-:-:S04]  /*94d20*/  IMAD.WIDE R164, R169, 0x4, R4 ;  /* 0x00000004a9a47825 */ /* 0x002fc800078e0204 */
[C---:B--2---:R-:W-:Y:S01]  /*94d30*/  IMAD.WIDE R2, R169.reuse, 0x4, R6 ;  /* 0x00000004a9027825 */ /* 0x044fe200078e0206 */
[----:B------:R-:W-:-:S04]  /*94d40*/  IADD3 R169, R169, c[0x0][0x198], RZ ;  /* 0x00006600a9a97a10 */ /* 0x000fc80007ffe0ff */
[----:B------:R1:W-:Y:S01]  /*94d50*/  @P5 STG.E [R2.64], R248 ;  /* 0x000000f802005986 */ /* 0x0003e2000c101904 */
[----:B----4-:R2:W-:Y:S01]  /*94d60*/  @P0 STG.E [R164.64], R170 ;  /* 0x000000aaa4000986 */ /* 0x0105e2000c101904 */
[C---:B------:R-:W-:Y:S02]  /*94d70*/  IADD3 R166, R242.reuse, 0x1a5, RZ ;  /* 0x000001a5f2a67810 */ /* 0x040fe40007ffe0ff */
[----:B------:R-:W-:Y:S01]  /*94d80*/  IADD3 R167, R242, 0x1a4, RZ ;  /* 0x000001a4f2a77810 */ /* 0x000fe20007ffe0ff */
[----:B-1----:R-:W-:-:S04]  /*94d90*/  IMAD.WIDE R2, R169, 0x4, R162 ;  /* 0x00000004a9027825 */ /* 0x002fc800078e02a2 */
[----:B--2---:R-:W-:Y:S01]  /*94da0*/  IMAD.WIDE R164, R169, 0x4, R160 ;  /* 0x00000004a9a47825 */ /* 0x004fe200078e02a0 */
[----:B------:R-:W-:Y:S02]  /*94db0*/  ISETP.GE.AND P4, PT, R167, c[0x0][0x17c], PT ;  /* 0x00005f00a7007a0c */ /* 0x000fe40003f86270 */
[----:B------:R-:W-:Y:S01]  /*94dc0*/  ISETP.GE.AND P5, PT, R166, c[0x0][0x17c], PT ;  /* 0x00005f00a6007a0c */ /* 0x000fe20003fa6270 */
[----:B------:R-:W-:Y:S01]  /*94dd0*/  @P1 STG.E [R2.64], R172 ;  /* 0x000000ac02001986 */ /* 0x000fe2000c101904 */
[----:B------:R1:W-:Y:S02]  /*94de0*/  @P3 STG.E [R164.64], R251 ;  /* 0x000000fba4003986 */ /* 0x0003e4000c101904 */
[----:B------:R-:W-:-:S05]  /*94df0*/  IMAD.WIDE R166, R169, 0x4, R6 ;  /* 0x00000004a9a67825 */ /* 0x000fca00078e0206 */
[----:B------:R2:W-:Y:S04]  /*94e00*/  @P6 STG.E [R166.64], R175 ;  /* 0x000000afa6006986 */ /* 0x0005e8000c101904 */
[----:B-1----:R-:W3:Y:S01]  /*94e10*/  LDL.LU R251, [R1+0x1e64] ;  /* 0x001e640001fb7983 */ /* 0x002ee20000300800 */
[----:B------:R-:W4:Y:S03]  /*94e20*/  LDL.LU R172, [R1+0x1834] ;  /* 0x0018340001ac7983 */ /* 0x000f260000300800 */
[----:B--2---:R-:W2:Y:S01]  /*94e30*/  LDL.LU R175, [R1+0x15c4] ;  /* 0x0015c40001af7983 */ /* 0x004ea20000300800 */
[----:B------:R-:W-:Y:S02]  /*94e40*/  ISETP.LT.AND P2, PT, R174, c[0x0][0x178], !P2 ;  /* 0x00005e00ae007a0c */ /* 0x000fe40005741270 */
[----:B------:R-:W-:Y:S01]  /*94e50*/  ISETP.LT.AND P0, PT, R243, c[0x0][0x178], !P4 ;  /* 0x00005e00f3007a0c */ /* 0x000fe20006701270 */
[C---:B------:R-:W-:Y:S01]  /*94e60*/  IMAD.WIDE R2, R169.reuse, 0x4, R4 ;  /* 0x00000004a9027825 */ /* 0x040fe200078e0204 */
[----:B------:R-:W-:-:S02]  /*94e70*/  IADD3 R170, R169, c[0x0][0x198], RZ ;  /* 0x00006600a9aa7a10 */ /* 0x000fc40007ffe0ff */
[----:B------:R-:W-:Y:S02]  /*94e80*/  ISETP.LT.AND P1, PT, R252, c[0x0][0x178], !P4 ;  /* 0x00005e00fc007a0c */ /* 0x000fe40006721270 */
[----:B------:R-:W-:Y:S02]  /*94e90*/  ISETP.LT.AND P6, PT, R99, c[0x0][0x178], !P4 ;  /* 0x00005e0063007a0c */ /* 0x000fe400067c1270 */
[----:B------:R-:W-:Y:S01]  /*94ea0*/  IADD3 R166, R242, 0x1a6, RZ ;  /* 0x000001a6f2a67810 */ /* 0x000fe20007ffe0ff */
[----:B------:R-:W-:Y:S02]  /*94eb0*/  IMAD.WIDE R164, R170, 0x4, R162 ;  /* 0x00000004aaa47825 */ /* 0x000fe400078e02a2 */
[----:B------:R1:W-:Y:S01]  /*94ec0*/  @P2 STG.E [R2.64], R250 ;  /* 0x000000fa02002986 */ /* 0x0003e2000c101904 */
[----:B------:R-:W-:Y:S02]  /*94ed0*/  ISETP.GE.AND P3, PT, R166, c[0x0][0x17c], PT ;  /* 0x00005f00a6007a0c */ /* 0x000fe40003f66270 */
[----:B------:R-:W-:Y:S01]  /*94ee0*/  ISETP.LT.AND P4, PT, R174, c[0x0][0x178], !P4 ;  /* 0x00005e00ae007a0c */ /* 0x000fe20006781270 */
[----:B------:R1:W-:Y:S01]  /*94ef0*/  @P0 STG.E [R164.64], R168 ;  /* 0x000000a8a4000986 */ /* 0x0003e2000c101904 */
[----:B------:R-:W-:Y:S01]  /*94f00*/  ISETP.LT.AND P0, PT, R243, c[0x0][0x178], !P5 ;  /* 0x00005e00f3007a0c */ /* 0x000fe20006f01270 */
[----:B-1----:R-:W2:Y:S01]  /*94f10*/  LDL.LU R250, [R1+0x12f4] ;  /* 0x0012f40001fa7983 */ /* 0x002ea20000300800 */
[----:B------:R-:W2:Y:S02]  /*94f20*/  LDL.LU R249, [R1+0x1e70] ;  /* 0x001e700001f97983 */ /* 0x000ea40000300800 */
[----:B------:R-:W-:-:S04]  /*94f30*/  IMAD.WIDE R166, R170, 0x4, R160 ;  /* 0x00000004aaa67825 */ /* 0x000fc800078e02a0 */
[C---:B------:R-:W-:Y:S01]  /*94f40*/  IMAD.WIDE R168, R170.reuse, 0x4, R6 ;  /* 0x00000004aaa87825 */ /* 0x040fe200078e0206 */
[----:B------:R-:W-:Y:S01]  /*94f50*/  IADD3 R3, R170, c[0x0][0x198], RZ ;  /* 0x00006600aa037a10 */ /* 0x000fe20007ffe0ff */
[----:B------:R-:W2:Y:S04]  /*94f60*/  LDL.LU R248, [R1+0x1a00] ;  /* 0x001a000001f87983 */ /* 0x000ea80000300800 */
[----:B------:R1:W-:Y:S01]  /*94f70*/  @P1 STG.E [R166.64], R171 ;  /* 0x000000aba6001986 */ /* 0x0003e2000c101904 */
[----:B------:R1:W-:Y:S01]  /*94f80*/  @P6 STG.E [R168.64], R173 ;  /* 0x000000ada8006986 */ /* 0x0003e2000c101904 */
[----:B------:R-:W-:Y:S01]  /*94f90*/  ISETP.LT.AND P1, PT, R252, c[0x0][0x178], !P5 ;  /* 0x00005e00fc007a0c */ /* 0x000fe20006f21270 */
[----:B------:R-:W-:Y:S01]  /*94fa0*/  IMAD.WIDE R164, R170, 0x4, R4 ;  /* 0x00000004aaa47825 */ /* 0x000fe200078e0204 */
[----:B------:R-:W-:Y:S01]  /*94fb0*/  ISETP.LT.AND P6, PT, R99, c[0x0][0x178], !P5 ;  /* 0x00005e0063007a0c */ /* 0x000fe20006fc1270 */
[----:B-1----:R-:W2:Y:S02]  /*94fc0*/  LDL.LU R171, [R1+0x15d0] ;  /* 0x0015d00001ab7983 */ /* 0x002ea40000300800 */
[----:B------:R-:W2:Y:S02]  /*94fd0*/  LDL.LU R173, [R1+0x1400] ;  /* 0x0014000001ad7983 */ /* 0x000ea40000300800 */
[C---:B------:R-:W-:Y:S01]  /*94fe0*/  IMAD.WIDE R166, R3.reuse, 0x4, R162 ;  /* 0x0000000403a67825 */ /* 0x040fe200078e02a2 */
[----:B------:R1:W-:Y:S04]  /*94ff0*/  @P4 STG.E [R164.64], R247 ;  /* 0x000000f7a4004986 */ /* 0x0003e8000c101904 */
[----:B-1----:R-:W2:Y:S01]  /*95000*/  LDL.LU R247, [R1+0x1e74] ;  /* 0x001e740001f77983 */ /* 0x002ea20000300800 */
[----:B------:R-:W-:-:S03]  /*95010*/  IMAD.WIDE R164, R3, 0x4, R6 ;  /* 0x0000000403a47825 */ /* 0x000fc600078e0206 */
[----:B---3--:R1:W-:Y:S02]  /*95020*/  @P0 STG.E [R166.64], R251 ;  /* 0x000000fba6000986 */ /* 0x0083e4000c101904 */
[----:B-1----:R-:W-:Y:S02]  /*95030*/  IMAD.WIDE R166, R3, 0x4, R160 ;  /* 0x0000000403a67825 */ /* 0x002fe400078e02a0 */
[----:B------:R-:W3:Y:S04]  /*95040*/  LDL.LU R251, [R1+0x1a04] ;  /* 0x001a040001fb7983 */ /* 0x000ee80000300800 */
[----:B----4-:R-:W-:Y:S01]  /*95050*/  @P1 STG.E [R166.64], R172 ;  /* 0x000000aca6001986 */ /* 0x010fe2000c101904 */
[----:B--2---:R1:W-:Y:S03]  /*95060*/  @P6 STG.E [R164.64], R175 ;  /* 0x000000afa4006986 */ /* 0x0043e6000c101904 */
[----:B-1----:R-:W2:Y:S01]  /*95070*/  LDL.LU R175, [R1+0x15d4] ;  /* 0x0015d40001af7983 */ /* 0x002ea20000300800 */
[----:B------:R-:W-:-:S02]  /*95080*/  IADD3 R2, R242, 0x1a7, RZ ;  /* 0x000001a7f2027810 */ /* 0x000fc40007ffe0ff */
[----:B------:R-:W-:Y:S02]  /*95090*/  ISETP.LT.AND P5, PT, R174, c[0x0][0x178], !P5 ;  /* 0x00005e00ae007a0c */ /* 0x000fe40006fa1270 */
[----:B------:R-:W-:Y:S01]  /*950a0*/  ISETP.GE.AND P2, PT, R2, c[0x0][0x17c], PT ;  /* 0x00005f0002007a0c */ /* 0x000fe20003f46270 */
[----:B------:R-:W-:Y:S01]  /*950b0*/  IADD3 R2, R242, 0x1a8, RZ ;  /* 0x000001a8f2027810 */ /* 0x000fe20007ffe0ff */
[----:B------:R-:W-:Y:S01]  /*950c0*/  ISETP.LT.AND P4, PT, R243, c[0x0][0x178], !P3 ;  /* 0x00005e00f3007a0c */ /* 0x000fe20005f81270 */
[C---:B------:R-:W-:Y:S02]  /*950d0*/  IMAD.WIDE R168, R3.reuse, 0x4, R4 ;  /* 0x0000000403a87825 */ /* 0x040fe400078e0204 */
[----:B------:R-:W-:Y:S02]  /*950e0*/  ISETP.GE.AND P0, PT, R2, c[0x0][0x17c], PT ;  /* 0x00005f0002007a0c */ /* 0x000fe40003f06270 */
[----:B------:R-:W-:Y:S01]  /*950f0*/  IADD3 R2, R3, c[0x0][0x198], RZ ;  /* 0x0000660003027a10 */ /* 0x000fe20007ffe0ff */
[----:B------:R-:W-:-:S03]  /*95100*/  ISETP.LT.AND P1, PT, R252, c[0x0][0x178], !P3 ;  /* 0x00005e00fc007a0c */ /* 0x000fc60005f21270 */
[----:B------:R1:W-:Y:S01]  /*95110*/  @P5 STG.E [R168.64], R250 ;  /* 0x000000faa8005986 */ /* 0x0003e2000c101904 */
[----:B------:R-:W-:Y:S01]  /*95120*/  ISETP.LT.AND P5, PT, R99, c[0x0][0x178], !P3 ;  /* 0x00005e0063007a0c */ /* 0x000fe20005fa1270 */
[----:B------:R-:W-:Y:S01]  /*95130*/  IMAD.WIDE R166, R2, 0x4, R162 ;  /* 0x0000000402a67825 */ /* 0x000fe200078e02a2 */
[----:B------:R-:W-:Y:S02]  /*95140*/  ISETP.LT.AND P3, PT, R174, c[0x0][0x178], !P3 ;  /* 0x00005e00ae007a0c */ /* 0x000fe40005f61270 */
[----:B------:R-:W-:Y:S01]  /*95150*/  ISETP.LT.AND P6, PT, R243, c[0x0][0x178], !P2 ;  /* 0x00005e00f3007a0c */ /* 0x000fe200057c1270 */
[----:B------:R-:W-:Y:S01]  /*95160*/  IMAD.WIDE R164, R2, 0x4, R6 ;  /* 0x0000000402a47825 */ /* 0x000fe200078e0206 */
[----:B------:R4:W-:Y:S01]  /*95170*/  @P4 STG.E [R166.64], R249 ;  /* 0x000000f9a6004986 */ /* 0x0009e2000c101904 */
[----:B------:R-:W-:Y:S02]  /*95180*/  ISETP.LT.AND P4, PT, R252, c[0x0][0x178], !P2 ;  /* 0x00005e00fc007a0c */ /* 0x000fe40005781270 */
[C---:B------:R-:W-:Y:S01]  /*95190*/  IADD3 R3, R2.reuse, c[0x0][0x198], RZ ;  /* 0x0000660002037a10 */ /* 0x040fe20007ffe0ff */
[C---:B-1----:R-:W-:Y:S01]  /*951a0*/  IMAD.WIDE R168, R2.reuse, 0x4, R4 ;  /* 0x0000000402a87825 */ /* 0x042fe200078e0204 */
[----:B------:R-:W2:Y:S03]  /*951b0*/  LDL.LU R250, [R1+0x1404] ;  /* 0x0014040001fa7983 */ /* 0x000ea60000300800 */
[----:B------:R-:W2:Y:S02]  /*951c0*/  LDL.LU R172, [R1+0x19f0] ;  /* 0x0019f00001ac7983 */ /* 0x000ea40000300800 */
[----:B----4-:R-:W-:-:S05]  /*951d0*/  IMAD.WIDE R166, R2, 0x4, R160 ;  /* 0x0000000402a67825 */ /* 0x010fca00078e02a0 */
[----:B------:R1:W-:Y:S01]  /*951e0*/  @P1 STG.E [R166.64], R248 ;  /* 0x000000f8a6001986 */ /* 0x0003e2000c101904 */
[----:B------:R4:W-:Y:S02]  /*951f0*/  @P5 STG.E [R164.64], R171 ;  /* 0x000000aba4005986 */ /* 0x0009e4000c101904 */
[----:B------:R-:W-:Y:S01]  /*95200*/  @P3 STG.E [R168.64], R173 ;  /* 0x000000ada8003986 */ /* 0x000fe2000c101904 */
[----:B------:R-:W-:Y:S01]  /*95210*/  ISETP.LT.AND P3, PT, R99, c[0x0][0x178], !P2 ;  /* 0x00005e0063007a0c */ /* 0x000fe20005761270 */
[----:B-1----:R-:W-:-:S04]  /*95220*/  IMAD.WIDE R166, R3, 0x4, R162 ;  /* 0x0000000403a67825 */ /* 0x002fc800078e02a2 */
[C---:B----4-:R-:W-:Y:S01]  /*95230*/  IMAD.WIDE R164, R3.reuse, 0x4, R160 ;  /* 0x0000000403a47825 */ /* 0x050fe200078e02a0 */
[----:B------:R-:W-:Y:S04]  /*95240*/  @P6 STG.E [R166.64], R247 ;  /* 0x000000f7a6006986 */ /* 0x000fe8000c101904 */
[----:B---3--:R1:W-:Y:S02]  /*95250*/  @P4 STG.E [R164.64], R251 ;  /* 0x000000fba4004986 */ /* 0x0083e4000c101904 */
[----:B-1----:R-:W-:Y:S02]  /*95260*/  IMAD.WIDE R164, R3, 0x4, R6 ;  /* 0x0000000403a47825 */ /* 0x002fe400078e0206 */
[----:B------:R-:W3:Y:S02]  /*95270*/  LDL.LU R251, [R1+0x14c0] ;  /* 0x0014c00001fb7983 */ /* 0x000ee40000300800 */
[----:B------:R-:W4:Y:S02]  /*95280*/  LDL.LU R248, [R1+0x1bd4] ;  /* 0x001bd40001f87983 */ /* 0x000f240000300800 */
[----:B------:R-:W3:Y:S01]  /*95290*/  LDL.LU R247, [R1+0x19f4] ;  /* 0x0019f40001f77983 */ /* 0x000ee20000300800 */
[----:B--2---:R1:W-:Y:S04]  /*952a0*/  @P3 STG.E [R164.64], R175 ;  /* 0x000000afa4003986 */ /* 0x0043e8000c101904 */
[----:B-1----:R-:W2:Y:S01]  /*952b0*/  LDL.LU R164, [R1+0x1e80] ;  /* 0x001e800001a47983 */ /* 0x002ea20000300800 */
[----:B------:R-:W3:Y:S01]  /*952c0*/  LDL.LU R165, [R1+0x1bd0] ;  /* 0x001bd00001a57983 */ /* 0x000ee20000300800 */
[----:B------:R-:W-:-:S02]  /*952d0*/  ISETP.LT.AND P2, PT, R174, c[0x0][0x178], !P2 ;  /* 0x00005e00ae007a0c */ /* 0x000fc40005741270 */
[----:B------:R-:W-:Y:S02]  /*952e0*/  IADD3 R170, R242, 0x1a9, RZ ;  /* 0x000001a9f2aa7810 */ /* 0x000fe40007ffe0ff */
[----:B------:R-:W-:Y:S02]  /*952f0*/  ISETP.LT.AND P6, PT, R243, c[0x0][0x178], !P0 ;  /* 0x00005e00f3007a0c */ /* 0x000fe400047c1270 */
[----:B------:R-:W-:Y:S02]  /*95300*/  ISETP.LT.AND P5, PT, R252, c[0x0][0x178], !P0 ;  /* 0x00005e00fc007a0c */ /* 0x000fe400047a1270 */
[----:B------:R-:W-:Y:S02]  /*95310*/  ISETP.LT.AND P4, PT, R99, c[0x0][0x178], !P0 ;  /* 0x00005e0063007a0c */ /* 0x000fe40004781270 */
[----:B------:R-:W-:Y:S01]  /*95320*/  ISETP.GE.AND P1, PT, R170, c[0x0][0x17c], PT ;  /* 0x00005f00aa007a0c */ /* 0x000fe20003f26270 */
[C---:B------:R-:W-:Y:S02]  /*95330*/  IADD3 R170, R3.reuse, c[0x0][0x198], RZ ;  /* 0x0000660003aa7a10 */ /* 0x040fe40007ffe0ff */
[----:B------:R-:W-:Y:S01]  /*95340*/  IMAD.WIDE R2, R3, 0x4, R4 ;  /* 0x0000000403027825 */ /* 0x000fe200078e0204 */
[----:B------:R-:W-:-:S03]  /*95350*/  IADD3 R171, R242, 0x1aa, RZ ;  /* 0x000001aaf2ab7810 */ /* 0x000fc60007ffe0ff */
[----:B------:R-:W-:-:S04]  /*95360*/  IMAD.WIDE R166, R170, 0x4, R162 ;  /* 0x00000004aaa67825 */ /* 0x000fc800078e02a2 */
[C---:B------:R-:W-:Y:S01]  /*95370*/  IMAD.WIDE R168, R170.reuse, 0x4, R160 ;  /* 0x00000004aaa87825 */ /* 0x040fe200078e02a0 */
[----:B------:R1:W-:Y:S01]  /*95380*/  @P2 STG.E [R2.64], R250 ;  /* 0x000000fa02002986 */ /* 0x0003e2000c101904 */
[----:B------:R-:W-:Y:S02]  /*95390*/  ISETP.GE.AND P3, PT, R171, c[0x0][0x17c], PT ;  /* 0x00005f00ab007a0c */ /* 0x000fe40003f66270 */
[C---:B------:R-:W-:Y:S02]  /*953a0*/  IADD3 R171, R170.reuse, c[0x0][0x198], RZ ;  /* 0x00006600aaab7a10 */ /* 0x040fe40007ffe0ff */
[C---:B-1----:R-:W-:Y:S01]  /*953b0*/  IMAD.WIDE R2, R170.reuse, 0x4, R6 ;  /* 0x00000004aa027825 */ /* 0x042fe200078e0206 */
[----:B------:R-:W4:Y:S03]  /*953c0*/  LDL.LU R250, [R1+0x14c4] ;  /* 0x0014c40001fa7983 */ /* 0x000f260000300800 */
[----:B------:R-:W4:Y:S02]  /*953d0*/  LDL.LU R249, [R1+0x1bc0] ;  /* 0x001bc00001f97983 */ /* 0x000f240000300800 */
[----:B------:R-:W4:Y:S02]  /*953e0*/  LDL.LU R173, [R1+0x14d0] ;  /* 0x0014d00001ad7983 */ /* 0x000f240000300800 */
[----:B------:R-:W4:Y:S01]  /*953f0*/  LDL.LU R175, [R1+0x1ef4] ;  /* 0x001ef40001af7983 */ /* 0x000f220000300800 */
[----:B--2---:R-:W-:Y:S01]  /*95400*/  @P6 STG.E [R166.64], R164 ;  /* 0x000000a4a6006986 */ /* 0x004fe2000c101904 */
[----:B---3--:R-:W-:Y:S02]  /*95410*/  @P5 STG.E [R168.64], R165 ;  /* 0x000000a5a8005986 */ /* 0x008fe4000c101904 */
[----:B------:R1:W-:Y:S02]  /*95420*/  @P4 STG.E [R2.64], R172 ;  /* 0x000000ac02004986 */ /* 0x0003e4000c101904 */
[----:B-1----:R-:W-:-:S02]  /*95430*/  IMAD.WIDE R2, R170, 0x4, R4 ;  /* 0x00000004aa027825 */ /* 0x002fc400078e0204 */
[----:B------:R-:W2:Y:S01]  /*95440*/  LDL.LU R170, [R1+0x1e84] ;  /* 0x001e840001aa7983 */ /* 0x000ea20000300800 */
[----:B------:R-:W-:Y:S02]  /*95450*/  ISETP.LT.AND P0, PT, R174, c[0x0][0x178], !P0 ;  /* 0x00005e00ae007a0c */ /* 0x000fe40004701270 */
[----:B------:R-:W-:Y:S02]  /*95460*/  ISETP.LT.AND P6, PT, R243, c[0x0][0x178], !P1 ;  /* 0x00005e00f3007a0c */ /* 0x000fe40004fc1270 */
[----:B------:R-:W-:Y:S02]  /*95470*/  ISETP.LT.AND P5, PT, R252, c[0x0][0x178], !P1 ;  /* 0x00005e00fc007a0c */ /* 0x000fe40004fa1270 */
[----:B------:R-:W-:Y:S02]  /*95480*/  ISETP.LT.AND P2, PT, R99, c[0x0][0x178], !P1 ;  /* 0x00005e0063007a0c */ /* 0x000fe40004f41270 */
[----:B------:R-:W-:Y:S01]  /*95490*/  ISETP.LT.AND P4, PT, R174, c[0x0][0x178], !P1 ;  /* 0x00005e00ae007a0c */ /* 0x000fe20004f81270 */
[----:B------:R-:W-:Y:S01]  /*954a0*/  IMAD.WIDE R164, R171, 0x4, R162 ;  /* 0x00000004aba47825 */ /* 0x000fe200078e02a2 */
[----:B------:R-:W-:-:S03]  /*954b0*/  IADD3 R172, R242, 0x1ab, RZ ;  /* 0x000001abf2ac7810 */ /* 0x000fc60007ffe0ff */
[----:B------:R-:W-:-:S04]  /*954c0*/  IMAD.WIDE R166, R171, 0x4, R160 ;  /* 0x00000004aba67825 */ /* 0x000fc800078e02a0 */
[C---:B------:R-:W-:Y:S01]  /*954d0*/  IMAD.WIDE R168, R171.reuse, 0x4, R6 ;  /* 0x00000004aba87825 */ /* 0x040fe200078e0206 */
[----:B------:R-:W-:Y:S02]  /*954e0*/  ISETP.GE.AND P1, PT, R172, c[0x0][0x17c], PT ;  /* 0x00005f00ac007a0c */ /* 0x000fe40003f26270 */
[----:B------:R-:W3:Y:S04]  /*954f0*/  LDL.LU R172, [R1+0x1d80] ;  /* 0x001d800001ac7983 */ /* 0x000ee80000300800 */
[----:B------:R1:W-:Y:S02]  /*95500*/  @P0 STG.E [R2.64], R251 ;  /* 0x000000fb02000986 */ /* 0x0003e4000c101904 */
[C---:B-1----:R-:W-:Y:S01]  /*95510*/  IMAD.WIDE R2, R171.reuse, 0x4, R4 ;  /* 0x00000004ab027825 */ /* 0x042fe200078e0204 */
[----:B------:R-:W-:Y:S01]  /*95520*/  IADD3 R171, R171, c[0x0][0x198], RZ ;  /* 0x00006600abab7a10 */ /* 0x000fe20007ffe0ff */
[----:B------:R-:W3:Y:S04]  /*95530*/  LDL.LU R251, [R1+0x3604] ;  /* 0x0036040001fb7983 */ /* 0x000ee80000300800 */
[----:B--2---:R1:W-:Y:S01]  /*95540*/  @P6 STG.E [R164.64], R170 ;  /* 0x000000aaa4006986 */ /* 0x0043e2000c101904 */
[----:B----4-:R-:W-:Y:S02]  /*95550*/  @P5 STG.E [R166.64], R248 ;  /* 0x000000f8a6005986 */ /* 0x010fe4000c101904 */
[----:B------:R2:W-:Y:S02]  /*95560*/  @P2 STG.E [R168.64], R247 ;  /* 0x000000f7a8002986 */ /* 0x0005e4000c101904 */
[----:B------:R4:W-:Y:S01]  /*95570*/  @P4 STG.E [R2.64], R250 ;  /* 0x000000fa02004986 */ /* 0x0009e2000c101904 */
[----:B-1----:R-:W-:Y:S01]  /*95580*/  IADD3 R164, R242, 0x1ac, RZ ;  /* 0x000001acf2a47810 */ /* 0x002fe20007ffe0ff */
[----:B--2---:R-:W2:Y:S01]  /*95590*/  LDL.LU R247, [R1+0x1d84] ;  /* 0x001d840001f77983 */ /* 0x004ea20000300800 */
[----:B----4-:R-:W4:Y:S02]  /*955a0*/  LDL.LU R250, [R1+0x1bc4] ;  /* 0x001bc40001fa7983 */ /* 0x010f240000300800 */
[----:B------:R-:W-:Y:S01]  /*955b0*/  ISETP.GE.AND P2, PT, R164, c[0x0][0x17c], PT ;  /* 0x00005f00a4007a0c */ /* 0x000fe20003f46270 */
[----:B------:R-:W2:Y:S02]  /*955c0*/  LDL.LU R248, [R1+0x14d4] ;  /* 0x0014d40001f87983 */ /* 0x000ea40000300800 */
[C---:B------:R-:W-:Y:S01]  /*955d0*/  IMAD.WIDE R168, R171.reuse, 0x4, R162 ;  /* 0x00000004aba87825 */ /* 0x040fe200078e02a2 */
[----:B------:R-:W-:-:S03]  /*955e0*/  IADD3 R170, R171, c[0x0][0x198], RZ ;  /* 0x00006600abaa7a10 */ /* 0x000fc60007ffe0ff */
[----:B------:R-:W-:-:S04]  /*955f0*/  IMAD.WIDE R166, R171, 0x4, R160 ;  /* 0x00000004aba67825 */ /* 0x000fc800078e02a0 */
[----:B------:R-:W-:-:S04]  /*95600*/  IMAD.WIDE R164, R171, 0x4, R6 ;  /* 0x00000004aba47825 */ /* 0x000fc800078e0206 */
[----:B------:R-:W-:Y:S02]  /*95610*/  IMAD.WIDE R2, R171, 0x4, R4 ;  /* 0x00000004ab027825 */ /* 0x000fe400078e0204 */
[----:B------:R-:W2:Y:S01]  /*95620*/  LDL.LU R171, [R1+0x1ef0] ;  /* 0x001ef00001ab7983 */ /* 0x000ea20000300800 */
[----:B------:R-:W-:Y:S02]  /*95630*/  ISETP.LT.AND P5, PT, R243, c[0x0][0x178], !P3 ;  /* 0x00005e00f3007a0c */ /* 0x000fe40005fa1270 */
[----:B------:R-:W-:Y:S02]  /*95640*/  ISETP.LT.AND P0, PT, R252, c[0x0][0x178], !P3 ;  /* 0x00005e00fc007a0c */ /* 0x000fe40005f01270 */
[----:B------:R-:W-:Y:S01]  /*95650*/  ISETP.LT.AND P6, PT, R99, c[0x0][0x178], !P3 ;  /* 0x00005e0063007a0c */ /* 0x000fe20005fc1270 */
[----:B------:R-:W-:Y:S01]  /*95660*/  ISETP.LT.AND P3, PT, R174, c[0x0][0x178], !P3 ;  /* 0x00005e00ae007a0c */ /* 0x000fe20005f61270 */
[----:B------:R-:W-:-:S07]  /*95670*/  ISETP.LT.AND P4, PT, R243, c[0x0][0x178], !P1 ;  /* 0x00005e00f3007a0c */ /* 0x000fce0004f81270 */
[----:B--2---:R1:W-:Y:S02]  /*95680*/  @P5 STG.E [R168.64], R171 ;  /* 0x000000aba8005986 */ /* 0x0043e4000c101904 */
[----:B---3--:R-:W-:Y:S02]  /*95690*/  @P0 STG.E [R166.64], R172 ;  /* 0x000000aca6000986 */ /* 0x008fe4000c101904 */
[----:B------:R-:W-:Y:S02]  /*956a0*/  @P6 STG.E [R164.64], R249 ;  /* 0x000000f9a4006986 */ /* 0x000fe4000c101904 */
[----:B------:R2:W-:Y:S01]  /*956b0*/  @P3 STG.E [R2.64], R173 ;  /* 0x000000ad02003986 */ /* 0x0005e2000c101904 */
[----:B------:R-:W-:Y:S01]  /*956c0*/  ISETP.LT.AND P3, PT, R252, c[0x0][0x178], !P1 ;  /* 0x00005e00fc007a0c */ /* 0x000fe20004f61270 */
[----:B-1----:R-:W-:-:S05]  /*956d0*/  IMAD.WIDE R168, R170, 0x4, R162 ;  /* 0x00000004aaa87825 */ /* 0x002fca00078e02a2 */
[----:B------:R1:W-:Y:S01]  /*956e0*/  @P4 STG.E [R168.64], R175 ;  /* 0x000000afa8004986 */ /* 0x0003e2000c101904 */
[----:B------:R-:W-:Y:S02]  /*956f0*/  ISETP.LT.AND P4, PT, R99, c[0x0][0x178], !P1 ;  /* 0x00005e0063007a0c */ /* 0x000fe40004f81270 */
[----:B--2---:R-:W-:Y:S02]  /*95700*/  IADD3 R2, R242, 0x1ad, RZ ;  /* 0x000001adf2027810 */ /* 0x004fe40007ffe0ff */
[----:B------:R-:W-:Y:S01]  /*95710*/  ISETP.LT.AND P0, PT, R174, c[0x0][0x178], !P1 ;  /* 0x00005e00ae007a0c */ /* 0x000fe20004f01270 */
[----:B------:R-:W-:Y:S01]  /*95720*/  IMAD.WIDE R164, R170, 0x4, R160 ;  /* 0x00000004aaa47825 */ /* 0x000fe200078e02a0 */
[----:B------:R-:W-:-:S03]  /*95730*/  ISETP.GE.AND P1, PT, R2, c[0x0][0x17c], PT ;  /* 0x00005f0002007a0c */ /* 0x000fc60003f26270 */
[----:B------:R-:W-:Y:S01]  /*95740*/  IMAD.WIDE R2, R170, 0x4, R6 ;  /* 0x00000004aa027825 */ /* 0x000fe200078e0206 */
[----:B-1----:R-:W2:Y:S03]  /*95750*/  LDL.LU R169, [R1+0x1ee0] ;  /* 0x001ee00001a97983 */ /* 0x002ea60000300800 */
[----:B------:R-:W3:Y:S02]  /*95760*/  LDL.LU R172, [R1+0x1d70] ;  /* 0x001d700001ac7983 */ /* 0x000ee40000300800 */
[----:B------:R-:W2:Y:S02]  /*95770*/  LDL.LU R249, [R1+0x1540] ;  /* 0x0015400001f97983 */ /* 0x000ea40000300800 */
[----:B------:R-:W2:Y:S01]  /*95780*/  LDL.LU R173, [R1+0x1f14] ;  /* 0x001f140001ad7983 */ /* 0x000ea20000300800 */
[----:B------:R-:W2:Y:S04]  /*95790*/  LDL.LU R175, [R1+0x1ee4] ;  /* 0x001ee40001af7983 */ /* 0x000ea80000300800 */
[----:B------:R1:W-:Y:S01]  /*957a0*/  @P3 STG.E [R164.64], R247 ;  /* 0x000000f7a4003986 */ /* 0x0003e2000c101904 */
[----:B----4-:R4:W-:Y:S03]  /*957b0*/  @P4 STG.E [R2.64], R250 ;  /* 0x000000fa02004986 */ /* 0x0109e6000c101904 */
[----:B-1----:R-:W2:Y:S01]  /*957c0*/  LDL.LU R247, [R1+0x1d74] ;  /* 0x001d740001f77983 */ /* 0x002ea20000300800 */
[----:B----4-:R-:W4:Y:S02]  /*957d0*/  LDL.LU R250, [R1+0x3600] ;  /* 0x0036000001fa7983 */ /* 0x010f240000300800 */
[----:B------:R-:W2:Y:S01]  /*957e0*/  LDL.LU R3, [R1+0x1f10] ;  /* 0x001f100001037983 */ /* 0x000ea20000300800 */
[----:B------:R-:W-:-:S02]  /*957f0*/  ISETP.LT.AND P6, PT, R243, c[0x0][0x178], !P2 ;  /* 0x00005e00f3007a0c */ /* 0x000fc400057c1270 */
[----:B------:R-:W-:Y:S02]  /*95800*/  ISETP.LT.AND P5, PT, R252, c[0x0][0x178], !P2 ;  /* 0x00005e00fc007a0c */ /* 0x000fe400057a1270 */
[C---:B------:R-:W-:Y:S01]  /*95810*/  IADD3 R168, R170.reuse, c[0x0][0x198], RZ ;  /* 0x00006600aaa87a10 */ /* 0x040fe20007ffe0ff */
[----:B------:R-:W-:Y:S01]  /*95820*/  IMAD.WIDE R170, R170, 0x4, R4 ;  /* 0x00000004aaaa7825 */ /* 0x000fe200078e0204 */
[----:B------:R-:W-:-:S03]  /*95830*/  ISETP.LT.AND P3, PT, R99, c[0x0][0x178], !P2 ;  /* 0x00005e0063007a0c */ /* 0x000fc60005761270 */
[----:B------:R-:W-:Y:S02]  /*95840*/  ISETP.LT.AND P2, PT, R174, c[0x0][0x178], !P2 ;  /* 0x00005e00ae007a0c */ /* 0x000fe40005741270 */
[----:B------:R-:W-:-:S04]  /*95850*/  IMAD.WIDE R166, R168, 0x4, R162 ;  /* 0x00000004a8a67825 */ /* 0x000fc800078e02a2 */
[----:B------:R-:W-:Y:S01]  /*95860*/  IMAD.WIDE R164, R168, 0x4, R160 ;  /* 0x00000004a8a47825 */ /* 0x000fe200078e02a0 */
[----:B------:R1:W-:Y:S01]  /*95870*/  @P0 STG.E [R170.64], R248 ;  /* 0x000000f8aa000986 */ /* 0x0003e2000c101904 */
[----:B------:R-:W-:Y:S02]  /*95880*/  ISETP.LT.AND P0, PT, R252, c[0x0][0x178], !P1 ;  /* 0x00005e00fc007a0c */ /* 0x000fe40004f01270 */
[----:B------:R-:W-:Y:S02]  /*95890*/  ISETP.LT.AND P4, PT, R99, c[0x0][0x178], !P1 ;  /* 0x00005e0063007a0c */ /* 0x000fe40004f81270 */
[----:B------:R-:W-:Y:S02]  /*958a0*/  IADD3 R2, R168, c[0x0][0x198], RZ ;  /* 0x00006600a8027a10 */ /* 0x000fe40007ffe0ff */
[----:B-1----:R-:W-:Y:S01]  /*958b0*/  IADD3 R170, R242, 0x1ae, RZ ;  /* 0x000001aef2aa7810 */ /* 0x002fe20007ffe0ff */
[----:B------:R-:W4:Y:S01]  /*958c0*/  LDL.LU R248, [R1+0x1544] ;  /* 0x0015440001f87983 */ /* 0x000f220000300800 */
[----:B------:R-:W4:Y:S03]  /*958d0*/  LDL.LU R171, [R1+0x1e90] ;  /* 0x001e900001ab7983 */ /* 0x000f260000300800 */
[----:B--2---:R1:W-:Y:S01]  /*958e0*/  @P6 STG.E [R166.64], R3 ;  /* 0x00000003a6006986 */ /* 0x0043e2000c101904 */
[----:B------:R2:W-:Y:S01]  /*958f0*/  @P5 STG.E [R164.64], R169 ;  /* 0x000000a9a4005986 */ /* 0x0005e2000c101904 */
[----:B------:R-:W-:-:S02]  /*95900*/  ISETP.LT.AND P5, PT, R243, c[0x0][0x178], !P1 ;  /* 0x00005e00f3007a0c */ /* 0x000fc40004fa1270 */
[----:B------:R-:W-:Y:S01]  /*95910*/  ISETP.GE.AND P6, PT, R170, c[0x0][0x17c], PT ;  /* 0x00005f00aa007a0c */ /* 0x000fe20003fc6270 */
[----:B-1----:R-:W-:-:S04]  /*95920*/  IMAD.WIDE R166, R168, 0x4, R4 ;  /* 0x00000004a8a67825 */ /* 0x002fc800078e0204 */
[----:B--2---:R-:W-:-:S04]  /*95930*/  IMAD.WIDE R164, R168, 0x4, R6 ;  /* 0x00000004a8a47825 */ /* 0x004fc800078e0206 */
[----:B------:R-:W-:Y:S01]  /*95940*/  IMAD.WIDE R168, R2, 0x4, R162 ;  /* 0x0000000402a87825 */ /* 0x000fe200078e02a2 */
[----:B---3--:R1:W-:Y:S03]  /*95950*/  @P3 STG.E [R164.64], R172 ;  /* 0x000000aca4003986 */ /* 0x0083e6000c101904 */
[----:B------:R2:W-:Y:S01]  /*95960*/  @P2 STG.E [R166.64], R249 ;  /* 0x000000f9a6002986 */ /* 0x0005e2000c101904 */
[C---:B------:R-:W-:Y:S02]  /*95970*/  IADD3 R3, R242.reuse, 0x1af, RZ ;  /* 0x000001aff2037810 */ /* 0x040fe40007ffe0ff */
[----:B------:R-:W-:Y:S01]  /*95980*/  IADD3 R170, R242, 0x1b0, RZ ;  /* 0x000001b0f2aa7810 */ /* 0x000fe20007ffe0ff */
[----:B------:R3:W-:Y:S01]  /*95990*/  @P5 STG.E [R168.64], R173 ;  /* 0x000000ada8005986 */ /* 0x0007e2000c101904 */
[----:B------:R-:W-:Y:S01]  /*959a0*/  ISETP.GE.AND P3, PT, R3, c[0x0][0x17c], PT ;  /* 0x00005f0003007a0c */ /* 0x000fe20003f66270 */
[----:B-1----:R-:W-:-:S04]  /*959b0*/  IMAD.WIDE R164, R2, 0x4, R6 ;  /* 0x0000000402a47825 */ /* 0x002fc800078e0206 */
[C---:B--2---:R-:W-:Y:S01]  /*959c0*/  IMAD.WIDE R166, R2.reuse, 0x4, R160 ;  /* 0x0000000402a67825 */ /* 0x044fe200078e02a0 */
[----:B------:R-:W-:Y:S01]  /*959d0*/  IADD3 R3, R2, c[0x0][0x198], RZ ;  /* 0x0000660002037a10 */ /* 0x000fe20007ffe0ff */
[----:B---3--:R-:W2:Y:S04]  /*959e0*/  LDL.LU R173, [R1+0x1f24] ;  /* 0x001f240001ad7983 */ /* 0x008ea80000300800 */
[----:B------:R1:W-:Y:S01]  /*959f0*/  @P0 STG.E [R166.64], R175 ;  /* 0x000000afa6000986 */ /* 0x0003e2000c101904 */
[----:B------:R3:W-:Y:S01]  /*95a00*/  @P4 STG.E [R164.64], R247 ;  /* 0x000000f7a4004986 */ /* 0x0007e2000c101904 */
[----:B------:R-:W-:Y:S02]  /*95a10*/  ISETP.GE.AND P0, PT, R170, c[0x0][0x17c], PT ;  /* 0x00005f00aa007a0c */ /* 0x000fe40003f06270 */
[----:B-1----:R-:W2:Y:S01]  /*95a20*/  LDL.LU R175, [R1+0x1f04] ;  /* 0x001f040001af7983 */ /* 0x002ea20000300800 */
[----:B---3--:R-:W3:Y:S02]  /*95a30*/  LDL.LU R247, [R1+0x1e94] ;  /* 0x001e940001f77983 */ /* 0x008ee40000300800 */
[----:B------:R-:W-:-:S02]  /*95a40*/  IMAD.WIDE R164, R2, 0x4, R4 ;  /* 0x0000000402a47825 */ /* 0x000fc400078e0204 */
[----:B------:R-:W2:Y:S02]  /*95a50*/  LDL.LU R2, [R1+0x1f00] ;  /* 0x001f000001027983 */ /* 0x000ea40000300800 */
[----:B------:R-:W2:Y:S01]  /*95a60*/  LDL.LU R170, [R1+0x1f20] ;  /* 0x001f200001aa7983 */ /* 0x000ea20000300800 */
[----:B------:R-:W-:Y:S02]  /*95a70*/  ISETP.LT.AND P1, PT, R174, c[0x0][0x178], !P1 ;  /* 0x00005e00ae007a0c */ /* 0x000fe40004f21270 */
[----:B------:R-:W-:Y:S02]  /*95a80*/  ISETP.LT.AND P2, PT, R243, c[0x0][0x178], !P6 ;  /* 0x00005e00f3007a0c */ /* 0x000fe40007741270 */
[----:B------:R-:W-:Y:S02]  /*95a90*/  ISETP.LT.AND P5, PT, R252, c[0x0][0x178], !P6 ;  /* 0x00005e00fc007a0c */ /* 0x000fe400077a1270 */
[----:B------:R-:W-:Y:S01]  /*95aa0*/  ISETP.LT.AND P4, PT, R99, c[0x0][0x178], !P6 ;  /* 0x00005e0063007a0c */ /* 0x000fe20007781270 */
[----:B------:R-:W-:-:S02]  /*95ab0*/  ISETP.LT.AND P6, PT, R174, c[0x0][0x178], !P6 ;  /* 0x00005e00ae007a0c */ /* 0x000fc400077c1270 */
[----:B------:R-:W-:-:S04]  /*95ac0*/  IMAD.WIDE R166, R3, 0x4, R162 ;  /* 0x0000000403a67825 */ /* 0x000fc800078e02a2 */
[C---:B------:R-:W-:Y:S01]  /*95ad0*/  IMAD.WIDE R168, R3.reuse, 0x4, R160 ;  /* 0x0000000403a87825 */ /* 0x040fe200078e02a0 */
[----:B------:R-:W3:Y:S03]  /*95ae0*/  LDL.LU R172, [R1+0x1e48] ;  /* 0x001e480001ac7983 */ /* 0x000ee60000300800 */
[----:B------:R-:W3:Y:S01]  /*95af0*/  LDL.LU R249, [R1+0x1758] ;  /* 0x0017580001f97983 */ /* 0x000ee20000300800 */
[----:B----4-:R1:W-:Y:S01]  /*95b00*/  @P1 STG.E [R164.64], R248 ;  /* 0x000000f8a4001986 */ /* 0x0103e2000c101904 */
[----:B------:R-:W-:Y:S01]  /*95b10*/  ISETP.LT.AND P1, PT, R252, c[0x0][0x178], !P3 ;  /* 0x00005e00fc007a0c */ /* 0x000fe20005f21270 */
[----:B-1----:R-:W-:Y:S02]  /*95b20*/  IMAD.WIDE R164, R3, 0x4, R6 ;  /* 0x0000000403a47825 */ /* 0x002fe400078e0206 */
[----:B------:R-:W4:Y:S04]  /*95b30*/  LDL.LU R248, [R1+0x12b8] ;  /* 0x0012b80001f87983 */ /* 0x000f280000300800 */
[----:B--2---:R1:W-:Y:S01]  /*95b40*/  @P2 STG.E [R166.64], R170 ;  /* 0x000000aaa6002986 */ /* 0x0043e2000c101904 */
[----:B------:R2:W-:Y:S02]  /*95b50*/  @P5 STG.E [R168.64], R2 ;  /* 0x00000002a8005986 */ /* 0x0005e4000c101904 */
[----:B------:R3:W-:Y:S01]  /*95b60*/  @P4 STG.E [R164.64], R171 ;  /* 0x000000aba4004986 */ /* 0x0007e2000c101904 */
[----:B------:R-:W-:Y:S01]  /*95b70*/  ISETP.LT.AND P5, PT, R243, c[0x0][0x178], !P3 ;  /* 0x00005e00f3007a0c */ /* 0x000fe20005fa1270 */
[----:B-1----:R-:W-:Y:S01]  /*95b80*/  IMAD.WIDE R166, R3, 0x4, R4 ;  /* 0x0000000403a67825 */ /* 0x002fe200078e0204 */
[----:B--2---:R-:W-:-:S02]  /*95b90*/  IADD3 R2, R242, 0x1b1, RZ ;  /* 0x000001b1f2027810 */ /* 0x004fc40007ffe0ff */
[----:B------:R-:W-:Y:S02]  /*95ba0*/  IADD3 R168, R3, c[0x0][0x198], RZ ;  /* 0x0000660003a87a10 */ /* 0x000fe40007ffe0ff */
[----:B------:R1:W-:Y:S01]  /*95bb0*/  @P6 STG.E [R166.64], R250 ;  /* 0x000000faa6006986 */ /* 0x0003e2000c101904 */
[----:B------:R-:W-:Y:S02]  /*95bc0*/  ISETP.LT.AND P2, PT, R99, c[0x0][0x178], !P3 ;  /* 0x00005e0063007a0c */ /* 0x000fe40005f41270 */
[----:B------:R-:W-:Y:S01]  /*95bd0*/  ISETP.GE.AND P4, PT, R2, c[0x0][0x17c], PT ;  /* 0x00005f0002007a0c */ /* 0x000fe20003f86270 */
[----:B------:R-:W-:-:S04]  /*95be0*/  IMAD.WIDE R2, R168, 0x4, R162 ;  /* 0x00000004a8027825 */ /* 0x000fc800078e02a2 */
[C---:B---3--:R-:W-:Y:S01]  /*95bf0*/  IMAD.WIDE R164, R168.reuse, 0x4, R160 ;  /* 0x00000004a8a47825 */ /* 0x048fe200078e02a0 */
[----:B-1----:R-:W2:Y:S04]  /*95c00*/  LDL.LU R250, [R1+0x35fc] ;  /* 0x0035fc0001fa7983 */ /* 0x002ea80000300800 */
[----:B------:R1:W-:Y:S01]  /*95c10*/  @P5 STG.E [R2.64], R173 ;  /* 0x000000ad02005986 */ /* 0x0003e2000c101904 */
[----:B------:R3:W-:Y:S02]  /*95c20*/  @P1 STG.E [R164.64], R175 ;  /* 0x000000afa4001986 */ /* 0x0007e4000c101904 */
[----:B------:R-:W-:Y:S01]  /*95c30*/  IMAD.WIDE R166, R168, 0x4, R6 ;  /* 0x00000004a8a67825 */ /* 0x000fe200078e0206 */
[----:B-1----:R-:W2:Y:S03]  /*95c40*/  LDL.LU R173, [R1+0x1e4c] ;  /* 0x001e4c0001ad7983 */ /* 0x002ea60000300800 */
[----:B---3--:R-:W3:Y:S01]  /*95c50*/  LDL.LU R175, [R1+0x175c] ;  /* 0x00175c0001af7983 */ /* 0x008ee20000300800 */
[----:B------:R1:W-:Y:S04]  /*95c60*/  @P2 STG.E [R166.64], R247 ;  /* 0x000000f7a6002986 */ /* 0x0003e8000c101904 */
[----:B-1----:R-:W3:Y:S01]  /*95c70*/  LDL.LU R247, [R1+0x12bc] ;  /* 0x0012bc0001f77983 */ /* 0x002ee20000300800 */
[----:B------:R-:W-:-:S02]  /*95c80*/  ISETP.LT.AND P3, PT, R174, c[0x0][0x178], !P3 ;  /* 0x00005e00ae007a0c */ /* 0x000fc40005f61270 */
[----:B------:R-:W-:Y:S02]  /*95c90*/  ISETP.LT.AND P6, PT, R243, c[0x0][0x178], !P0 ;  /* 0x00005e00f3007a0c */ /* 0x000fe400047c1270 */
[----:B------:R-:W-:Y:S02]  /*95ca0*/  IADD3 R2, R168, c[0x0][0x198], RZ ;  /* 0x00006600a8027a10 */ /* 0x000fe40007ffe0ff */
[----:B------:R-:W-:Y:S02]  /*95cb0*/  ISETP.LT.AND P5, PT, R252, c[0x0][0x178], !P0 ;  /* 0x00005e00fc007a0c */ /* 0x000fe400047a1270 */
[----:B------:R-:W-:Y:S01]  /*95cc0*/  ISETP.LT.AND P2, PT, R99, c[0x0][0x178], !P0 ;  /* 0x00005e0063007a0c */ /* 0x000fe20004741270 */
[----:B------:R-:W-:Y:S02]  /*95cd0*/  ISETP.LT.AND P0, PT, R174, c[0x0][0x178], !P0 ;  /* 0x00005e00ae007a0c */ /* 0x000fe40004701270 */
[----:B------:R-:W-:-:S04]  /*95ce0*/  IMAD.WIDE R164, R168, 0x4, R4 ;  /* 0x00000004a8a47825 */ /* 0x000fc800078e0204 */
[----:B------:R-:W-:-:S04]  /*95cf0*/  IMAD.WIDE R166, R2, 0x4, R162 ;  /* 0x0000000402a67825 */ /* 0x000fc800078e02a2 */
[----:B------:R-:W-:Y:S01]  /*95d00*/  IMAD.WIDE R168, R2, 0x4, R160 ;  /* 0x0000000402a87825 */ /* 0x000fe200078e02a0 */
[----:B------:R1:W-:Y:S03]  /*95d10*/  @P3 STG.E [R164.64], R251 ;  /* 0x000000fba4003986 */ /* 0x0003e6000c101904 */
[----:B------:R4:W-:Y:S01]  /*95d20*/  @P6 STG.E [R166.64], R172 ;  /* 0x000000aca6006986 */ /* 0x0009e2000c101904 */
[----:B------:R-:W-:Y:S01]  /*95d30*/  IADD3 R3, R242, 0x1b2, RZ ;  /* 0x000001b2f2037810 */ /* 0x000fe20007ffe0ff */
[----:B------:R4:W-:Y:S01]  /*95d40*/  @P5 STG.E [R168.64], R249 ;  /* 0x000000f9a8005986 */ /* 0x0009e2000c101904 */
[----:B------:R-:W-:Y:S02]  /*95d50*/  ISETP.LT.AND P6, PT, R243, c[0x0][0x178], !P4 ;  /* 0x00005e00f3007a0c */ /* 0x000fe400067c1270 */
[----:B------:R-:W-:Y:S01]  /*95d60*/  ISETP.LT.AND P3, PT, R252, c[0x0][0x178], !P4 ;  /* 0x00005e00fc007a0c */ /* 0x000fe20006761270 */
[C---:B-1----:R-:W-:Y:S01]  /*95d70*/  IMAD.WIDE R164, R2.reuse, 0x4, R6 ;  /* 0x0000000402a47825 */ /* 0x042fe200078e0206 */
[----:B------:R-:W3:Y:S03]  /*95d80*/  LDL.LU R251, [R1+0x35f8] ;  /* 0x0035f80001fb7983 */ /* 0x000ee60000300800 */
[----:B----4-:R-:W-:-:S04]  /*95d90*/  IMAD.WIDE R166, R2, 0x4, R4 ;  /* 0x0000000402a67825 */ /* 0x010fc800078e0204 */
[----:B------:R-:W4:Y:S02]  /*95da0*/  LDL.LU R170, [R1+0x1e58] ;  /* 0x001e580001aa7983 */ /* 0x000f240000300800 */
[----:B------:R-:W4:Y:S01]  /*95db0*/  LDL.LU R171, [R1+0x13f8] ;  /* 0x0013f80001ab7983 */ /* 0x000f220000300800 */
[----:B------:R1:W-:Y:S01]  /*95dc0*/  @P2 STG.E [R164.64], R248 ;  /* 0x000000f8a4002986 */ /* 0x0003e2000c101904 */
[----:B------:R-:W-:Y:S01]  /*95dd0*/  ISETP.GE.AND P1, PT, R3, c[0x0][0x17c], PT ;  /* 0x00005f0003007a0c */ /* 0x000fe20003f26270 */
[----:B------:R-:W-:Y:S01]  /*95de0*/  IADD3 R3, R2, c[0x0][0x198], RZ ;  /* 0x0000660002037a10 */ /* 0x000fe20007ffe0ff */
[----:B------:R-:W-:Y:S02]  /*95df0*/  IADD3 R168, R242, 0x1b3, RZ ;  /* 0x000001b3f2a87810 */ /* 0x000fe40007ffe0ff */
[----:B------:R-:W-:Y:S02]  /*95e00*/  ISETP.LT.AND P5, PT, R99, c[0x0][0x178], !P4 ;  /* 0x00005e0063007a0c */ /* 0x000fe400067a1270 */
[----:B------:R-:W-:Y:S01]  /*95e10*/  ISETP.GE.AND P2, PT, R168, c[0x0][0x17c], PT ;  /* 0x00005f00a8007a0c */ /* 0x000fe20003f46270 */
[----:B------:R-:W-:-:S04]  /*95e20*/  IMAD.WIDE R168, R3, 0x4, R160 ;  /* 0x0000000403a87825 */ /* 0x000fc800078e02a0 */
[C---:B-1----:R-:W-:Y:S01]  /*95e30*/  IMAD.WIDE R164, R3.reuse, 0x4, R162 ;  /* 0x0000000403a47825 */ /* 0x042fe200078e02a2 */
[----:B--2---:R1:W-:Y:S04]  /*95e40*/  @P0 STG.E [R166.64], R250 ;  /* 0x000000faa6000986 */ /* 0x0043e8000c101904 */
[----:B-1----:R-:W2:Y:S01]  /*95e50*/  LDL.LU R250, [R1+0x1828] ;  /* 0x0018280001fa7983 */ /* 0x002ea20000300800 */
[----:B------:R-:W2:Y:S03]  /*95e60*/  LDL.LU R249, [R1+0xf98] ;  /* 0x000f980001f97983 */ /* 0x000ea60000300800 */
[----:B------:R1:W-:Y:S01]  /*95e70*/  @P6 STG.E [R164.64], R173 ;  /* 0x000000ada4006986 */ /* 0x0003e2000c101904 */
[----:B------:R-:W2:Y:S02]  /*95e80*/  LDL.LU R248, [R1+0x1e5c] ;  /* 0x001e5c0001f87983 */ /* 0x000ea40000300800 */
[----:B---3--:R3:W-:Y:S02]  /*95e90*/  @P3 STG.E [R168.64], R175 ;  /* 0x000000afa8003986 */ /* 0x0087e4000c101904 */
[----:B------:R-:W-:Y:S01]  /*95ea0*/  IMAD.WIDE R166, R3, 0x4, R6 ;  /* 0x0000000403a67825 */ /* 0x000fe200078e0206 */
[----:B-1----:R-:W2:Y:S04]  /*95eb0*/  LDL.LU R173, [R1+0x182c] ;  /* 0x00182c0001ad7983 */ /* 0x002ea80000300800 */
[----:B---3--:R-:W3:Y:S04]  /*95ec0*/  LDL.LU R175, [R1+0x13fc] ;  /* 0x0013fc0001af7983 */ /* 0x008ee80000300800 */
[----:B------:R1:W-:Y:S04]  /*95ed0*/  @P5 STG.E [R166.64], R247 ;  /* 0x000000f7a6005986 */ /* 0x0003e8000c101904 */
[----:B-1----:R-:W3:Y:S01]  /*95ee0*/  LDL.LU R247, [R1+0xf9c] ;  /* 0x000f9c0001f77983 */ /* 0x002ee20000300800 */
[----:B------:R-:W-:-:S02]  /*95ef0*/  ISETP.LT.AND P4, PT, R174, c[0x0][0x178], !P4 ;  /* 0x00005e00ae007a0c */ /* 0x000fc40006781270 */
[----:B------:R-:W-:Y:S02]  /*95f00*/  ISETP.LT.AND P0, PT, R243, c[0x0][0x178], !P1 ;  /* 0x00005e00f3007a0c */ /* 0x000fe40004f01270 */
[C---:B------:R-:W-:Y:S01]  /*95f10*/  ISETP.LT.AND P3, PT, R252.reuse, c[0x0][0x178], !P1 ;  /* 0x00005e00fc007a0c */ /* 0x040fe20004f61270 */
[C---:B------:R-:W-:Y:S01]  /*95f20*/  IMAD.WIDE R164, R3.reuse, 0x4, R4 ;  /* 0x0000000403a47825 */ /* 0x040fe200078e0204 */
[----:B------:R-:W-:Y:S02]  /*95f30*/  IADD3 R166, R3, c[0x0][0x198], RZ ;  /* 0x0000660003a67a10 */ /* 0x000fe40007ffe0ff */
[----:B------:R-:W-:Y:S02]  /*95f40*/  ISETP.LT.AND P6, PT, R99, c[0x0][0x178], !P1 ;  /* 0x00005e0063007a0c */ /* 0x000fe40004fc1270 */
[----:B------:R-:W-:Y:S02]  /*95f50*/  ISETP.LT.AND P5, PT, R252, c[0x0][0x178], !P2 ;  /* 0x00005e00fc007a0c */ /* 0x000fe400057a1270 */
[----:B------:R-:W-:Y:S01]  /*95f60*/  IADD3 R167, R242, 0x1b4, RZ ;  /* 0x000001b4f2a77810 */ /* 0x000fe20007ffe0ff */
[----:B------:R-:W3:Y:S01]  /*95f70*/  LDL.LU R172, [R1+0x15c8] ;  /* 0x0015c80001ac7983 */ /* 0x000ee20000300800 */
[----:B------:R-:W-:-:S03]  /*95f80*/  IMAD.WIDE R2, R166, 0x4, R162 ;  /* 0x00000004a6027825 */ /* 0x000fc600078e02a2 */
[----:B------:R1:W-:Y:S01]  /*95f90*/  @P4 STG.E [R164.64], R251 ;  /* 0x000000fba4004986 */ /* 0x0003e2000c101904 */
[----:B------:R-:W-:Y:S02]  /*95fa0*/  ISETP.LT.AND P1, PT, R174, c[0x0][0x178], !P1 ;  /* 0x00005e00ae007a0c */ /* 0x000fe40004f21270 */
[----:B------:R-:W-:Y:S01]  /*95fb0*/  ISETP.LT.AND P4, PT, R243, c[0x0][0x178], !P2 ;  /* 0x00005e00f3007a0c */ /* 0x000fe20005781270 */
[----:B----4-:R4:W-:Y:S02]  /*95fc0*/  @P0 STG.E [R2.64], R170 ;  /* 0x000000aa02000986 */ /* 0x0109e4000c101904 */
[----:B-1----:R-:W-:-:S04]  /*95fd0*/  IMAD.WIDE R164, R166, 0x4, R160 ;  /* 0x00000004a6a47825 */ /* 0x002fc800078e02a0 */
[C---:B----4-:R-:W-:Y:S01]  /*95fe0*/  IMAD.WIDE R2, R166.reuse, 0x4, R6 ;  /* 0x00000004a6027825 */ /* 0x050fe200078e0206 */
[----:B------:R-:W4:Y:S01]  /*95ff0*/  LDL.LU R251, [R1+0x1838] ;  /* 0x0018380001fb7983 */ /* 0x000f220000300800 */
[----:B------:R-:W-:Y:S02]  /*96000*/  IADD3 R170, R166, c[0x0][0x198], RZ ;  /* 0x00006600a6aa7a10 */ /* 0x000fe40007ffe0ff */
[----:B------:R-:W-:-:S03]  /*96010*/  ISETP.GE.AND P0, PT, R167, c[0x0][0x17c], PT ;  /* 0x00005f00a7007a0c */ /* 0x000fc60003f06270 */
[----:B------:R-:W-:Y:S01]  /*96020*/  IMAD.WIDE R168, R170, 0x4, R160 ;  /* 0x00000004aaa87825 */ /* 0x000fe200078e02a0 */
[----:B--2---:R1:W-:Y:S01]  /*96030*/  @P3 STG.E [R164.64], R250 ;  /* 0x000000faa4003986 */ /* 0x0043e2000c101904 */
[----:B------:R-:W-:Y:S02]  /*96040*/  ISETP.LT.AND P3, PT, R99, c[0x0][0x178], !P2 ;  /* 0x00005e0063007a0c */ /* 0x000fe40005761270 */
[----:B------:R-:W-:Y:S02]  /*96050*/  ISETP.LT.AND P2, PT, R174, c[0x0][0x178], !P2 ;  /* 0x00005e00ae007a0c */ /* 0x000fe40005741270 */
[----:B------:R2:W-:Y:S02]  /*96060*/  @P6 STG.E [R2.64], R171 ;  /* 0x000000ab02006986 */ /* 0x0005e4000c101904 */
[----:B-1----:R-:W-:-:S04]  /*96070*/  IMAD.WIDE R164, R166, 0x4, R4 ;  /* 0x00000004a6a47825 */ /* 0x002fc800078e0204 */
[----:B------:R-:W-:-:S04]  /*96080*/  IMAD.WIDE R166, R170, 0x4, R162 ;  /* 0x00000004aaa67825 */ /* 0x000fc800078e02a2 */
[C---:B--2---:R-:W-:Y:S01]  /*96090*/  IMAD.WIDE R2, R170.reuse, 0x4, R6 ;  /* 0x00000004aa027825 */ /* 0x044fe200078e0206 */
[----:B------:R1:W-:Y:S03]  /*960a0*/  @P1 STG.E [R164.64], R249 ;  /* 0x000000f9a4001986 */ /* 0x0003e6000c101904 */
[----:B------:R2:W-:Y:S02]  /*960b0*/  @P4 STG.E [R166.64], R248 ;  /* 0x000000f8a6004986 */ /* 0x0005e4000c101904 */
[----:B------:R3:W-:Y:S02]  /*960c0*/  @P5 STG.E [R168.64], R173 ;  /* 0x000000ada8005986 */ /* 0x0007e4000c101904 */
[----:B---3--:R3:W-:Y:S01]  /*960d0*/  @P3 STG.E [R2.64], R175 ;  /* 0x000000af02003986 */ /* 0x0087e2000c101904 */
[----:B-1----:R-:W4:Y:S01]  /*960e0*/  LDL.LU R249, [R1+0x12f8] ;  /* 0x0012f80001f97983 */ /* 0x002f220000300800 */
[----:B--2---:R-:W2:Y:S02]  /*960f0*/  LDL.LU R248, [R1+0x1e6c] ;  /* 0x001e6c0001f87983 */ /* 0x004ea40000300800 */
[----:B------:R-:W2:Y:S02]  /*96100*/  LDL.LU R173, [R1+0x183c] ;  /* 0x00183c0001ad7983 */ /* 0x000ea40000300800 */
[----:B---3--:R-:W-:-:S05]  /*96110*/  IMAD.WIDE R2, R170, 0x4, R4 ;  /* 0x00000004aa027825 */ /* 0x008fca00078e0204 */
[----:B------:R1:W-:Y:S04]  /*96120*/  @P2 STG.E [R2.64], R247 ;  /* 0x000000f702002986 */ /* 0x0003e8000c101904 */
[----:B-1----:R-:W3:Y:S01]  /*96130*/  LDL.LU R3, [R1+0x1e68] ;  /* 0x001e680001037983 */ /* 0x002ee20000300800 */
[----:B------:R-:W2:Y:S02]  /*96140*/  LDL.LU R175, [R1+0x15cc] ;  /* 0x0015cc0001af7983 */ /* 0x000ea40000300800 */
[----:B------:R-:W2:Y:S01]  /*96150*/  LDL.LU R247, [R1+0x12fc] ;  /* 0x0012fc0001f77983 */ /* 0x000ea20000300800 */
[----:B------:R-:W-:Y:S02]  /*96160*/  ISETP.LT.AND P6, PT, R243, c[0x0][0x178], !P0 ;  /* 0x00005e00f3007a0c */ /* 0x000fe400047c1270 */
[----:B------:R-:W-:-:S02]  /*96170*/  ISETP.LT.AND P4, PT, R252, c[0x0][0x178], !P0 ;  /* 0x00005e00fc007a0c */ /* 0x000fc40004781270 */
[----:B------:R-:W-:Y:S02]  /*96180*/  ISETP.LT.AND P5, PT, R99, c[0x0][0x178], !P0 ;  /* 0x00005e0063007a0c */ /* 0x000fe400047a1270 */
[----:B------:R-:W-:Y:S02]  /*96190*/  IADD3 R164, R242, 0x1b5, RZ ;  /* 0x000001b5f2a47810 */ /* 0x000fe40007ffe0ff */
[----:B------:R-:W-:Y:S02]  /*961a0*/  IADD3 R171, R170, c[0x0][0x198], RZ ;  /* 0x00006600aaab7a10 */ /* 0x000fe40007ffe0ff */
[----:B------:R-:W-:Y:S01]  /*961b0*/  IADD3 R166, R242, 0x1b6, RZ ;  /* 0x000001b6f2a67810 */ /* 0x000fe20007ffe0ff */
[----:B------:R-:W2:Y:S01]  /*961c0*/  LDL.LU R170, [R1+0x1a08] ;  /* 0x001a080001aa7983 */ /* 0x000ea20000300800 */
[----:B------:R-:W-:Y:S01]  /*961d0*/  ISETP.GE.AND P1, PT, R164, c[0x0][0x17c], PT ;  /* 0x00005f00a4007a0c */ /* 0x000fe20003f26270 */
[----:B------:R-:W2:Y:S02]  /*961e0*/  LDL.LU R250, [R1+0x15d8] ;  /* 0x0015d80001fa7983 */ /* 0x000ea40000300800 */
[----:B------:R-:W-:Y:S01]  /*961f0*/  IMAD.WIDE R164, R171, 0x4, R162 ;  /* 0x00000004aba47825 */ /* 0x000fe200078e02a2 */
[----:B------:R-:W-:-:S03]  /*96200*/  ISETP.GE.AND P3, PT, R166, c[0x0][0x17c], PT ;  /* 0x00005f00a6007a0c */ /* 0x000fc60003f66270 */
[----:B------:R-:W-:-:S04]  /*96210*/  IMAD.WIDE R166, R171, 0x4, R160 ;  /* 0x00000004aba67825 */ /* 0x000fc800078e02a0 */
[----:B------:R-:W-:Y:S01]  /*96220*/  IMAD.WIDE R168, R171, 0x4, R6 ;  /* 0x00000004aba87825 */ /* 0x000fe200078e0206 */
[----:B------:R-:W-:Y:S02]  /*96230*/  ISETP.LT.AND P0, PT, R174, c[0x0][0x178], !P0 ;  /* 0x00005e00ae007a0c */ /* 0x000fe40004701270 */
[----:B------:R-:W-:Y:S01]  /*96240*/  ISETP.LT.AND P2, PT, R99, c[0x0][0x178], !P1 ;  /* 0x00005e0063007a0c */ /* 0x000fe20004f41270 */
[----:B---3--:R1:W-:Y:S01]  /*96250*/  @P6 STG.E [R164.64], R3 ;  /* 0x00000003a4006986 */ /* 0x0083e2000c101904 */
[----:B----4-:R-:W-:Y:S02]  /*96260*/  @P4 STG.E [R166.64], R251 ;  /* 0x000000fba6004986 */ /* 0x010fe4000c101904 */
[----:B------:R3:W-:Y:S01]  /*96270*/  @P5 STG.E [R168.64], R172 ;  /* 0x000000aca8005986 */ /* 0x0007e2000c101904 */
[----:B------:R-:W-:Y:S01]  /*96280*/  ISETP.LT.AND P4, PT, R243, c[0x0][0x178], !P1 ;  /* 0x00005e00f3007a0c */ /* 0x000fe20004f81270 */
[C---:B-1----:R-:W-:Y:S01]  /*96290*/  IMAD.WIDE R2, R171.reuse, 0x4, R4 ;  /* 0x00000004ab027825 */ /* 0x042fe200078e0204 */
[----:B---3--:R-:W-:-:S02]  /*962a0*/  IADD3 R169, R171, c[0x0][0x198], RZ ;  /* 0x00006600aba97a10 */ /* 0x008fc40007ffe0ff */
[----:B------:R-:W3:Y:S01]  /*962b0*/  LDL.LU R171, [R1+0x1e78] ;  /* 0x001e780001ab7983 */ /* 0x000ee20000300800 */
[----:B------:R-:W-:-:S03]  /*962c0*/  ISETP.LT.AND P5, PT, R252, c[0x0][0x178], !P1 ;  /* 0x00005e00fc007a0c */ /* 0x000fc60004fa1270 */
[----:B------:R1:W-:Y:S01]  /*962d0*/  @P0 STG.E [R2.64], R249 ;  /* 0x000000f902000986 */ /* 0x0003e2000c101904 */
[----:B------:R-:W-:-:S04]  /*962e0*/  IMAD.WIDE R164, R169, 0x4, R162 ;  /* 0x00000004a9a47825 */ /* 0x000fc800078e02a2 */
[----:B------:R-:W4:Y:S01]  /*962f0*/  LDL.LU R172, [R1+0x1408] ;  /* 0x0014080001ac7983 */ /* 0x000f220000300800 */
[----:B------:R-:W-:Y:S01]  /*96300*/  ISETP.LT.AND P1, PT, R174, c[0x0][0x178], !P1 ;  /* 0x00005e00ae007a0c */ /* 0x000fe20004f21270 */
[C---:B------:R-:W-:Y:S01]  /*96310*/  IMAD.WIDE R166, R169.reuse, 0x4, R160 ;  /* 0x00000004a9a67825 */ /* 0x040fe200078e02a0 */
[----:B--2---:R2:W-:Y:S03]  /*96320*/  @P4 STG.E [R164.64], R248 ;  /* 0x000000f8a4004986 */ /* 0x0045e6000c101904 */
[C---:B-1----:R-:W-:Y:S01]  /*96330*/  IMAD.WIDE R2, R169.reuse, 0x4, R6 ;  /* 0x00000004a9027825 */ /* 0x042fe200078e0206 */
[----:B------:R1:W-:Y:S04]  /*96340*/  @P5 STG.E [R166.64], R173 ;  /* 0x000000ada6005986 */ /* 0x0003e8000c101904 */
[----:B--2---:R-:W2:Y:S04]  /*96350*/  LDL.LU R248, [R1+0x1e7c] ;  /* 0x001e7c0001f87983 */ /* 0x004ea80000300800 */
[----:B------:R1:W-:Y:S01]  /*96360*/  @P2 STG.E [R2.64], R175 ;  /* 0x000000af02002986 */ /* 0x0003e2000c101904 */
[----:B------:R-:W-:-:S03]  /*96370*/  IMAD.WIDE R164, R169, 0x4, R4 ;  /* 0x00000004a9a47825 */ /* 0x000fc600078e0204 */
[----:B-1----:R-:W2:Y:S04]  /*96380*/  LDL.LU R173, [R1+0x1a0c] ;  /* 0x001a0c0001ad7983 */ /* 0x002ea80000300800 */
[----:B------:R-:W2:Y:S04]  /*96390*/  LDL.LU R175, [R1+0x15dc] ;  /* 0x0015dc0001af7983 */ /* 0x000ea80000300800 */
[----:B------:R1:W-:Y:S01]  /*963a0*/  @P1 STG.E [R164.64], R247 ;  /* 0x000000f7a4001986 */ /* 0x0003e2000c101904 */
[----:B------:R-:W2:Y:S03]  /*963b0*/  LDL.LU R249, [R1+0x140c] ;  /* 0x00140c0001f97983 */ /* 0x000ea60000300800 */
[----:B-1----:R-:W2:Y:S01]  /*963c0*/  LDL.LU R247, [R1+0x1e88] ;  /* 0x001e880001f77983 */ /* 0x002ea20000300800 */
[----:B------:R-:W-:-:S02]  /*963d0*/  IADD3 R168, R242, 0x1b7, RZ ;  /* 0x000001b7f2a87810 */ /* 0x000fc40007ffe0ff */
[----:B------:R-:W-:Y:S02]  /*963e0*/  ISETP.LT.AND P6, PT, R243, c[0x0][0x178], !P3 ;  /* 0x00005e00f3007a0c */ /* 0x000fe40005fc1270 */
[----:B------:R-:W-:Y:S02]  /*963f0*/  ISETP.LT.AND P5, PT, R252, c[0x0][0x178], !P3 ;  /* 0x00005e00fc007a0c */ /* 0x000fe40005fa1270 */
[----:B------:R-:W-:Y:S02]  /*96400*/  ISETP.LT.AND P4, PT, R99, c[0x0][0x178], !P3 ;  /* 0x00005e0063007a0c */ /* 0x000fe40005f81270 */
[----:B------:R-:W-:Y:S01]  /*96410*/  ISETP.GE.AND P0, PT, R168, c[0x0][0x17c], PT ;  /* 0x00005f00a8007a0c */ /* 0x000fe20003f06270 */
[----:B------:R-:W-:Y:S01]  /*96420*/  IADD3 R168, R169, c[0x0][0x198], RZ ;  /* 0x00006600a9a87a10 */ /* 0x000fe20007ffe0ff */
[----:B------:R-:W2:Y:S04]  /*96430*/  LDL.LU R251, [R1+0x14c8] ;  /* 0x0014c80001fb7983 */ /* 0x000ea80000300800 */
[----:B------:R-:W-:Y:S01]  /*96440*/  IMAD.WIDE R166, R168, 0x4, R162 ;  /* 0x00000004a8a67825 */ /* 0x000fe200078e02a2 */
[----:B------:R-:W-:-:S03]  /*96450*/  ISETP.LT.AND P3, PT, R174, c[0x0][0x178], !P3 ;  /* 0x00005e00ae007a0c */ /* 0x000fc60005f61270 */
[----:B------:R-:W-:-:S04]  /*96460*/  IMAD.WIDE R164, R168, 0x4, R160 ;  /* 0x00000004a8a47825 */ /* 0x000fc800078e02a0 */
[----:B------:R-:W-:Y:S01]  /*96470*/  IMAD.WIDE R2, R168, 0x4, R6 ;  /* 0x00000004a8027825 */ /* 0x000fe200078e0206 */
[----:B------:R-:W-:Y:S01]  /*96480*/  ISETP.LT.AND P2, PT, R252, c[0x0][0x178], !P0 ;  /* 0x00005e00fc007a0c */ /* 0x000fe20004741270 */
[----:B---3--:R1:W-:Y:S01]  /*96490*/  @P6 STG.E [R166.64], R171 ;  /* 0x000000aba6006986 */ /* 0x0083e2000c101904 */
[----:B------:R-:W-:Y:S01]  /*964a0*/  ISETP.LT.AND P6, PT, R243, c[0x0][0x178], !P0 ;  /* 0x00005e00f3007a0c */ /* 0x000fe200047c1270 */
[----:B------:R-:W-:Y:S02]  /*964b0*/  @P5 STG.E [R164.64], R170 ;  /* 0x000000aaa4005986 */ /* 0x000fe4000c101904 */
[----:B------:R3:W-:Y:S01]  /*964c0*/  @P4 STG.E [R2.64], R250 ;  /* 0x000000fa02004986 */ /* 0x0007e2000c101904 */
[----:B-1----:R-:W-:-:S04]  /*964d0*/  IADD3 R166, R242, 0x1b8, RZ ;  /* 0x000001b8f2a67810 */ /* 0x002fc80007ffe0ff */
[----:B------:R-:W-:Y:S01]  /*964e0*/  ISETP.GE.AND P1, PT, R166, c[0x0][0x17c], PT ;  /* 0x00005f00a6007a0c */ /* 0x000fe20003f26270 */
[C---:B------:R-:W-:Y:S02]  /*964f0*/  IADD3 R166, R168.reuse, c[0x0][0x198], RZ ;  /* 0x00006600a8a67a10 */ /* 0x040fe40007ffe0ff */
[----:B------:R-:W-:Y:S01]  /*96500*/  IMAD.WIDE R168, R168, 0x4, R4 ;  /* 0x00000004a8a87825 */ /* 0x000fe200078e0204 */
[----:B------:R-:W-:-:S03]  /*96510*/  ISETP.LT.AND P5, PT, R99, c[0x0][0x178], !P0 ;  /* 0x00005e0063007a0c */ /* 0x000fc600047a1270 */
[----:B---3--:R-:W-:Y:S01]  /*96520*/  IMAD.WIDE R2, R166, 0x4, R162 ;  /* 0x00000004a6027825 */ /* 0x008fe200078e02a2 */
[----:B----4-:R-:W-:Y:S01]  /*96530*/  @P3 STG.E [R168.64], R172 ;  /* 0x000000aca8003986 */ /* 0x010fe2000c101904 */
[----:B------:R-:W-:Y:S02]  /*96540*/  ISETP.LT.AND P0, PT, R174, c[0x0][0x178], !P0 ;  /* 0x00005e00ae007a0c */ /* 0x000fe40004701270 */
[C---:B------:R-:W-:Y:S01]  /*96550*/  IMAD.WIDE R164, R166.reuse, 0x4, R160 ;  /* 0x00000004a6a47825 */ /* 0x040fe200078e02a0 */
[----:B--2---:R1:W-:Y:S01]  /*96560*/  @P6 STG.E [R2.64], R248 ;  /* 0x000000f802006986 */ /* 0x0043e2000c101904 */
[----:B------:R-:W-:Y:S02]  /*96570*/  ISETP.LT.AND P6, PT, R243, c[0x0][0x178], !P1 ;  /* 0x00005e00f3007a0c */ /* 0x000fe40004fc1270 */
[C---:B------:R-:W-:Y:S01]  /*96580*/  IADD3 R170, R166.reuse, c[0x0][0x198], RZ ;  /* 0x00006600a6aa7a10 */ /* 0x040fe20007ffe0ff */
[----:B------:R-:W-:Y:S02]  /*96590*/  @P2 STG.E [R164.64], R173 ;  /* 0x000000ada4002986 */ /* 0x000fe4000c101904 */
[----:B-1----:R-:W-:-:S04]  /*965a0*/  IMAD.WIDE R2, R166, 0x4, R6 ;  /* 0x00000004a6027825 */ /* 0x002fc800078e0206 */
[----:B------:R-:W-:Y:S01]  /*965b0*/  IMAD.WIDE R168, R166, 0x4, R4 ;  /* 0x00000004a6a87825 */ /* 0x000fe200078e0204 */
[----:B------:R1:W-:Y:S04]  /*965c0*/  @P5 STG.E [R2.64], R175 ;  /* 0x000000af02005986 */ /* 0x0003e8000c101904 */
[----:B------:R2:W-:Y:S01]  /*965d0*/  @P0 STG.E [R168.64], R249 ;  /* 0x000000f9a8000986 */ /* 0x0005e2000c101904 */
[----:B-1----:R-:W3:Y:S01]  /*965e0*/  LDL.LU R175, [R1+0x1e8c] ;  /* 0x001e8c0001af7983 */ /* 0x002ee20000300800 */
[----:B------:R-:W4:Y:S02]  /*965f0*/  LDL.LU R250, [R1+0x1bdc] ;  /* 0x001bdc0001fa7983 */ /* 0x000f240000300800 */
[----:B------:R-:W-:-:S04]  /*96600*/  IMAD.WIDE R2, R170, 0x4, R162 ;  /* 0x00000004aa027825 */ /* 0x000fc800078e02a2 */
[----:B------:R-:W3:Y:S01]  /*96610*/  LDL.LU R248, [R1+0x19fc] ;  /* 0x0019fc0001f87983 */ /* 0x000ee20000300800 */
[----:B------:R-:W3:Y:S01]  /*96620*/  LDL.LU R173, [R1+0x14cc] ;  /* 0x0014cc0001ad7983 */ /* 0x000ee20000300800 */
[----:B------:R-:W3:Y:S02]  /*96630*/  LDL.LU R171, [R1+0x1bc8] ;  /* 0x001bc80001ab7983 */ /* 0x000ee40000300800 */
[----:B------:R-:W3:Y:S02]  /*96640*/  LDL.LU R172, [R1+0x14d8] ;  /* 0x0014d80001ac7983 */ /* 0x000ee40000300800 */
[----:B--2---:R-:W2:Y:S01]  /*96650*/  LDL.LU R249, [R1+0x1efc] ;  /* 0x001efc0001f97983 */ /* 0x004ea20000300800 */
[----:B------:R1:W-:Y:S04]  /*96660*/  @P6 STG.E [R2.64], R247 ;  /* 0x000000f702006986 */ /* 0x0003e8000c101904 */
[----:B-1----:R-:W2:Y:S01]  /*96670*/  LDL.LU R247, [R1+0x35f4] ;  /* 0x0035f40001f77983 */ /* 0x002ea20000300800 */
[----:B------:R-:W2:Y:S02]  /*96680*/  LDL.LU R2, [R1+0x1bd8] ;  /* 0x001bd80001027983 */ /* 0x000ea40000300800 */
[----:B------:R-:W3:Y:S01]  /*96690*/  LDL.LU R3, [R1+0x19f8] ;  /* 0x0019f80001037983 */ /* 0x000ee20000300800 */
[----:B------:R-:W-:-:S02]  /*966a0*/  ISETP.LT.AND P3, PT, R252, c[0x0][0x178], !P1 ;  /* 0x00005e00fc007a0c */ /* 0x000fc40004f61270 */
[----:B------:R-:W-:Y:S02]  /*966b0*/  ISETP.LT.AND P2, PT, R99, c[0x0][0x178], !P1 ;  /* 0x00005e0063007a0c */ /* 0x000fe40004f41270 */
[C---:B------:R-:W-:Y:S02]  /*966c0*/  IADD3 R164, R242.reuse, 0x1ba, RZ ;  /* 0x000001baf2a47810 */ /* 0x040fe40007ffe0ff */
[----:B------:R-:W-:Y:S01]  /*966d0*/  IADD3 R167, R242, 0x1b9, RZ ;  /* 0x000001b9f2a77810 */ /* 0x000fe20007ffe0ff */
[----:B------:R-:W-:Y:S01]  /*966e0*/  ISETP.LT.AND P1, PT, R174, c[0x0][0x178], !P1 ;  /* 0x00005e00ae007a0c */ /* 0x000fe20004f21270 */
[----:B------:R-:W-:Y:S02]  /*966f0*/  ISETP.GE.AND P5, PT, R164, c[0x0][0x17c], PT ;  /* 0x00005f00a4007a0c */ /* 0x000fe40003fa6270 */
[----:B------:R-:W-:Y:S01]  /*96700*/  ISETP.GE.AND P4, PT, R167, c[0x0][0x17c], PT ;  /* 0x00005f00a7007a0c */ /* 0x000fe20003f86270 */
[----:B------:R-:W-:-:S04]  /*96710*/  IMAD.WIDE R164, R170, 0x4, R160 ;  /* 0x00000004aaa47825 */ /* 0x000fc800078e02a0 */
[----:B------:R-:W-:-:S04]  /*96720*/  IMAD.WIDE R166, R170, 0x4, R6 ;  /* 0x00000004aaa67825 */ /* 0x000fc800078e0206 */
[C---:B------:R-:W-:Y:S01]  /*96730*/  IMAD.WIDE R168, R170.reuse, 0x4, R4 ;  /* 0x00000004aaa87825 */ /* 0x040fe200078e0204 */
[----:B------:R-:W-:Y:S01]  /*96740*/  IADD3 R170, R170, c[0x0][0x198], RZ ;  /* 0x00006600aaaa7a10 */ /* 0x000fe20007ffe0ff */
[----:B--2---:R1:W-:Y:S02]  /*96750*/  @P3 STG.E [R164.64], R2 ;  /* 0x00000002a4003986 */ /* 0x0043e4000c101904 */
[----:B---3--:R2:W-:Y:S01]  /*96760*/  @P2 STG.E [R166.64], R3 ;  /* 0x00000003a6002986 */ /* 0x0085e2000c101904 */
[----:B------:R-:W-:Y:S01]  /*96770*/  ISETP.LT.AND P2, PT, R243, c[0x0][0x178], !P4 ;  /* 0x00005e00f3007a0c */ /* 0x000fe20006741270 */
[----:B------:R3:W-:Y:S01]  /*96780*/  @P1 STG.E [R168.64], R251 ;  /* 0x000000fba8001986 */ /* 0x0007e2000c101904 */
[----:B------:R-:W-:Y:S02]  /*96790*/  ISETP.LT.AND P3, PT, R252, c[0x0][0x178], !P4 ;  /* 0x00005e00fc007a0c */ /* 0x000fe40006761270 */
[----:B------:R-:W-:Y:S01]  /*967a0*/  ISETP.LT.AND P1, PT, R99, c[0x0][0x178], !P4 ;  /* 0x00005e0063007a0c */ /* 0x000fe20006721270 */
[----:B------:R-:W-:Y:S01]  /*967b0*/  ISETP.LT.AND P4, PT, R174, c[0x0][0x178], !P4 ;  /* 0x00005e00ae007a0c */ /* 0x000fe20006781270 */
[----:B-1----:R-:W-:Y:S01]  /*967c0*/  IADD3 R2, R242, 0x1bb, RZ ;  /* 0x000001bbf2027810 */ /* 0x002fe20007ffe0ff */
[----:B--2---:R-:W-:-:S04]  /*967d0*/  IMAD.WIDE R166, R170, 0x4, R162 ;  /* 0x00000004aaa67825 */ /* 0x004fc800078e02a2 */
[----:B------:R-:W-:Y:S01]  /*967e0*/  IMAD.WIDE R164, R170, 0x4, R6 ;  /* 0x00000004aaa47825 */ /* 0x000fe200078e0206 */
[----:B---3--:R-:W2:Y:S01]  /*967f0*/  LDL.LU R169, [R1+0x1ef8] ;  /* 0x001ef80001a97983 */ /* 0x008ea20000300800 */
[----:B------:R-:W-:Y:S02]  /*96800*/  ISETP.GE.AND P0, PT, R2, c[0x0][0x17c], PT ;  /* 0x00005f0002007a0c */ /* 0x000fe40003f06270 */
[C---:B------:R-:W-:Y:S01]  /*96810*/  IMAD.WIDE R2, R170.reuse, 0x4, R160 ;  /* 0x00000004aa027825 */ /* 0x040fe200078e02a0 */
[----:B------:R1:W-:Y:S04]  /*96820*/  @P2 STG.E [R166.64], R175 ;  /* 0x000000afa6002986 */ /* 0x0003e8000c101904 */
[----:B----4-:R-:W-:Y:S01]  /*96830*/  @P3 STG.E [R2.64], R250 ;  /* 0x000000fa02003986 */ /* 0x010fe2000c101904 */
[----:B------:R3:W-:Y:S02]  /*96840*/  @P1 STG.E [R164.64], R248 ;  /* 0x000000f8a4001986 */ /* 0x0007e4000c101904 */
[C---:B-1----:R-:W-:Y:S01]  /*96850*/  IMAD.WIDE R166, R170.reuse, 0x4, R4 ;  /* 0x00000004aaa67825 */ /* 0x042fe200078e0204 */
[----:B------:R-:W4:Y:S01]  /*96860*/  LDL.LU R175, [R1+0x1d8c] ;  /* 0x001d8c0001af7983 */ /* 0x000f220000300800 */
[----:B------:R-:W-:-:S03]  /*96870*/  IADD3 R168, R170, c[0x0][0x198], RZ ;  /* 0x00006600aaa87a10 */ /* 0x000fc60007ffe0ff */
[----:B------:R1:W-:Y:S04]  /*96880*/  @P4 STG.E [R166.64], R173 ;  /* 0x000000ada6004986 */ /* 0x0003e8000c101904 */
[----:B---3--:R-:W3:Y:S01]  /*96890*/  LDL.LU R248, [R1+0x1bcc] ;  /* 0x001bcc0001f87983 */ /* 0x008ee20000300800 */
[----:B-1----:R-:W-:-:S03]  /*968a0*/  IADD3 R167, R242, 0x1bc, RZ ;  /* 0x000001bcf2a77810 */ /* 0x002fc60007ffe0ff */
[----:B------:R-:W3:Y:S01]  /*968b0*/  LDL.LU R173, [R1+0x14dc] ;  /* 0x0014dc0001ad7983 */ /* 0x000ee20000300800 */
[----:B------:R-:W3:Y:S02]  /*968c0*/  LDL.LU R170, [R1+0x1f18] ;  /* 0x001f180001aa7983 */ /* 0x000ee40000300800 */
[----:B------:R-:W3:Y:S02]  /*968d0*/  LDL.LU R251, [R1+0x1ee8] ;  /* 0x001ee80001fb7983 */ /* 0x000ee40000300800 */
[----:B------:R-:W3:Y:S01]  /*968e0*/  LDL.LU R250, [R1+0x1d78] ;  /* 0x001d780001fa7983 */ /* 0x000ee20000300800 */
[----:B------:R-:W-:Y:S02]  /*968f0*/  ISETP.GE.AND P2, PT, R167, c[0x0][0x17c], PT ;  /* 0x00005f00a7007a0c */ /* 0x000fe40003f46270 */
[----:B------:R-:W3:Y:S01]  /*96900*/  LDL.LU R167, [R1+0x1d88] ;  /* 0x001d880001a77983 */ /* 0x000ee20000300800 */
[----:B------:R-:W-:Y:S02]  /*96910*/  ISETP.LT.AND P6, PT, R243, c[0x0][0x178], !P5 ;  /* 0x00005e00f3007a0c */ /* 0x000fe40006fc1270 */
[----:B------:R-:W-:-:S02]  /*96920*/  ISETP.LT.AND P1, PT, R252, c[0x0][0x178], !P5 ;  /* 0x00005e00fc007a0c */ /* 0x000fc40006f21270 */
[----:B------:R-:W-:Y:S01]  /*96930*/  ISETP.LT.AND P3, PT, R99, c[0x0][0x178], !P5 ;  /* 0x00005e0063007a0c */ /* 0x000fe20006f61270 */
[----:B------:R-:W-:Y:S02]  /*96940*/  ISETP.LT.AND P5, PT, R174, c[0x0][0x178], !P5 ;  /* 0x00005e00ae007a0c */ /* 0x000fe40006fa1270 */
[----:B------:R-:W-:-:S04]  /*96950*/  IMAD.WIDE R2, R168, 0x4, R162 ;  /* 0x00000004a8027825 */ /* 0x000fc800078e02a2 */
[C---:B------:R-:W-:Y:S01]  /*96960*/  IMAD.WIDE R164, R168.reuse, 0x4, R160 ;  /* 0x00000004a8a47825 */ /* 0x040fe200078e02a0 */
[----:B------:R-:W-:Y:S02]  /*96970*/  IADD3 R166, R168, c[0x0][0x198], RZ ;  /* 0x00006600a8a67a10 */ /* 0x000fe40007ffe0ff */
[----:B------:R-:W-:Y:S01]  /*96980*/  ISETP.LT.AND P4, PT, R252, c[0x0][0x178], !P0 ;  /* 0x00005e00fc007a0c */ /* 0x000fe20004781270 */
[----:B--2---:R1:W-:Y:S01]  /*96990*/  @P6 STG.E [R2.64], R169 ;  /* 0x000000a902006986 */ /* 0x0043e2000c101904 */
[----:B------:R-:W-:Y:S01]  /*969a0*/  ISETP.LT.AND P6, PT, R243, c[0x0][0x178], !P0 ;  /* 0x00005e00f3007a0c */ /* 0x000fe200047c1270 */
[----:B-1----:R-:W-:-:S04]  /*969b0*/  IMAD.WIDE R2, R168, 0x4, R6 ;  /* 0x00000004a8027825 */ /* 0x002fc800078e0206 */
[----:B------:R-:W-:Y:S01]  /*969c0*/  IMAD.WIDE R168, R168, 0x4, R4 ;  /* 0x00000004a8a87825 */ /* 0x000fe200078e0204 */
[----:B---3--:R-:W-:Y:S03]  /*969d0*/  @P1 STG.E [R164.64], R167 ;  /* 0x000000a7a4001986 */ /* 0x008fe6000c101904 */
[----:B------:R-:W-:Y:S02]  /*969e0*/  @P3 STG.E [R2.64], R171 ;  /* 0x000000ab02003986 */ /* 0x000fe4000c101904 */
[----:B------:R1:W-:Y:S02]  /*969f0*/  @P5 STG.E [R168.64], R172 ;  /* 0x000000aca8005986 */ /* 0x0003e4000c101904 */
[----:B-1----:R-:W2:Y:S01]  /*96a00*/  LDL.LU R172, [R1+0x1548] ;  /* 0x0015480001ac7983 */ /* 0x002ea20000300800 */
[----:B------:R-:W-:-:S04]  /*96a10*/  IMAD.WIDE R164, R166, 0x4, R162 ;  /* 0x00000004a6a47825 */ /* 0x000fc800078e02a2 */
[C---:B------:R-:W-:Y:S01]  /*96a20*/  IMAD.WIDE R2, R166.reuse, 0x4, R160 ;  /* 0x00000004a6027825 */ /* 0x040fe200078e02a0 */
[----:B------:R-:W-:Y:S04]  /*96a30*/  @P6 STG.E [R164.64], R249 ;  /* 0x000000f9a4006986 */ /* 0x000fe8000c101904 */
[----:B----4-:R1:W-:Y:S02]  /*96a40*/  @P4 STG.E [R2.64], R175 ;  /* 0x000000af02004986 */ /* 0x0103e4000c101904 */
[----:B-1----:R-:W3:Y:S01]  /*96a50*/  LDL.LU R175, [R1+0x1f1c] ;  /* 0x001f1c0001af7983 */ /* 0x002ee20000300800 */
[----:B------:R-:W-:Y:S01]  /*96a60*/  ISETP.LT.AND P5, PT, R99, c[0x0][0x178], !P0 ;  /* 0x00005e0063007a0c */ /* 0x000fe200047a1270 */
[----:B------:R-:W-:-:S04]  /*96a70*/  IMAD.WIDE R2, R166, 0x4, R6 ;  /* 0x00000004a6027825 */ /* 0x000fc800078e0206 */
[----:B------:R-:W4:Y:S08]  /*96a80*/  LDL.LU R249, [R1+0x1eec] ;  /* 0x001eec0001f97983 */ /* 0x000f300000300800 */
[----:B------:R1:W-:Y:S04]  /*96a90*/  @P5 STG.E [R2.64], R248 ;  /* 0x000000f802005986 */ /* 0x0003e8000c101904 */
[----:B-1----:R-:W4:Y:S01]  /*96aa0*/  LDL.LU R248, [R1+0x1d7c] ;  /* 0x001d7c0001f87983 */ /* 0x002f220000300800 */
[----:B------:R-:W-:-:S02]  /*96ab0*/  ISETP.LT.AND P0, PT, R174, c[0x0][0x178], !P0 ;  /* 0x00005e00ae007a0c */ /* 0x000fc40004701270 */
[----:B------:R-:W-:Y:S02]  /*96ac0*/  ISETP.LT.AND P1, PT, R243, c[0x0][0x178], !P2 ;  /* 0x00005e00f3007a0c */ /* 0x000fe40005721270 */
[----:B------:R-:W-:Y:S02]  /*96ad0*/  IADD3 R168, R166, c[0x0][0x198], RZ ;  /* 0x00006600a6a87a10 */ /* 0x000fe40007ffe0ff */
[----:B------:R-:W-:Y:S02]  /*96ae0*/  ISETP.LT.AND P3, PT, R252, c[0x0][0x178], !P2 ;  /* 0x00005e00fc007a0c */ /* 0x000fe40005761270 */
[----:B------:R-:W-:Y:S01]  /*96af0*/  ISETP.LT.AND P6, PT, R99, c[0x0][0x178], !P2 ;  /* 0x00005e0063007a0c */ /* 0x000fe200057c1270 */
[----:B------:R-:W-:Y:S01]  /*96b00*/  IMAD.WIDE R164, R166, 0x4, R4 ;  /* 0x00000004a6a47825 */ /* 0x000fe200078e0204 */
[----:B------:R-:W-:-:S03]  /*96b10*/  ISETP.LT.AND P2, PT, R174, c[0x0][0x178], !P2 ;  /* 0x00005e00ae007a0c */ /* 0x000fc60005741270 */
[----:B------:R-:W-:Y:S01]  /*96b20*/  IMAD.WIDE R2, R168, 0x4, R162 ;  /* 0x00000004a8027825 */ /* 0x000fe200078e02a2 */
[C---:B------:R-:W-:Y:S02]  /*96b30*/  IADD3 R167, R242.reuse, 0x1be, RZ ;  /* 0x000001bef2a77810 */ /* 0x040fe40007ffe0ff */
[----:B------:R-:W-:Y:S02]  /*96b40*/  IADD3 R169, R242, 0x1bd, RZ ;  /* 0x000001bdf2a97810 */ /* 0x000fe40007ffe0ff */
[----:B------:R-:W-:Y:S01]  /*96b50*/  ISETP.GE.AND P5, PT, R167, c[0x0][0x17c], PT ;  /* 0x00005f00a7007a0c */ /* 0x000fe20003fa6270 */
[----:B------:R1:W-:Y:S01]  /*96b60*/  @P0 STG.E [R164.64], R173 ;  /* 0x000000ada4000986 */ /* 0x0003e2000c101904 */
[----:B------:R1:W-:Y:S01]  /*96b70*/  @P1 STG.E [R2.64], R170 ;  /* 0x000000aa02001986 */ /* 0x0003e2000c101904 */
[----:B------:R-:W-:Y:S01]  /*96b80*/  ISETP.GE.AND P4, PT, R169, c[0x0][0x17c], PT ;  /* 0x00005f00a9007a0c */ /* 0x000fe20003f86270 */
[----:B------:R-:W-:-:S03]  /*96b90*/  IMAD.WIDE R166, R168, 0x4, R6 ;  /* 0x00000004a8a67825 */ /* 0x000fc600078e0206 */
[----:B------:R-:W-:Y:S01]  /*96ba0*/  ISETP.LT.AND P0, PT, R243, c[0x0][0x178], !P4 ;  /* 0x00005e00f3007a0c */ /* 0x000fe20006701270 */
[C---:B-1----:R-:W-:Y:S01]  /*96bb0*/  IMAD.WIDE R164, R168.reuse, 0x4, R160 ;  /* 0x00000004a8a47825 */ /* 0x042fe200078e02a0 */
[----:B------:R-:W-:-:S03]  /*96bc0*/  IADD3 R170, R168, c[0x0][0x198], RZ ;  /* 0x00006600a8aa7a10 */ /* 0x000fc60007ffe0ff */
[----:B------:R-:W-:Y:S01]  /*96bd0*/  IMAD.WIDE R168, R168, 0x4, R4 ;  /* 0x00000004a8a87825 */ /* 0x000fe200078e0204 */
[----:B------:R-:W4:Y:S04]  /*96be0*/  LDL.LU R173, [R1+0x154c] ;  /* 0x00154c0001ad7983 */ /* 0x000f280000300800 */
[----:B------:R1:W-:Y:S01]  /*96bf0*/  @P3 STG.E [R164.64], R251 ;  /* 0x000000fba4003986 */ /* 0x0003e2000c101904 */
[----:B------:R-:W-:Y:S02]  /*96c00*/  @P6 STG.E [R166.64], R250 ;  /* 0x000000faa6006986 */ /* 0x000fe4000c101904 */
[----:B------:R-:W4:Y:S02]  /*96c10*/  LDL.LU R171, [R1+0x1f08] ;  /* 0x001f080001ab7983 */ /* 0x000f240000300800 */
[----:B------:R-:W-:Y:S01]  /*96c20*/  IMAD.WIDE R2, R170, 0x4, R162 ;  /* 0x00000004aa027825 */ /* 0x000fe200078e02a2 */
[----:B------:R-:W-:-:S02]  /*96c30*/  ISETP.LT.AND P1, PT, R252, c[0x0][0x178], !P4 ;  /* 0x00005e00fc007a0c */ /* 0x000fc40006721270 */
[----:B------:R-:W-:Y:S02]  /*96c40*/  ISETP.LT.AND P6, PT, R99, c[0x0][0x178], !P4 ;  /* 0x00005e0063007a0c */ /* 0x000fe400067c1270 */
[----:B-1----:R-:W-:-:S04]  /*96c50*/  IADD3 R164, R242, 0x1bf, RZ ;  /* 0x000001bff2a47810 */ /* 0x002fc80007ffe0ff */
[----:B------:R-:W-:Y:S01]  /*96c60*/  ISETP.GE.AND P3, PT, R164, c[0x0][0x17c], PT ;  /* 0x00005f00a4007a0c */ /* 0x000fe20003f66270 */
[C---:B------:R-:W-:Y:S01]  /*96c70*/  IMAD.WIDE R164, R170.reuse, 0x4, R6 ;  /* 0x00000004aaa47825 */ /* 0x040fe200078e0206 */
[----:B--2---:R1:W-:Y:S04]  /*96c80*/  @P2 STG.E [R168.64], R172 ;  /* 0x000000aca8002986 */ /* 0x0043e8000c101904 */
[----:B-1----:R-:W2:Y:S01]  /*96c90*/  LDL.LU R169, [R1+0x1f28] ;  /* 0x001f280001a97983 */ /* 0x002ea20000300800 */
[----:B------:R-:W2:Y:S02]  /*96ca0*/  LDL.LU R251, [R1+0x1e98] ;  /* 0x001e980001fb7983 */ /* 0x000ea40000300800 */
[----:B------:R-:W2:Y:S01]  /*96cb0*/  LDL.LU R250, [R1+0x1558] ;  /* 0x0015580001fa7983 */ /* 0x000ea20000300800 */
[----:B---3--:R1:W-:Y:S04]  /*96cc0*/  @P0 STG.E [R2.64], R175 ;  /* 0x000000af02000986 */ /* 0x0083e8000c101904 */
[----:B-1----:R-:W3:Y:S01]  /*96cd0*/  LDL.LU R175, [R1+0x1f2c] ;  /* 0x001f2c0001af7983 */ /* 0x002ee20000300800 */
[----:B------:R-:W-:-:S04]  /*96ce0*/  IMAD.WIDE R2, R170, 0x4, R160 ;  /* 0x00000004aa027825 */ /* 0x000fc800078e02a0 */
[----:B------:R-:W3:Y:S01]  /*96cf0*/  LDL.LU R172, [R1+0x1f0c] ;  /* 0x001f0c0001ac7983 */ /* 0x000ee20000300800 */
[----:B----4-:R1:W-:Y:S04]  /*96d00*/  @P1 STG.E [R2.64], R249 ;  /* 0x000000f902001986 */ /* 0x0103e8000c101904 */
[----:B------:R4:W-:Y:S04]  /*96d10*/  @P6 STG.E [R164.64], R248 ;  /* 0x000000f8a4006986 */ /* 0x0009e8000c101904 */
[----:B-1----:R-:W3:Y:S04]  /*96d20*/  LDL.LU R249, [R1+0x1e9c] ;  /* 0x001e9c0001f97983 */ /* 0x002ee80000300800 */
[----:B----4-:R-:W4:Y:S01]  /*96d30*/  LDL.LU R248, [R1+0x155c] ;  /* 0x00155c0001f87983 */ /* 0x010f220000300800 */
[----:B------:R-:W-:-:S02]  /*96d40*/  ISETP.LT.AND P4, PT, R174, c[0x0][0x178], !P4 ;  /* 0x00005e00ae007a0c */ /* 0x000fc40006781270 */
[----:B------:R-:W-:Y:S02]  /*96d50*/  IADD3 R166, R242, 0x1c0, RZ ;  /* 0x000001c0f2a67810 */ /* 0x000fe40007ffe0ff */
[----:B------:R-:W-:Y:S02]  /*96d60*/  ISETP.LT.AND P0, PT, R243, c[0x0][0x178], !P5 ;  /* 0x00005e00f3007a0c */ /* 0x000fe40006f01270 */
[----:B------:R-:W-:Y:S02]  /*96d70*/  IADD3 R168, R170, c[0x0][0x198], RZ ;  /* 0x00006600aaa87a10 */ /* 0x000fe40007ffe0ff */
[----:B------:R-:W-:Y:S01]  /*96d80*/  ISETP.GE.AND P2, PT, R166, c[0x0][0x17c], PT ;  /* 0x00005f00a6007a0c */ /* 0x000fe20003f46270 */
[----:B------:R-:W-:Y:S01]  /*96d90*/  IMAD.WIDE R166, R170, 0x4, R4 ;  /* 0x00000004aaa67825 */ /* 0x000fe200078e0204 */
[----:B------:R-:W-:-:S03]  /*96da0*/  ISETP.LT.AND P1, PT, R252, c[0x0][0x178], !P5 ;  /* 0x00005e00fc007a0c */ /* 0x000fc60006f21270 */
[----:B------:R-:W-:Y:S01]  /*96db0*/  IMAD.WIDE R2, R168, 0x4, R162 ;  /* 0x00000004a8027825 */ /* 0x000fe200078e02a2 */
[----:B------:R-:W-:-:S03]  /*96dc0*/  ISETP.LT.AND P6, PT, R99, c[0x0][0x178], !P5 ;  /* 0x00005e0063007a0c */ /* 0x000fc60006fc1270 */
[----:B------:R-:W-:Y:S02]  /*96dd0*/  ISETP.LT.AND P5, PT, R174, c[0x0][0x178], !P5 ;  /* 0x00005e00ae007a0c */ /* 0x000fe40006fa1270 */
[----:B------:R-:W-:Y:S01]  /*96de0*/  IMAD.WIDE R164, R168, 0x4, R160 ;  /* 0x00000004a8a47825 */ /* 0x000fe200078e02a0 */
[----:B------:R1:W-:Y:S01]  /*96df0*/  @P4 STG.E [R166.64], R173 ;  /* 0x000000ada6004986 */ /* 0x0003e2000c101904 */
[----:B------:R-:W-:Y:S02]  /*96e00*/  ISETP.LT.AND P4, PT, R243, c[0x0][0x178], !P3 ;  /* 0x00005e00f3007a0c */ /* 0x000fe40005f81270 */
[----:B-1----:R-:W-:Y:S01]  /*96e10*/  IADD3 R166, R242, 0x1c1, RZ ;  /* 0x000001c1f2a67810 */ /* 0x002fe20007ffe0ff */
[----:B------:R-:W4:Y:S04]  /*96e20*/  LDL.LU R173, [R1+0xf80] ;  /* 0x000f800001ad7983 */ /* 0x000f280000300800 */
[----:B--2---:R1:W-:Y:S01]  /*96e30*/  @P0 STG.E [R2.64], R169 ;  /* 0x000000a902000986 */ /* 0x0043e2000c101904 */
[----:B------:R-:W-:Y:S01]  /*96e40*/  ISETP.GE.AND P0, PT, R166, c[0x0][0x17c], PT ;  /* 0x00005f00a6007a0c */ /* 0x000fe20003f06270 */
[----:B------:R-:W-:-:S02]  /*96e50*/  IADD3 R166, R168, c[0x0][0x198], RZ ;  /* 0x00006600a8a67a10 */ /* 0x000fc40007ffe0ff */
[----:B------:R2:W-:Y:S02]  /*96e60*/  @P1 STG.E [R164.64], R171 ;  /* 0x000000aba4001986 */ /* 0x0005e4000c101904 */
[----:B-1----:R-:W-:-:S04]  /*96e70*/  IMAD.WIDE R2, R168, 0x4, R6 ;  /* 0x00000004a8027825 */ /* 0x002fc800078e0206 */
[----:B------:R-:W-:-:S04]  /*96e80*/  IMAD.WIDE R168, R168, 0x4, R4 ;  /* 0x00000004a8a87825 */ /* 0x000fc800078e0204 */
[----:B--2---:R-:W-:Y:S01]  /*96e90*/  IMAD.WIDE R164, R166, 0x4, R162 ;  /* 0x00000004a6a47825 */ /* 0x004fe200078e02a2 */
[----:B------:R-:W-:Y:S03]  /*96ea0*/  @P6 STG.E [R2.64], R251 ;  /* 0x000000fb02006986 */ /* 0x000fe6000c101904 */
[----:B------:R-:W-:Y:S02]  /*96eb0*/  @P5 STG.E [R168.64], R250 ;  /* 0x000000faa8005986 */ /* 0x000fe4000c101904 */
[----:B---3--:R1:W-:Y:S02]  /*96ec0*/  @P4 STG.E [R164.64], R175 ;  /* 0x000000afa4004986 */ /* 0x0083e4000c101904 */
[----:B-1----:R-:W2:Y:S01]  /*96ed0*/  LDL.LU R175, [R1+0xf84] ;  /* 0x000f840001af7983 */ /* 0x002ea20000300800 */
[----:B------:R-:W-:Y:S02]  /*96ee0*/  ISETP.LT.AND P1, PT, R252, c[0x0][0x178], !P3 ;  /* 0x00005e00fc007a0c */ /* 0x000fe40005f21270 */
[----:B------:R-:W-:Y:S01]  /*96ef0*/  ISETP.LT.AND P5, PT, R99, c[0x0][0x178], !P3 ;  /* 0x00005e0063007a0c */ /* 0x000fe20005fa1270 */
[----:B------:R-:W-:-:S02]  /*96f00*/  ISETP.LT.AND P3, PT, R174, c[0x0][0x178], !P3 ;  /* 0x00005e00ae007a0c */ /* 0x000fc40005f61270 */
[C---:B------:R-:W-:Y:S01]  /*96f10*/  IMAD.WIDE R164, R166.reuse, 0x4, R160 ;  /* 0x00000004a6a47825 */ /* 0x040fe200078e02a0 */
[----:B------:R-:W-:-:S03]  /*96f20*/  IADD3 R168, R166, c[0x0][0x198], RZ ;  /* 0x00006600a6a87a10 */ /* 0x000fc60007ffe0ff */
[----:B------:R-:W-:-:S04]  /*96f30*/  IMAD.WIDE R2, R166, 0x4, R6 ;  /* 0x00000004a6027825 */ /* 0x000fc800078e0206 */
[----:B------:R-:W-:Y:S01]  /*96f40*/  IMAD.WIDE R166, R166, 0x4, R4 ;  /* 0x00000004a6a67825 */ /* 0x000fe200078e0204 */
[----:B------:R-:W-:Y:S03]  /*96f50*/  @P1 STG.E [R164.64], R172 ;  /* 0x000000aca4001986 */ /* 0x000fe6000c101904 */
[----:B------:R-:W-:Y:S02]  /*96f60*/  @P5 STG.E [R2.64], R249 ;  /* 0x000000f902005986 */ /* 0x000fe4000c101904 */
[----:B----4-:R1:W-:Y:S02]  /*96f70*/  @P3 STG.E [R166.64], R248 ;  /* 0x000000f8a6003986 */ /* 0x0103e4000c101904 */
[----:B-1----:R-:W3:Y:S01]  /*96f80*/  LDL.LU R248, [R1+0xf8c] ;  /* 0x000f8c0001f87983 */ /* 0x002ee20000300800 */
[----:B------:R-:W4:Y:S01]  /*96f90*/  LDL.LU R249, [R1+0xf88] ;  /* 0x000f880001f97983 */ /* 0x000f220000300800 */
[----:B------:R-:W-:-:S02]  /*96fa0*/  ISETP.LT.AND P6, PT, R243, c[0x0][0x178], !P2 ;  /* 0x00005e00f3007a0c */ /* 0x000fc400057c1270 */
[----:B------:R-:W-:Y:S01]  /*96fb0*/  ISETP.LT.AND P4, PT, R252, c[0x0][0x178], !P2 ;  /* 0x00005e00fc007a0c */ /* 0x000fe20005781270 */
[----:B------:R-:W-:Y:S01]  /*96fc0*/  IMAD.WIDE R164, R168, 0x4, R162 ;  /* 0x00000004a8a47825 */ /* 0x000fe200078e02a2 */
[----:B------:R-:W-:-:S03]  /*96fd0*/  ISETP.LT.AND P3, PT, R99, c[0x0][0x178], !P2 ;  /* 0x00005e0063007a0c */ /* 0x000fc60005761270 */
[----:B------:R-:W-:Y:S01]  /*96fe0*/  IMAD.WIDE R2, R168, 0x4, R160 ;  /* 0x00000004a8027825 */ /* 0x000fe200078e02a0 */
[----:B------:R-:W-:Y:S02]  /*96ff0*/  ISETP.LT.AND P2, PT, R174, c[0x0][0x178], !P2 ;  /* 0x00005e00ae007a0c */ /* 0x000fe40005741270 */
[----:B------:R-:W-:Y:S02]  /*97000*/  ISETP.LT.AND P5, PT, R252, c[0x0][0x178], !P0 ;  /* 0x00005e00fc007a0c */ /* 0x000fe400047a1270 */
[----:B------:R-:W-:Y:S02]  /*97010*/  IADD3 R171, R168, c[0x0][0x198], RZ ;  /* 0x00006600a8ab7a10 */ /* 0x000fe40007ffe0ff */
[----:B------:R-:W-:Y:S01]  /*97020*/  IADD3 R169, R242, 0x1c2, RZ ;  /* 0x000001c2f2a97810 */ /* 0x000fe20007ffe0ff */
[----:B------:R1:W-:Y:S01]  /*97030*/  @P6 STG.E [R164.64], R173 ;  /* 0x000000ada4006986 */ /* 0x0003e2000c101904 */
[----:B------:R-:W-:Y:S01]  /*97040*/  ISETP.LT.AND P6, PT, R243, c[0x0][0x178], !P0 ;  /* 0x00005e00f3007a0c */ /* 0x000fe200047c1270 */
[----:B------:R1:W-:Y:S01]  /*97050*/  @P4 STG.E [R2.64], R212 ;  /* 0x000000d402004986 */ /* 0x0003e2000c101904 */
[----:B------:R-:W-:-:S02]  /*97060*/  ISETP.LT.AND P4, PT, R99, c[0x0][0x178], !P0 ;  /* 0x00005e0063007a0c */ /* 0x000fc40004781270 */
[----:B------:R-:W-:Y:S01]  /*97070*/  ISETP.GE.AND P1, PT, R169, c[0x0][0x17c], PT ;  /* 0x00005f00a9007a0c */ /* 0x000fe20003f26270 */
[----:B------:R-:W-:Y:S01]  /*97080*/  IMAD.WIDE R166, R171, 0x4, R162 ;  /* 0x00000004aba67825 */ /* 0x000fe200078e02a2 */
[----:B------:R-:W-:-:S03]  /*97090*/  ISETP.LT.AND P0, PT, R174, c[0x0][0x178], !P0 ;  /* 0x00005e00ae007a0c */ /* 0x000fc60004701270 */
[----:B-1----:R-:W-:-:S04]  /*970a0*/  IMAD.WIDE R164, R168, 0x4, R4 ;  /* 0x00000004a8a47825 */ /* 0x002fc800078e0204 */
[----:B------:R-:W-:-:S04]  /*970b0*/  IMAD.WIDE R2, R168, 0x4, R6 ;  /* 0x00000004a8027825 */ /* 0x000fc800078e0206 */
[----:B------:R-:W-:-:S04]  /*970c0*/  IMAD.WIDE R168, R171, 0x4, R160 ;  /* 0x00000004aba87825 */ /* 0x000fc800078e02a0 */
[----:B------:R-:W-:Y:S01]  /*970d0*/  IMAD.WIDE R172, R171, 0x4, R6 ;  /* 0x00000004abac7825 */ /* 0x000fe200078e0206 */
[----:B------:R1:W-:Y:S03]  /*970e0*/  @P3 STG.E [R2.64], R60 ;  /* 0x0000003c02003986 */ /* 0x0003e6000c101904 */
[----:B------:R1:W-:Y:S01]  /*970f0*/  @P2 STG.E [R164.64], R92 ;  /* 0x0000005ca4002986 */ /* 0x0003e2000c101904 */
[----:B------:R-:W-:Y:S02]  /*97100*/  ISETP.LT.AND P2, PT, R99, c[0x0][0x178], !P1 ;  /* 0x00005e0063007a0c */ /* 0x000fe40004f41270 */
[----:B------:R-:W-:-:S04]  /*97110*/  IADD3 R170, R242, 0x1c3, RZ ;  /* 0x000001c3f2aa7810 */ /* 0x000fc80007ffe0ff */
[----:B------:R-:W-:Y:S01]  /*97120*/  ISETP.GE.AND P3, PT, R170, c[0x0][0x17c], PT ;  /* 0x00005f00aa007a0c */ /* 0x000fe20003f66270 */
[C---:B------:R-:W-:Y:S02]  /*97130*/  IADD3 R170, R242.reuse, 0x1c4, RZ ;  /* 0x000001c4f2aa7810 */ /* 0x040fe40007ffe0ff */
[----:B-1----:R-:W-:Y:S01]  /*97140*/  IMAD.WIDE R2, R171, 0x4, R4 ;  /* 0x00000004ab027825 */ /* 0x002fe200078e0204 */
[----:B------:R-:W-:Y:S01]  /*97150*/  IADD3 R92, R242, 0x1c5, RZ ;  /* 0x000001c5f25c7810 */ /* 0x000fe20007ffe0ff */
[----:B--2---:R1:W-:Y:S02]  /*97160*/  @P6 STG.E [R166.64], R175 ;  /* 0x000000afa6006986 */ /* 0x0043e4000c101904 */
[----:B------:R-:W-:Y:S01]  /*97170*/  @P5 STG.E [R168.64], R213 ;  /* 0x000000d5a8005986 */ /* 0x000fe2000c101904 */
[----:B------:R-:W-:Y:S02]  /*97180*/  ISETP.LT.AND P6, PT, R243, c[0x0][0x178], !P1 ;  /* 0x00005e00f3007a0c */ /* 0x000fe40004fc1270 */
[----:B------:R-:W-:Y:S01]  /*97190*/  ISETP.LT.AND P5, PT, R252, c[0x0][0x178], !P1 ;  /* 0x00005e00fc007a0c */ /* 0x000fe20004fa1270 */
[----:B------:R2:W-:Y:S01]  /*971a0*/  @P4 STG.E [R172.64], R61 ;  /* 0x0000003dac004986 */ /* 0x0005e2000c101904 */
[----:B------:R-:W-:-:S02]  /*971b0*/  ISETP.LT.AND P4, PT, R174, c[0x0][0x178], !P1 ;  /* 0x00005e00ae007a0c */ /* 0x000fc40004f81270 */
[----:B-1----:R-:W-:Y:S01]  /*971c0*/  IADD3 R175, R171, c[0x0][0x198], RZ ;  /* 0x00006600abaf7a10 */ /* 0x002fe20007ffe0ff */
[----:B------:R-:W-:Y:S04]  /*971d0*/  @P0 STG.E [R2.64], R93 ;  /* 0x0000005d02000986 */ /* 0x000fe8000c101904 */
[----:B--2---:R-:W-:-:S04]  /*971e0*/  IMAD.WIDE R60, R175, 0x4, R162 ;  /* 0x00000004af3c7825 */ /* 0x004fc800078e02a2 */
[----:B------:R-:W-:-:S04]  /*971f0*/  IMAD.WIDE R164, R175, 0x4, R160 ;  /* 0x00000004afa47825 */ /* 0x000fc800078e02a0 */
[----:B------:R-:W-:-:S04]  /*97200*/  IMAD.WIDE R166, R175, 0x4, R6 ;  /* 0x00000004afa67825 */ /* 0x000fc800078e0206 */
[----:B------:R-:W-:Y:S01]  /*97210*/  IMAD.WIDE R168, R175, 0x4, R4 ;  /* 0x00000004afa87825 */ /* 0x000fe200078e0204 */
[----:B------:R-:W-:Y:S03]  /*97220*/  @P6 STG.E [R60.64], R236 ;  /* 0x000000ec3c006986 */ /* 0x000fe6000c101904 */
[----:B------:R1:W-:Y:S01]  /*97230*/  @P5 STG.E [R164.64], R28 ;  /* 0x0000001ca4005986 */ /* 0x0003e2000c101904 */
[----:B------:R-:W-:Y:S02]  /*97240*/  ISETP.GE.AND P1, PT, R170, c[0x0][0x17c], PT ;  /* 0x00005f00aa007a0c */ /* 0x000fe40003f26270 */
[----:B------:R-:W-:Y:S02]  /*97250*/  ISETP.LT.AND P5, PT, R243, c[0x0][0x178], !P3 ;  /* 0x00005e00f3007a0c */ /* 0x000fe40005fa1270 */
[----:B------:R-:W-:Y:S01]  /*97260*/  ISETP.LT.AND P0, PT, R252, c[0x0][0x178], !P3 ;  /* 0x00005e00fc007a0c */ /* 0x000fe20005f01270 */
[----:B------:R2:W-:Y:S01]  /*97270*/  @P2 STG.E [R166.64], R56 ;  /* 0x00000038a6002986 */ /* 0x0005e2000c101904 */
[----:B------:R-:W-:-:S02]  /*97280*/  ISETP.LT.AND P6, PT, R99, c[0x0][0x178], !P3 ;  /* 0x00005e0063007a0c */ /* 0x000fc40005fc1270 */
[----:B------:R-:W-:Y:S01]  /*97290*/  IADD3 R175, R175, c[0x0][0x198], RZ ;  /* 0x00006600afaf7a10 */ /* 0x000fe20007ffe0ff */
[----:B------:R-:W-:Y:S01]  /*972a0*/  ISETP.LT.AND P3, PT, R174, c[0x0][0x178], !P3 ;  /* 0x00005e00ae007a0c */ /* 0x000fe20005f61270 */
[----:B------:R-:W-:Y:S01]  /*972b0*/  @P4 STG.E [R168.64], R88 ;  /* 0x00000058a8004986 */ /* 0x000fe2000c101904 */
[----:B------:R-:W-:Y:S02]  /*972c0*/  ISETP.LT.AND P4, PT, R243, c[0x0][0x178], !P1 ;  /* 0x00005e00f3007a0c */ /* 0x000fe40004f81270 */
[C---:B------:R-:W-:Y:S02]  /*972d0*/  IADD3 R171, R175.reuse, c[0x0][0x198], RZ ;  /* 0x00006600afab7a10 */ /* 0x040fe40007ffe0ff */
[----:B------:R-:W-:Y:S01]  /*972e0*/  ISETP.GE.AND P2, PT, R92, c[0x0][0x17c], PT ;  /* 0x00005f005c007a0c */ /* 0x000fe20003f46270 */
[----:B-1----:R-:W-:-:S04]  /*972f0*/  IMAD.WIDE R164, R175, 0x4, R162 ;  /* 0x00000004afa47825 */ /* 0x002fc800078e02a2 */
[----:B------:R-:W-:-:S04]  /*97300*/  IMAD.WIDE R92, R175, 0x4, R160 ;  /* 0x00000004af5c7825 */ /* 0x000fc800078e02a0 */
[----:B------:R-:W-:-:S04]  /*97310*/  IMAD.WIDE R60, R175, 0x4, R6 ;  /* 0x00000004af3c7825 */ /* 0x000fc800078e0206 */
[----:B------:R-:W-:-:S04]  /*97320*/  IMAD.WIDE R2, R175, 0x4, R4 ;  /* 0x00000004af027825 */ /* 0x000fc800078e0204 */
[----:B--2---:R-:W-:Y:S01]  /*97330*/  IMAD.WIDE R166, R171, 0x4, R162 ;  /* 0x00000004aba67825 */ /* 0x004fe200078e02a2 */
[----:B------:R1:W-:Y:S03]  /*97340*/  @P5 STG.E [R164.64], R237 ;  /* 0x000000eda4005986 */ /* 0x0003e6000c101904 */
[----:B------:R2:W-:Y:S02]  /*97350*/  @P0 STG.E [R92.64], R29 ;  /* 0x0000001d5c000986 */ /* 0x0005e4000c101904 */
[----:B------:R-:W-:Y:S02]  /*97360*/  @P6 STG.E [R60.64], R57 ;  /* 0x000000393c006986 */ /* 0x000fe4000c101904 */
[----:B------:R3:W-:Y:S01]  /*97370*/  @P3 STG.E [R2.64], R89 ;  /* 0x0000005902003986 */ /* 0x0007e2000c101904 */
[----:B------:R-:W-:Y:S01]  /*97380*/  ISETP.LT.AND P3, PT, R252, c[0x0][0x178], !P1 ;  /* 0x00005e00fc007a0c */ /* 0x000fe20004f61270 */
[----:B------:R4:W-:Y:S01]  /*97390*/  @P4 STG.E [R166.64], R228 ;  /* 0x000000e4a6004986 */ /* 0x0009e2000c101904 */
[----:B------:R-:W-:-:S02]  /*973a0*/  ISETP.LT.AND P4, PT, R99, c[0x0][0x178], !P1 ;  /* 0x00005e0063007a0c */ /* 0x000fc40004f81270 */
[----:B------:R-:W-:Y:S02]  /*973b0*/  ISETP.LT.AND P0, PT, R174, c[0x0][0x178], !P1 ;  /* 0x00005e00ae007a0c */ /* 0x000fe40004f01270 */
[----:B------:R-:W-:Y:S02]  /*973c0*/  ISETP.LT.AND P6, PT, R243, c[0x0][0x178], !P2 ;  /* 0x00005e00f3007a0c */ /* 0x000fe400057c1270 */
[----:B------:R-:W-:Y:S02]  /*973d0*/  ISETP.LT.AND P5, PT, R252, c[0x0][0x178], !P2 ;  /* 0x00005e00fc007a0c */ /* 0x000fe400057a1270 */
[----:B------:R-:W-:Y:S02]  /*973e0*/  IADD3 R56, R242, 0x1c6, RZ ;  /* 0x000001c6f2387810 */ /* 0x000fe40007ffe0ff */
[C---:B-1----:R-:W-:Y:S01]  /*973f0*/  IADD3 R165, R171.reuse, c[0x0][0x198], RZ ;  /* 0x00006600aba57a10 */ /* 0x042fe20007ffe0ff */
[----:B--2---:R-:W-:Y:S01]  /*97400*/  IMAD.WIDE R28, R171, 0x4, R160 ;  /* 0x00000004ab1c7825 */ /* 0x004fe200078e02a0 */
[----:B------:R-:W-:-:S03]  /*97410*/  ISETP.GE.AND P1, PT, R56, c[0x0][0x17c], PT ;  /* 0x00005f0038007a0c */ /* 0x000fc60003f26270 */
[----:B---3--:R-:W-:-:S04]  /*97420*/  IMAD.WIDE R2, R171, 0x4, R6 ;  /* 0x00000004ab027825 */ /* 0x008fc800078e0206 */
[----:B------:R-:W-:-:S04]  /*97430*/  IMAD.WIDE R56, R171, 0x4, R4 ;  /* 0x00000004ab387825 */ /* 0x000fc800078e0204 */
[----:B------:R-:W-:-:S04]  /*97440*/  IMAD.WIDE R60, R165, 0x4, R162 ;  /* 0x00000004a53c7825 */ /* 0x000fc800078e02a2 */
[----:B------:R-:W-:Y:S01]  /*97450*/  IMAD.WIDE R88, R165, 0x4, R160 ;  /* 0x00000004a5587825 */ /* 0x000fe200078e02a0 */
[----:B------:R1:W-:Y:S03]  /*97460*/  @P3 STG.E [R28.64], R24 ;  /* 0x000000181c003986 */ /* 0x0003e6000c101904 */
[----:B------:R2:W-:Y:S02]  /*97470*/  @P4 STG.E [R2.64], R52 ;  /* 0x0000003402004986 */ /* 0x0005e4000c101904 */
[----:B------:R3:W-:Y:S02]  /*97480*/  @P0 STG.E [R56.64], R84 ;  /* 0x0000005438000986 */ /* 0x0007e4000c101904 */
[----:B------:R-:W-:Y:S01]  /*97490*/  @P6 STG.E [R60.64], R229 ;  /* 0x000000e53c006986 */ /* 0x000fe2000c101904 */
[----:B------:R-:W-:Y:S01]  /*974a0*/  ISETP.LT.AND P3, PT, R99, c[0x0][0x178], !P2 ;  /* 0x00005e0063007a0c */ /* 0x000fe20005761270 */
[----:B------:R3:W-:Y:S01]  /*974b0*/  @P5 STG.E [R88.64], R25 ;  /* 0x0000001958005986 */ /* 0x0007e2000c101904 */
[----:B------:R-:W-:-:S02]  /*974c0*/  ISETP.LT.AND P2, PT, R174, c[0x0][0x178], !P2 ;  /* 0x00005e00ae007a0c */ /* 0x000fc40005741270 */
[----:B------:R-:W-:Y:S02]  /*974d0*/  ISETP.LT.AND P5, PT, R243, c[0x0][0x178], !P1 ;  /* 0x00005e00f3007a0c */ /* 0x000fe40004fa1270 */
[----:B----4-:R-:W-:Y:S02]  /*974e0*/  IADD3 R167, R165, c[0x0][0x198], RZ ;  /* 0x00006600a5a77a10 */ /* 0x010fe40007ffe0ff */
[----:B------:R-:W-:Y:S02]  /*974f0*/  IADD3 R93, R242, 0x1c7, RZ ;  /* 0x000001c7f25d7810 */ /* 0x000fe40007ffe0ff */
[----:B------:R-:W-:Y:S02]  /*97500*/  ISETP.LT.AND P0, PT, R252, c[0x0][0x178], !P1 ;  /* 0x00005e00fc007a0c */ /* 0x000fe40004f01270 */
[----:B------:R-:W-:Y:S01]  /*97510*/  ISETP.LT.AND P4, PT, R99, c[0x0][0x178], !P1 ;  /* 0x00005e0063007a0c */ /* 0x000fe20004f81270 */
[----:B-1----:R-:W-:-:S04]  /*97520*/  IMAD.WIDE R28, R165, 0x4, R4 ;  /* 0x00000004a51c7825 */ /* 0x002fc800078e0204 */
[----:B--2---:R-:W-:-:S04]  /*97530*/  IMAD.WIDE R2, R165, 0x4, R6 ;  /* 0x00000004a5027825 */ /* 0x004fc800078e0206 */
[----:B---3--:R-:W-:Y:S01]  /*97540*/  IMAD.WIDE R56, R167, 0x4, R162 ;  /* 0x00000004a7387825 */ /* 0x008fe200078e02a2 */
[----:B------:R-:W-:Y:S02]  /*97550*/  ISETP.GE.AND P6, PT, R93, c[0x0][0x17c], PT ;  /* 0x00005f005d007a0c */ /* 0x000fe40003fc6270 */
[----:B------:R-:W-:Y:S01]  /*97560*/  ISETP.LT.AND P1, PT, R174, c[0x0][0x178], !P1 ;  /* 0x00005e00ae007a0c */ /* 0x000fe20004f21270 */
[----:B------:R1:W-:Y:S01]  /*97570*/  @P3 STG.E [R2.64], R53 ;  /* 0x0000003502003986 */ /* 0x0003e2000c101904 */
[----:B------:R2:W-:Y:S02]  /*97580*/  @P2 STG.E [R28.64], R85 ;  /* 0x000000551c002986 */ /* 0x0005e4000c101904 */
[----:B------:R-:W-:Y:S01]  /*97590*/  @P5 STG.E [R56.64], R220 ;  /* 0x000000dc38005986 */ /* 0x000fe2000c101904 */
[----:B------:R-:W-:Y:S01]  /*975a0*/  ISETP.LT.AND P2, PT, R243, c[0x0][0x178], !P6 ;  /* 0x00005e00f3007a0c */ /* 0x000fe20007741270 */
[----:B------:R-:W-:Y:S01]  /*975b0*/  IMAD.WIDE R24, R167, 0x4, R160 ;  /* 0x00000004a7187825 */ /* 0x000fe200078e02a0 */
[----:B------:R-:W-:-:S03]  /*975c0*/  ISETP.LT.AND P5, PT, R252, c[0x0][0x178], !P6 ;  /* 0x00005e00fc007a0c */ /* 0x000fc600077a1270 */
[C---:B------:R-:W-:Y:S01]  /*975d0*/  IMAD.WIDE R60, R167.reuse, 0x4, R6 ;  /* 0x00000004a73c7825 */ /* 0x040fe200078e0206 */
[----:B------:R-:W-:Y:S02]  /*975e0*/  IADD3 R89, R167, c[0x0][0x198], RZ ;  /* 0x00006600a7597a10 */ /* 0x000fe40007ffe0ff */
[----:B------:R-:W-:Y:S01]  /*975f0*/  IADD3 R92, R242, 0x1c8, RZ ;  /* 0x000001c8f25c7810 */ /* 0x000fe20007ffe0ff */
[----:B------:R3:W-:Y:S01]  /*97600*/  @P0 STG.E [R24.64], R20 ;  /* 0x0000001418000986 */ /* 0x0007e2000c101904 */
[----:B------:R-:W-:Y:S01]  /*97610*/  @P4 STG.E [R60.64], R48 ;  /* 0x000000303c004986 */ /* 0x000fe2000c101904 */
[----:B------:R-:W-:Y:S01]  /*97620*/  ISETP.LT.AND P4, PT, R99, c[0x0][0x178], !P6 ;  /* 0x00005e0063007a0c */ /* 0x000fe20007781270 */
[----:B-1----:R-:W-:-:S04]  /*97630*/  IMAD.WIDE R2, R167, 0x4, R4 ;  /* 0x00000004a7027825 */ /* 0x002fc800078e0204 */
[----:B--2---:R-:W-:-:S04]  /*97640*/  IMAD.WIDE R28, R89, 0x4, R162 ;  /* 0x00000004591c7825 */ /* 0x004fc800078e02a2 */
[----:B------:R-:W-:Y:S01]  /*97650*/  IMAD.WIDE R52, R89, 0x4, R160 ;  /* 0x0000000459347825 */ /* 0x000fe200078e02a0 */
[----:B------:R-:W-:Y:S02]  /*97660*/  ISETP.LT.AND P6, PT, R174, c[0x0][0x178], !P6 ;  /* 0x00005e00ae007a0c */ /* 0x000fe400077c1270 */
[----:B------:R-:W-:Y:S01]  /*97670*/  ISETP.GE.AND P3, PT, R92, c[0x0][0x17c], PT ;  /* 0x00005f005c007a0c */ /* 0x000fe20003f66270 */
[----:B------:R1:W-:Y:S01]  /*97680*/  @P1 STG.E [R2.64], R80 ;  /* 0x0000005002001986 */ /* 0x0003e2000c101904 */
[----:B------:R-:W-:Y:S02]  /*97690*/  @P2 STG.E [R28.64], R221 ;  /* 0x000000dd1c002986 */ /* 0x000fe4000c101904 */
[----:B------:R2:W-:Y:S01]  /*976a0*/  @P5 STG.E [R52.64], R21 ;  /* 0x0000001534005986 */ /* 0x0005e2000c101904 */
[----:B------:R-:W-:Y:S02]  /*976b0*/  IADD3 R84, R242, 0x1c9, RZ ;  /* 0x000001c9f2547810 */ /* 0x000fe40007ffe0ff */
[----:B------:R-:W-:Y:S01]  /*976c0*/  ISETP.LT.AND P5, PT, R243, c[0x0][0x178], !P3 ;  /* 0x00005e00f3007a0c */ /* 0x000fe20005fa1270 */
[----:B---3--:R-:W-:Y:S01]  /*976d0*/  IMAD.WIDE R24, R89, 0x4, R6 ;  /* 0x0000000459187825 */ /* 0x008fe200078e0206 */
[----:B------:R-:W-:-:S03]  /*976e0*/  ISETP.LT.AND P1, PT, R252, c[0x0][0x178], !P3 ;  /* 0x00005e00fc007a0c */ /* 0x000fc60005f21270 */
[----:B------:R-:W-:Y:S01]  /*976f0*/  IMAD.WIDE R56, R89, 0x4, R4 ;  /* 0x0000000459387825 */ /* 0x000fe200078e0204 */
[----:B------:R-:W-:Y:S02]  /*97700*/  ISETP.LT.AND P2, PT, R99, c[0x0][0x178], !P3 ;  /* 0x00005e0063007a0c */ /* 0x000fe40005f41270 */
[----:B------:R-:W-:Y:S02]  /*97710*/  IADD3 R89, R89, c[0x0][0x198], RZ ;  /* 0x0000660059597a10 */ /* 0x000fe40007ffe0ff */
[----:B------:R-:W-:Y:S02]  /*97720*/  ISETP.GE.AND P0, PT, R84, c[0x0][0x17c], PT ;  /* 0x00005f0054007a0c */ /* 0x000fe40003f06270 */
[----:B------:R-:W-:Y:S01]  /*97730*/  IADD3 R20, R242, 0x1ca, RZ ;  /* 0x000001caf2147810 */ /* 0x000fe20007ffe0ff */
[----:B------:R3:W-:Y:S01]  /*97740*/  @P4 STG.E [R24.64], R49 ;  /* 0x0000003118004986 */ /* 0x0007e2000c101904 */
[----:B------:R-:W-:Y:S01]  /*97750*/  @P6 STG.E [R56.64], R81 ;  /* 0x0000005138006986 */ /* 0x000fe2000c101904 */
[----:B------:R-:W-:-:S02]  /*97760*/  ISETP.LT.AND P3, PT, R174, c[0x0][0x178], !P3 ;  /* 0x00005e00ae007a0c */ /* 0x000fc40005f61270 */
[----:B------:R-:W-:Y:S01]  /*97770*/  ISETP.GE.AND P4, PT, R20, c[0x0][0x17c], PT ;  /* 0x00005f0014007a0c */ /* 0x000fe20003f86270 */
[----:B-1----:R-:W-:Y:S01]  /*97780*/  IMAD.WIDE R2, R89, 0x4, R162 ;  /* 0x0000000459027825 */ /* 0x002fe200078e02a2 */
[----:B------:R-:W-:-:S03]  /*97790*/  ISETP.LT.AND P6, PT, R243, c[0x0][0x178], !P0 ;  /* 0x00005e00f3007a0c */ /* 0x000fc600047c1270 */
[----:B--2---:R-:W-:-:S04]  /*977a0*/  IMAD.WIDE R20, R89, 0x4, R160 ;  /* 0x0000000459147825 */ /* 0x004fc800078e02a0 */
[C---:B------:R-:W-:Y:S01]  /*977b0*/  IMAD.WIDE R28, R89.reuse, 0x4, R6 ;  /* 0x00000004591c7825 */ /* 0x040fe200078e0206 */
[C---:B------:R-:W-:Y:S01]  /*977c0*/  IADD3 R61, R89.reuse, c[0x0][0x198], RZ ;  /* 0x00006600593d7a10 */ /* 0x040fe20007ffe0ff */
[----:B------:R1:W-:Y:S02]  /*977d0*/  @P5 STG.E [R2.64], R244 ;  /* 0x000000f402005986 */ /* 0x0003e4000c101904 */
[----:B------:R-:W-:Y:S01]  /*977e0*/  @P1 STG.E [R20.64], R208 ;  /* 0x000000d014001986 */ /* 0x000fe2000c101904 */
[----:B------:R-:W-:Y:S01]  /*977f0*/  ISETP.LT.AND P5, PT, R252, c[0x0][0x178], !P0 ;  /* 0x00005e00fc007a0c */ /* 0x000fe200047a1270 */
[----:B------:R2:W-:Y:S02]  /*97800*/  @P2 STG.E [R28.64], R44 ;  /* 0x0000002c1c002986 */ /* 0x0005e4000c101904 */
[----:B---3--:R-:W-:-:S04]  /*97810*/  IMAD.WIDE R24, R89, 0x4, R4 ;  /* 0x0000000459187825 */ /* 0x008fc800078e0204 */
[----:B------:R-:W-:Y:S01]  /*97820*/  IMAD.WIDE R48, R61, 0x4, R162 ;  /* 0x000000043d307825 */ /* 0x000fe200078e02a2 */
[----:B------:R-:W-:-:S03]  /*97830*/  ISETP.LT.AND P2, PT, R99, c[0x0][0x178], !P0 ;  /* 0x00005e0063007a0c */ /* 0x000fc60004741270 */
[----:B------:R-:W-:Y:S01]  /*97840*/  ISETP.LT.AND P0, PT, R174, c[0x0][0x178], !P0 ;  /* 0x00005e00ae007a0c */ /* 0x000fe20004701270 */
[----:B------:R3:W-:Y:S01]  /*97850*/  @P3 STG.E [R24.64], R76 ;  /* 0x0000004c18003986 */ /* 0x0007e2000c101904 */
[----:B------:R4:W-:Y:S01]  /*97860*/  @P6 STG.E [R48.64], R245 ;  /* 0x000000f530006986 */ /* 0x0009e2000c101904 */
[----:B------:R-:W-:Y:S01]  /*97870*/  ISETP.LT.AND P6, PT, R243, c[0x0][0x178], !P4 ;  /* 0x00005e00f3007a0c */ /* 0x000fe200067c1270 */
[----:B------:R-:W-:Y:S01]  /*97880*/  IMAD.WIDE R52, R61, 0x4, R160 ;  /* 0x000000043d347825 */ /* 0x000fe200078e02a0 */
[----:B------:R-:W-:-:S03]  /*97890*/  ISETP.LT.AND P3, PT, R252, c[0x0][0x178], !P4 ;  /* 0x00005e00fc007a0c */ /* 0x000fc60006761270 */
[C---:B-1----:R-:W-:Y:S01]  /*978a0*/  IMAD.WIDE R2, R61.reuse, 0x4, R6 ;  /* 0x000000043d027825 */ /* 0x042fe200078e0206 */
[----:B------:R-:W-:Y:S02]  /*978b0*/  IADD3 R57, R61, c[0x0][0x198], RZ ;  /* 0x000066003d397a10 */ /* 0x000fe40007ffe0ff */
[C---:B--2---:R-:W-:Y:S02]  /*978c0*/  IADD3 R28, R242.reuse, 0x1cc, RZ ;  /* 0x000001ccf21c7810 */ /* 0x044fe40007ffe0ff */
[----:B------:R-:W-:Y:S01]  /*978d0*/  IADD3 R56, R242, 0x1cb, RZ ;  /* 0x000001cbf2387810 */ /* 0x000fe20007ffe0ff */
[----:B------:R1:W-:Y:S01]  /*978e0*/  @P5 STG.E [R52.64], R209 ;  /* 0x000000d134005986 */ /* 0x0003e2000c101904 */
[----:B------:R-:W-:Y:S01]  /*978f0*/  ISETP.LT.AND P5, PT, R99, c[0x0][0x178], !P4 ;  /* 0x00005e0063007a0c */ /* 0x000fe200067a1270 */
[----:B------:R-:W-:-:S04]  /*97900*/  IMAD.WIDE R20, R61, 0x4, R4 ;  /* 0x000000043d147825 */ /* 0x000fc800078e0204 */
[----:B------:R2:W-:Y:S01]  /*97910*/  @P2 STG.E [R2.64], R45 ;  /* 0x0000002d02002986 */ /* 0x0005e2000c101904 */
[----:B------:R-:W-:Y:S01]  /*97920*/  ISETP.LT.AND P4, PT, R174, c[0x0][0x178], !P4 ;  /* 0x00005e00ae007a0c */ /* 0x000fe20006781270 */
[----:B---3--:R-:W-:Y:S01]  /*97930*/  IMAD.WIDE R24, R57, 0x4, R162 ;  /* 0x0000000439187825 */ /* 0x008fe200078e02a2 */
[----:B------:R-:W-:-:S03]  /*97940*/  ISETP.GE.AND P2, PT, R28, c[0x0][0x17c], PT ;  /* 0x00005f001c007a0c */ /* 0x000fc60003f46270 */
[----:B------:R-:W-:Y:S01]  /*97950*/  IMAD.WIDE R28, R57, 0x4, R160 ;  /* 0x00000004391c7825 */ /* 0x000fe200078e02a0 */
[----:B------:R-:W-:Y:S01]  /*97960*/  ISETP.GE.AND P1, PT, R56, c[0x0][0x17c], PT ;  /* 0x00005f0038007a0c */ /* 0x000fe20003f26270 */
[----:B------:R3:W-:Y:S02]  /*97970*/  @P0 STG.E [R20.64], R77 ;  /* 0x0000004d14000986 */ /* 0x0007e4000c101904 */
[----:B------:R3:W-:Y:S02]  /*97980*/  @P6 STG.E [R24.64], R232 ;  /* 0x000000e818006986 */ /* 0x0007e4000c101904 */
[----:B------:R3:W-:Y:S01]  /*97990*/  @P3 STG.E [R28.64], R16 ;  /* 0x000000101c003986 */ /* 0x0007e2000c101904 */
[----:B------:R-:W-:Y:S01]  /*979a0*/  ISETP.LT.AND P0, PT, R243, c[0x0][0x178], !P1 ;  /* 0x00005e00f3007a0c */ /* 0x000fe20004f01270 */
[----:B----4-:R-:W-:Y:S01]  /*979b0*/  IMAD.WIDE R48, R57, 0x4, R6 ;  /* 0x0000000439307825 */ /* 0x010fe200078e0206 */
[----:B------:R-:W-:-:S03]  /*979c0*/  ISETP.LT.AND P3, PT, R252, c[0x0][0x178], !P1 ;  /* 0x00005e00fc007a0c */ /* 0x000fc60004f61270 */
[C---:B-1----:R-:W-:Y:S01]  /*979d0*/  IMAD.WIDE R52, R57.reuse, 0x4, R4 ;  /* 0x0000000439347825 */ /* 0x042fe200078e0204 */
[----:B------:R-:W-:Y:S02]  /*979e0*/  IADD3 R57, R57, c[0x0][0x198], RZ ;  /* 0x0000660039397a10 */ /* 0x000fe40007ffe0ff */
[----:B------:R-:W-:Y:S01]  /*979f0*/  ISETP.LT.AND P6, PT, R99, c[0x0][0x178], !P1 ;  /* 0x00005e0063007a0c */ /* 0x000fe20004fc1270 */
[----:B------:R1:W-:Y:S01]  /*97a00*/  @P5 STG.E [R48.64], R40 ;  /* 0x0000002830005986 */ /* 0x0003e2000c101904 */
[----:B------:R-:W-:Y:S01]  /*97a10*/  @P4 STG.E [R52.64], R72 ;  /* 0x0000004834004986 */ /* 0x000fe2000c101904 */
[----:B------:R-:W-:Y:S01]  /*97a20*/  ISETP.LT.AND P1, PT, R174, c[0x0][0x178], !P1 ;  /* 0x00005e00ae007a0c */ /* 0x000fe20004f21270 */
[----:B--2---:R-:W-:Y:S01]  /*97a30*/  IMAD.WIDE R2, R57, 0x4, R162 ;  /* 0x0000000439027825 */ /* 0x004fe200078e02a2 */
[----:B------:R-:W-:Y:S02]  /*97a40*/  ISETP.LT.AND P4, PT, R243, c[0x0][0x178], !P2 ;  /* 0x00005e00f3007a0c */ /* 0x000fe40005781270 */
[----:B------:R-:W-:Y:S01]  /*97a50*/  ISETP.LT.AND P5, PT, R252, c[0x0][0x178], !P2 ;  /* 0x00005e00fc007a0c */ /* 0x000fe200057a1270 */
[----:B---3--:R-:W-:Y:S01]  /*97a60*/  IMAD.WIDE R20, R57, 0x4, R160 ;  /* 0x0000000439147825 */ /* 0x008fe200078e02a0 */
[----:B------:R-:W-:-:S02]  /*97a70*/  IADD3 R44, R242, 0x1cd, RZ ;  /* 0x000001cdf22c7810 */ /* 0x000fc40007ffe0ff */
[C---:B------:R-:W-:Y:S01]  /*97a80*/  IADD3 R61, R57.reuse, c[0x0][0x198], RZ ;  /* 0x00006600393d7a10 */ /* 0x040fe20007ffe0ff */
[----:B------:R2:W-:Y:S01]  /*97a90*/  @P0 STG.E [R2.64], R233 ;  /* 0x000000e902000986 */ /* 0x0005e2000c101904 */
[----:B------:R-:W-:-:S04]  /*97aa0*/  IMAD.WIDE R24, R57, 0x4, R6 ;  /* 0x0000000439187825 */ /* 0x000fc800078e0206 */
[----:B------:R-:W-:Y:S01]  /*97ab0*/  @P3 STG.E [R20.64], R17 ;  /* 0x0000001114003986 */ /* 0x000fe2000c101904 */
[----:B------:R-:W-:Y:S01]  /*97ac0*/  ISETP.GE.AND P0, PT, R44, c[0x0][0x17c], PT ;  /* 0x00005f002c007a0c */ /* 0x000fe20003f06270 */
[----:B------:R-:W-:Y:S01]  /*97ad0*/  IMAD.WIDE R28, R57, 0x4, R4 ;  /* 0x00000004391c7825 */ /* 0x000fe200078e0204 */
[----:B------:R-:W-:-:S03]  /*97ae0*/  ISETP.LT.AND P3, PT, R99, c[0x0][0x178], !P2 ;  /* 0x00005e0063007a0c */ /* 0x000fc60005761270 */
[----:B------:R-:W-:-:S04]  /*97af0*/  IMAD.WIDE R44, R61, 0x4, R162 ;  /* 0x000000043d2c7825 */ /* 0x000fc800078e02a2 */
[----:B-1----:R-:W-:Y:S01]  /*97b00*/  IMAD.WIDE R48, R61, 0x4, R160 ;  /* 0x000000043d307825 */ /* 0x002fe200078e02a0 */
[----:B------:R1:W-:Y:S03]  /*97b10*/  @P6 STG.E [R24.64], R41 ;  /* 0x0000002918006986 */ /* 0x0003e6000c101904 */
[----:B------:R3:W-:Y:S01]  /*97b20*/  @P1 STG.E [R28.64], R73 ;  /* 0x000000491c001986 */ /* 0x0007e2000c101904 */
[----:B------:R-:W-:Y:S01]  /*97b30*/  ISETP.LT.AND P2, PT, R174, c[0x0][0x178], !P2 ;  /* 0x00005e00ae007a0c */ /* 0x000fe20005741270 */
[----:B------:R4:W-:Y:S01]  /*97b40*/  @P4 STG.E [R44.64], R224 ;  /* 0x000000e02c004986 */ /* 0x0009e2000c101904 */
[----:B------:R-:W-:Y:S01]  /*97b50*/  ISETP.LT.AND P6, PT, R243, c[0x0][0x178], !P0 ;  /* 0x00005e00f3007a0c */ /* 0x000fe200047c1270 */
[----:B------:R-:W-:Y:S01]  /*97b60*/  @P5 STG.E [R48.64], R12 ;  /* 0x0000000c30005986 */ /* 0x000fe2000c101904 */
[----:B------:R-:W-:Y:S02]  /*97b70*/  ISETP.LT.AND P4, PT, R252, c[0x0][0x178], !P0 ;  /* 0x00005e00fc007a0c */ /* 0x000fe40004781270 */
[----:B------:R-:W-:Y:S01]  /*97b80*/  IADD3 R16, R242, 0x1ce, RZ ;  /* 0x000001cef2107810 */ /* 0x000fe20007ffe0ff */
[----:B--2---:R-:W-:Y:S01]  /*97b90*/  IMAD.WIDE R2, R61, 0x4, R6 ;  /* 0x000000043d027825 */ /* 0x004fe200078e0206 */
[----:B------:R-:W-:-:S02]  /*97ba0*/  ISETP.LT.AND P5, PT, R99, c[0x0][0x178], !P0 ;  /* 0x00005e0063007a0c */ /* 0x000fc400047a1270 */
[C---:B-1----:R-:W-:Y:S02]  /*97bb0*/  IADD3 R41, R61.reuse, c[0x0][0x198], RZ ;  /* 0x000066003d297a10 */ /* 0x042fe40007ffe0ff */
[----:B------:R-:W-:Y:S02]  /*97bc0*/  IADD3 R24, R242, 0x1cf, RZ ;  /* 0x000001cff2187810 */ /* 0x000fe40007ffe0ff */
[----:B------:R-:W-:Y:S01]  /*97bd0*/  ISETP.GE.AND P1, PT, R16, c[0x0][0x17c], PT ;  /* 0x00005f0010007a0c */ /* 0x000fe20003f26270 */
[----:B------:R1:W-:Y:S01]  /*97be0*/  @P3 STG.E [R2.64], R36 ;  /* 0x0000002402003986 */ /* 0x0003e2000c101904 */
[----:B------:R-:W-:-:S04]  /*97bf0*/  IMAD.WIDE R16, R61, 0x4, R4 ;  /* 0x000000043d107825 */ /* 0x000fc800078e0204 */
[----:B------:R-:W-:Y:S01]  /*97c00*/  IMAD.WIDE R20, R41, 0x4, R162 ;  /* 0x0000000429147825 */ /* 0x000fe200078e02a2 */
[----:B------:R-:W-:-:S03]  /*97c10*/  ISETP.GE.AND P3, PT, R24, c[0x0][0x17c], PT ;  /* 0x00005f0018007a0c */ /* 0x000fc60003f66270 */
[----:B------:R-:W-:-:S04]  /*97c20*/  IMAD.WIDE R24, R41, 0x4, R160 ;  /* 0x0000000429187825 */ /* 0x000fc800078e02a0 */
[----:B---3--:R-:W-:Y:S01]  /*97c30*/  IMAD.WIDE R28, R41, 0x4, R6 ;  /* 0x00000004291c7825 */ /* 0x008fe200078e0206 */
[----:B------:R2:W-:Y:S03]  /*97c40*/  @P2 STG.E [R16.64], R68 ;  /* 0x0000004410002986 */ /* 0x0005e6000c101904 */
[----:B------:R-:W-:Y:S01]  /*97c50*/  @P6 STG.E [R20.64], R225 ;  /* 0x000000e114006986 */ /* 0x000fe2000c101904 */
[----:B------:R-:W-:Y:S01]  /*97c60*/  ISETP.LT.AND P0, PT, R174, c[0x0][0x178], !P0 ;  /* 0x00005e00ae007a0c */ /* 0x000fe20004701270 */
[----:B------:R3:W-:Y:S01]  /*97c70*/  @P4 STG.E [R24.64], R13 ;  /* 0x0000000d18004986 */ /* 0x0007e2000c101904 */
[----:B------:R3:W-:Y:S01]  /*97c80*/  @P5 STG.E [R28.64], R37 ;  /* 0x000000251c005986 */ /* 0x0007e2000c101904 */
[----:B------:R-:W-:Y:S02]  /*97c90*/  ISETP.LT.AND P4, PT, R243, c[0x0][0x178], !P1 ;  /* 0x00005e00f3007a0c */ /* 0x000fe40004f81270 */
[----:B------:R-:W-:-:S02]  /*97ca0*/  ISETP.LT.AND P5, PT, R252, c[0x0][0x178], !P1 ;  /* 0x00005e00fc007a0c */ /* 0x000fc40004fa1270 */
[----:B------:R-:W-:Y:S02]  /*97cb0*/  ISETP.LT.AND P2, PT, R99, c[0x0][0x178], !P1 ;  /* 0x00005e0063007a0c */ /* 0x000fe40004f41270 */
[----:B----4-:R-:W-:Y:S01]  /*97cc0*/  IADD3 R45, R41, c[0x0][0x198], RZ ;  /* 0x00006600292d7a10 */ /* 0x010fe20007ffe0ff */
[----:B------:R-:W-:Y:S01]  /*97cd0*/  ISETP.LT.AND P1, PT, R174, c[0x0][0x178], !P1 ;  /* 0x00005e00ae007a0c */ /* 0x000fe20004f21270 */
[----:B------:R-:W-:Y:S01]  /*97ce0*/  ISETP.LT.AND P6, PT, R243, c[0x0][0x178], !P3 ;  /* 0x00005e00f3007a0c */ /* 0x000fe20005fc1270 */
[----:B-1----:R-:W-:-:S04]  /*97cf0*/  IMAD.WIDE R2, R41, 0x4, R4 ;  /* 0x0000000429027825 */ /* 0x002fc800078e0204 */
[----:B--2---:R-:W-:-:S04]  /*97d00*/  IMAD.WIDE R16, R45, 0x4, R162 ;  /* 0x000000042d107825 */ /* 0x004fc800078e02a2 */
[C---:B---3--:R-:W-:Y:S01]  /*97d10*/  IMAD.WIDE R12, R45.reuse, 0x4, R160 ;  /* 0x000000042d0c7825 */ /* 0x048fe200078e02a0 */
[C---:B------:R-:W-:Y:S02]  /*97d20*/  IADD3 R37, R45.reuse, c[0x0][0x198], RZ ;  /* 0x000066002d257a10 */ /* 0x040fe40007ffe0ff */
[----:B------:R-:W-:Y:S01]  /*97d30*/  IADD3 R36, R242, 0x1d0, RZ ;  /* 0x000001d0f2247810 */ /* 0x000fe20007ffe0ff */
[----:B------:R-:W-:-:S04]  /*97d40*/  IMAD.WIDE R20, R45, 0x4, R6 ;  /* 0x000000042d147825 */ /* 0x000fc800078e0206 */
[----:B------:R-:W-:Y:S01]  /*97d50*/  IMAD.WIDE R24, R45, 0x4, R4 ;  /* 0x000000042d187825 */ /* 0x000fe200078e0204 */
[----:B------:R1:W-:Y:S03]  /*97d60*/  @P0 STG.E [R2.64], R69 ;  /* 0x0000004502000986 */ /* 0x0003e6000c101904 */
[----:B------:R-:W-:-:S04]  /*97d70*/  IMAD.WIDE R28, R37, 0x4, R162 ;  /* 0x00000004251c7825 */ /* 0x000fc800078e02a2 */
[----:B------:R-:W-:Y:S01]  /*97d80*/  @P4 STG.E [R16.64], R216 ;  /* 0x000000d810004986 */ /* 0x000fe2000c101904 */
[----:B------:R-:W-:Y:S01]  /*97d90*/  ISETP.GE.AND P0, PT, R36, c[0x0][0x17c], PT ;  /* 0x00005f0024007a0c */ /* 0x000fe20003f06270 */
[----:B------:R2:W-:Y:S01]  /*97da0*/  @P5 STG.E [R12.64], R8 ;  /* 0x000000080c005986 */ /* 0x0005e2000c101904 */
[----:B------:R-:W-:Y:S01]  /*97db0*/  ISETP.LT.AND P5, PT, R252, c[0x0][0x178], !P3 ;  /* 0x00005e00fc007a0c */ /* 0x000fe20005fa1270 */
[----:B------:R3:W-:Y:S01]  /*97dc0*/  @P2 STG.E [R20.64], R32 ;  /* 0x0000002014002986 */ /* 0x0007e2000c101904 */
[----:B------:R-:W-:Y:S01]  /*97dd0*/  ISETP.LT.AND P4, PT, R99, c[0x0][0x178], !P3 ;  /* 0x00005e0063007a0c */ /* 0x000fe20005f81270 */
[----:B------:R4:W-:Y:S01]  /*97de0*/  @P1 STG.E [R24.64], R64 ;  /* 0x0000004018001986 */ /* 0x0009e2000c101904 */
[----:B------:R4:W-:Y:S01]  /*97df0*/  @P6 STG.E [R28.64], R217 ;  /* 0x000000d91c006986 */ /* 0x0009e2000c101904 */
[----:B------:R-:W-:Y:S02]  /*97e00*/  ISETP.LT.AND P3, PT, R174, c[0x0][0x178], !P3 ;  /* 0x00005e00ae007a0c */ /* 0x000fe40005f61270 */
[----:B------:R-:W-:-:S02]  /*97e10*/  ISETP.LT.AND P6, PT, R243, c[0x0][0x178], !P0 ;  /* 0x00005e00f3007a0c */ /* 0x000fc400047c1270 */
[----:B------:R-:W-:Y:S02]  /*97e20*/  ISETP.LT.AND P2, PT, R252, c[0x0][0x178], !P0 ;  /* 0x00005e00fc007a0c */ /* 0x000fe40004741270 */
[C---:B------:R-:W-:Y:S01]  /*97e30*/  IADD3 R41, R37.reuse, c[0x0][0x198], RZ ;  /* 0x0000660025297a10 */ /* 0x040fe20007ffe0ff */
[----:B-1----:R-:W-:Y:S01]  /*97e40*/  IMAD.WIDE R2, R37, 0x4, R160 ;  /* 0x0000000425027825 */ /* 0x002fe200078e02a0 */
[----:B------:R-:W-:-:S03]  /*97e50*/  IADD3 R36, R242, 0x1d1, RZ ;  /* 0x000001d1f2247810 */ /* 0x000fc60007ffe0ff */
[----:B--2---:R-:W-:-:S04]  /*97e60*/  IMAD.WIDE R12, R37, 0x4, R6 ;  /* 0x00000004250c7825 */ /* 0x004fc800078e0206 */
[----:B------:R-:W-:-:S04]  /*97e70*/  IMAD.WIDE R16, R37, 0x4, R4 ;  /* 0x0000000425107825 */ /* 0x000fc800078e0204 */
[C---:B---3--:R-:W-:Y:S01]  /*97e80*/  IMAD.WIDE R20, R41.reuse, 0x4, R162 ;  /* 0x0000000429147825 */ /* 0x048fe200078e02a2 */
[----:B------:R-:W-:Y:S01]  /*97e90*/  ISETP.GE.AND P1, PT, R36, c[0x0][0x17c], PT ;  /* 0x00005f0024007a0c */ /* 0x000fe20003f26270 */
[----:B------:R1:W-:Y:S02]  /*97ea0*/  @P5 STG.E [R2.64], R9 ;  /* 0x0000000902005986 */ /* 0x0003e4000c101904 */
[----:B----4-:R-:W-:-:S04]  /*97eb0*/  IMAD.WIDE R24, R41, 0x4, R160 ;  /* 0x0000000429187825 */ /* 0x010fc800078e02a0 */
[----:B------:R2:W-:Y:S01]  /*97ec0*/  @P4 STG.E [R12.64], R33 ;  /* 0x000000210c004986 */ /* 0x0005e2000c101904 */
[----:B------:R-:W-:Y:S01]  /*97ed0*/  ISETP.LT.AND P5, PT, R99, c[0x0][0x178], !P0 ;  /* 0x00005e0063007a0c */ /* 0x000fe200047a1270 */
[----:B------:R3:W-:Y:S01]  /*97ee0*/  @P3 STG.E [R16.64], R65 ;  /* 0x0000004110003986 */ /* 0x0007e2000c101904 */
[----:B------:R4:W-:Y:S01]  /*97ef0*/  @P6 STG.E [R20.64], R249 ;  /* 0x000000f914006986 */ /* 0x0009e2000c101904 */
[----:B------:R-:W-:Y:S02]  /*97f00*/  ISETP.LT.AND P0, PT, R174, c[0x0][0x178], !P0 ;  /* 0x00005e00ae007a0c */ /* 0x000fe40004701270 */
[----:B------:R-:W-:Y:S01]  /*97f10*/  ISETP.LT.AND P6, PT, R243, c[0x0][0x178], !P1 ;  /* 0x00005e00f3007a0c */ /* 0x000fe20004fc1270 */
[----:B------:R4:W-:Y:S01]  /*97f20*/  @P2 STG.E [R24.64], R214 ;  /* 0x000000d618002986 */ /* 0x0009e2000c101904 */
[----:B------:R-:W-:Y:S02]  /*97f30*/  ISETP.LT.AND P3, PT, R252, c[0x0][0x178], !P1 ;  /* 0x00005e00fc007a0c */ /* 0x000fe40004f61270 */
[----:B------:R-:W-:-:S02]  /*97f40*/  IADD3 R8, R242, 0x1d2, RZ ;  /* 0x000001d2f2087810 */ /* 0x000fc40007ffe0ff */
[----:B------:R-:W-:Y:S02]  /*97f50*/  ISETP.LT.AND P2, PT, R99, c[0x0][0x178], !P1 ;  /* 0x00005e0063007a0c */ /* 0x000fe40004f41270 */
[C---:B------:R-:W-:Y:S01]  /*97f60*/  IADD3 R29, R41.reuse, c[0x0][0x198], RZ ;  /* 0x00006600291d7a10 */ /* 0x040fe20007ffe0ff */
[----:B------:R-:W-:Y:S01]  /*97f70*/  ISETP.LT.AND P1, PT, R174, c[0x0][0x178], !P1 ;  /* 0x00005e00ae007a0c */ /* 0x000fe20004f21270 */
[----:B------:R-:W-:Y:S01]  /*97f80*/  ISETP.GE.AND P4, PT, R8, c[0x0][0x17c], PT ;  /* 0x00005f0008007a0c */ /* 0x000fe20003f86270 */
[----:B-1----:R-:W-:-:S04]  /*97f90*/  IMAD.WIDE R2, R41, 0x4, R6 ;  /* 0x0000000429027825 */ /* 0x002fc800078e0206 */
[----:B------:R-:W-:-:S04]  /*97fa0*/  IMAD.WIDE R8, R41, 0x4, R4 ;  /* 0x0000000429087825 */ /* 0x000fc800078e0204 */
[----:B--2---:R-:W-:-:S04]  /*97fb0*/  IMAD.WIDE R12, R29, 0x4, R162 ;  /* 0x000000041d0c7825 */ /* 0x004fc800078e02a2 */
[----:B---3--:R-:W-:-:S04]  /*97fc0*/  IMAD.WIDE R16, R29, 0x4, R160 ;  /* 0x000000041d107825 */ /* 0x008fc800078e02a0 */
[C---:B----4-:R-:W-:Y:S01]  /*97fd0*/  IMAD.WIDE R20, R29.reuse, 0x4, R6 ;  /* 0x000000041d147825 */ /* 0x050fe200078e0206 */
[----:B------:R1:W-:Y:S03]  /*97fe0*/  @P5 STG.E [R2.64], R62 ;  /* 0x0000003e02005986 */ /* 0x0003e6000c101904 */
[----:B------:R2:W-:Y:S02]  /*97ff0*/  @P0 STG.E [R8.64], R94 ;  /* 0x0000005e08000986 */ /* 0x0005e4000c101904 */
[----:B------:R-:W-:-:S04]  /*98000*/  IMAD.WIDE R24, R29, 0x4, R4 ;  /* 0x000000041d187825 */ /* 0x000fc800078e0204 */
[----:B------:R3:W-:Y:S01]  /*98010*/  @P6 STG.E [R12.64], R248 ;  /* 0x000000f80c006986 */ /* 0x0007e2000c101904 */
[----:B------:R4:W-:Y:S01]  /*98020*/  @P3 STG.E [R16.64], R215 ;  /* 0x000000d710003986 */ /* 0x0009e2000c101904 */
[----:B------:R1:W-:Y:S01]  /*98030*/  @P2 STG.E [R20.64], R63 ;  /* 0x0000003f14002986 */ /* 0x0003e2000c101904 */
[----:B------:R-:W-:Y:S02]  /*98040*/  IADD3 R28, R242, 0x1d3, RZ ;  /* 0x000001d3f21c7810 */ /* 0x000fe40007ffe0ff */
[----:B------:R-:W-:Y:S01]  /*98050*/  ISETP.LT.AND P2, PT, R243, c[0x0][0x178], !P4 ;  /* 0x00005e00f3007a0c */ /* 0x000fe20006741270 */
[----:B------:R-:W-:Y:S01]  /*98060*/  @P1 STG.E [R24.64], R95 ;  /* 0x0000005f18001986 */ /* 0x000fe2000c101904 */
[----:B------:R-:W-:Y:S02]  /*98070*/  ISETP.LT.AND P3, PT, R252, c[0x0][0x178], !P4 ;  /* 0x00005e00fc007a0c */ /* 0x000fe40006761270 */
[----:B------:R-:W-:Y:S02]  /*98080*/  ISETP.LT.AND P1, PT, R99, c[0x0][0x178], !P4 ;  /* 0x00005e0063007a0c */ /* 0x000fe40006721270 */
[----:B------:R-:W-:-:S02]  /*98090*/  IADD3 R29, R29, c[0x0][0x198], RZ ;  /* 0x000066001d1d7a10 */ /* 0x000fc40007ffe0ff */
[----:B------:R-:W-:Y:S01]  /*980a0*/  ISETP.GE.AND P5, PT, R28, c[0x0][0x17c], PT ;  /* 0x00005f001c007a0c */ /* 0x000fe20003fa6270 */
[----:B------:R-:W-:-:S03]  /*980b0*/  ISETP.LT.AND P4, PT, R174, c[0x0][0x178], !P4 ;  /* 0x00005e00ae007a0c */ /* 0x000fc60006781270 */
[----:B------:R-:W-:Y:S01]  /*980c0*/  ISETP.LT.AND P6, PT, R243, c[0x0][0x178], !P5 ;  /* 0x00005e00f3007a0c */ /* 0x000fe20006fc1270 */
[----:B-1----:R-:W-:-:S04]  /*980d0*/  IMAD.WIDE R2, R29, 0x4, R162 ;  /* 0x000000041d027825 */ /* 0x002fc800078e02a2 */
[----:B--2---:R-:W-:-:S04]  /*980e0*/  IMAD.WIDE R8, R29, 0x4, R160 ;  /* 0x000000041d087825 */ /* 0x004fc800078e02a0 */
[C---:B---3--:R-:W-:Y:S01]  /*980f0*/  IMAD.WIDE R12, R29.reuse, 0x4, R6 ;  /* 0x000000041d0c7825 */ /* 0x048fe200078e0206 */
[C---:B------:R-:W-:Y:S02]  /*98100*/  IADD3 R33, R29.reuse, c[0x0][0x198], RZ ;  /* 0x000066001d217a10 */ /* 0x040fe40007ffe0ff */
[----:B------:R-:W-:Y:S01]  /*98110*/  IADD3 R28, R242, 0x1d4, RZ ;  /* 0x000001d4f21c7810 */ /* 0x000fe20007ffe0ff */
[----:B------:R1:W-:Y:S01]  /*98120*/  @P2 STG.E [R2.64], R238 ;  /* 0x000000ee02002986 */ /* 0x0003e2000c101904 */
[----:B------:R2:W-:Y:S02]  /*98130*/  @P3 STG.E [R8.64], R30 ;  /* 0x0000001e08003986 */ /* 0x0005e4000c101904 */
[----:B----4-:R-:W-:-:S04]  /*98140*/  IMAD.WIDE R16, R29, 0x4, R4 ;  /* 0x000000041d107825 */ /* 0x010fc800078e0204 */
[----:B------:R3:W-:Y:S02]  /*98150*/  @P1 STG.E [R12.64], R58 ;  /* 0x0000003a0c001986 */ /* 0x0007e4000c101904 */
[----:B------:R-:W-:Y:S01]  /*98160*/  IMAD.WIDE R20, R33, 0x4, R162 ;  /* 0x0000000421147825 */ /* 0x000fe200078e02a2 */
[----:B------:R-:W-:Y:S02]  /*98170*/  ISETP.LT.AND P1, PT, R252, c[0x0][0x178], !P5 ;  /* 0x00005e00fc007a0c */ /* 0x000fe40006f21270 */
[----:B------:R-:W-:Y:S02]  /*98180*/  ISETP.LT.AND P3, PT, R99, c[0x0][0x178], !P5 ;  /* 0x00005e0063007a0c */ /* 0x000fe40006f61270 */
[----:B------:R-:W-:Y:S01]  /*98190*/  ISETP.GE.AND P0, PT, R28, c[0x0][0x17c], PT ;  /* 0x00005f001c007a0c */ /* 0x000fe20003f06270 */
[----:B------:R-:W-:Y:S01]  /*981a0*/  ISETP.LT.AND P5, PT, R174, c[0x0][0x178], !P5 ;  /* 0x00005e00ae007a0c */ /* 0x000fe20006fa1270 */
[----:B------:R4:W-:Y:S01]  /*981b0*/  @P4 STG.E [R16.64], R90 ;  /* 0x0000005a10004986 */ /* 0x0009e2000c101904 */
[----:B------:R4:W-:Y:S01]  /*981c0*/  @P6 STG.E [R20.64], R239 ;  /* 0x000000ef14006986 */ /* 0x0009e2000c101904 */
[----:B------:R-:W-:Y:S01]  /*981d0*/  ISETP.LT.AND P6, PT, R243, c[0x0][0x178], !P0 ;  /* 0x00005e00f3007a0c */ /* 0x000fe200047c1270 */
[C---:B-1----:R-:W-:Y:S01]  /*981e0*/  IMAD.WIDE R2, R33.reuse, 0x4, R160 ;  /* 0x0000000421027825 */ /* 0x042fe200078e02a0 */
[----:B------:R-:W-:-:S03]  /*981f0*/  IADD3 R29, R33, c[0x0][0x198], RZ ;  /* 0x00006600211d7a10 */ /* 0x000fc60007ffe0ff */
[----:B--2---:R-:W-:Y:S01]  /*98200*/  IMAD.WIDE R8, R33, 0x4, R6 ;  /* 0x0000000421087825 */ /* 0x004fe200078e0206 */
[----:B------:R-:W-:-:S03]  /*98210*/  IADD3 R24, R242, 0x1d5, RZ ;  /* 0x000001d5f2187810 */ /* 0x000fc60007ffe0ff */
[----:B---3--:R-:W-:Y:S01]  /*98220*/  IMAD.WIDE R12, R33, 0x4, R4 ;  /* 0x00000004210c7825 */ /* 0x008fe200078e0204 */
[----:B------:R-:W-:Y:S01]  /*98230*/  ISETP.LT.AND P4, PT, R252, c[0x0][0x178], !P0 ;  /* 0x00005e00fc007a0c */ /* 0x000fe20004781270 */
[----:B------:R1:W-:Y:S01]  /*98240*/  @P1 STG.E [R2.64], R31 ;  /* 0x0000001f02001986 */ /* 0x0003e2000c101904 */
[----:B------:R-:W-:Y:S01]  /*98250*/  ISETP.GE.AND P2, PT, R24, c[0x0][0x17c], PT ;  /* 0x00005f0018007a0c */ /* 0x000fe20003f46270 */
[----:B------:R2:W-:Y:S02]  /*98260*/  @P3 STG.E [R8.64], R59 ;  /* 0x0000003b08003986 */ /* 0x0005e4000c101904 */
[----:B----4-:R-:W-:Y:S01]  /*98270*/  IMAD.WIDE R16, R29, 0x4, R162 ;  /* 0x000000041d107825 */ /* 0x010fe200078e02a2 */
[----:B------:R3:W-:Y:S01]  /*98280*/  @P5 STG.E [R12.64], R91 ;  /* 0x0000005b0c005986 */ /* 0x0007e2000c101904 */
[----:B------:R-:W-:Y:S02]  /*98290*/  ISETP.LT.AND P5, PT, R99, c[0x0][0x178], !P0 ;  /* 0x00005e0063007a0c */ /* 0x000fe400047a1270 */
[----:B------:R-:W-:Y:S01]  /*982a0*/  ISETP.LT.AND P0, PT, R174, c[0x0][0x178], !P0 ;  /* 0x00005e00ae007a0c */ /* 0x000fe20004701270 */
[----:B------:R-:W-:Y:S01]  /*982b0*/  ISETP.LT.AND P1, PT, R243, c[0x0][0x178], !P2 ;  /* 0x00005e00f3007a0c */ /* 0x000fe20005721270 */
[----:B------:R4:W-:Y:S01]  /*982c0*/  @P6 STG.E [R16.64], R230 ;  /* 0x000000e610006986 */ /* 0x0009e2000c101904 */
[----:B------:R-:W-:Y:S01]  /*982d0*/  ISETP.LT.AND P3, PT, R252, c[0x0][0x178], !P2 ;  /* 0x00005e00fc007a0c */ /* 0x000fe20005761270 */
[----:B------:R-:W-:-:S04]  /*982e0*/  IMAD.WIDE R20, R29, 0x4, R160 ;  /* 0x000000041d147825 */ /* 0x000fc800078e02a0 */
[----:B-1----:R-:W-:Y:S01]  /*982f0*/  IMAD.WIDE R2, R29, 0x4, R6 ;  /* 0x000000041d027825 */ /* 0x002fe200078e0206 */
[----:B------:R-:W-:-:S03]  /*98300*/  ISETP.LT.AND P6, PT, R99, c[0x0][0x178], !P2 ;  /* 0x00005e0063007a0c */ /* 0x000fc600057c1270 */
[C---:B--2---:R-:W-:Y:S01]  /*98310*/  IMAD.WIDE R8, R29.reuse, 0x4, R4 ;  /* 0x000000041d087825 */ /* 0x044fe200078e0204 */
[----:B------:R-:W-:Y:S02]  /*98320*/  IADD3 R29, R29, c[0x0][0x198], RZ ;  /* 0x000066001d1d7a10 */ /* 0x000fe40007ffe0ff */
[----:B------:R-:W-:Y:S01]  /*98330*/  IADD3 R25, R242, 0x1d6, RZ ;  /* 0x000001d6f2197810 */ /* 0x000fe20007ffe0ff */
[----:B------:R1:W-:Y:S02]  /*98340*/  @P4 STG.E [R20.64], R26 ;  /* 0x0000001a14004986 */ /* 0x0003e4000c101904 */
[----:B---3--:R-:W-:-:S04]  /*98350*/  IMAD.WIDE R12, R29, 0x4, R162 ;  /* 0x000000041d0c7825 */ /* 0x008fc800078e02a2 */
[----:B----4-:R-:W-:Y:S01]  /*98360*/  IMAD.WIDE R16, R29, 0x4, R160 ;  /* 0x000000041d107825 */ /* 0x010fe200078e02a0 */
[----:B------:R-:W-:Y:S01]  /*98370*/  ISETP.GE.AND P4, PT, R25, c[0x0][0x17c], PT ;  /* 0x00005f0019007a0c */ /* 0x000fe20003f86270 */
[----:B------:R2:W-:Y:S02]  /*98380*/  @P5 STG.E [R2.64], R54 ;  /* 0x0000003602005986 */ /* 0x0005e4000c101904 */
[----:B------:R3:W-:Y:S01]  /*98390*/  @P0 STG.E [R8.64], R86 ;  /* 0x0000005608000986 */ /* 0x0007e2000c101904 */
[----:B------:R-:W-:Y:S01]  /*983a0*/  ISETP.LT.AND P2, PT, R174, c[0x0][0x178], !P2 ;  /* 0x00005e00ae007a0c */ /* 0x000fe20005741270 */
[----:B------:R4:W-:Y:S02]  /*983b0*/  @P1 STG.E [R12.64], R231 ;  /* 0x000000e70c001986 */ /* 0x0009e4000c101904 */
[----:B-1----:R-:W-:Y:S01]  /*983c0*/  IMAD.WIDE R20, R29, 0x4, R6 ;  /* 0x000000041d147825 */ /* 0x002fe200078e0206 */
[----:B------:R-:W-:Y:S01]  /*983d0*/  ISETP.LT.AND P0, PT, R243, c[0x0][0x178], !P4 ;  /* 0x00005e00f3007a0c */ /* 0x000fe20006701270 */
[----:B------:R1:W-:Y:S03]  /*983e0*/  @P3 STG.E [R16.64], R27 ;  /* 0x0000001b10003986 */ /* 0x0003e6000c101904 */
[----:B------:R1:W-:Y:S01]  /*983f0*/  @P6 STG.E [R20.64], R55 ;  /* 0x0000003714006986 */ /* 0x0003e2000c101904 */
[----:B------:R-:W-:-:S02]  /*98400*/  ISETP.LT.AND P1, PT, R252, c[0x0][0x178], !P4 ;  /* 0x00005e00fc007a0c */ /* 0x000fc40006721270 */
[----:B------:R-:W-:Y:S02]  /*98410*/  ISETP.LT.AND P6, PT, R99, c[0x0][0x178], !P4 ;  /* 0x00005e0063007a0c */ /* 0x000fe400067c1270 */
[C---:B------:R-:W-:Y:S02]  /*98420*/  IADD3 R25, R29.reuse, c[0x0][0x198], RZ ;  /* 0x000066001d197a10 */ /* 0x040fe40007ffe0ff */
[----:B------:R-:W-:Y:S01]  /*98430*/  IADD3 R24, R242, 0x1d7, RZ ;  /* 0x000001d7f2187810 */ /* 0x000fe20007ffe0ff */
[----:B--2---:R-:W-:-:S04]  /*98440*/  IMAD.WIDE R2, R29, 0x4, R4 ;  /* 0x000000041d027825 */ /* 0x004fc800078e0204 */
[----:B---3--:R-:W-:-:S04]  /*98450*/  IMAD.WIDE R8, R25, 0x4, R162 ;  /* 0x0000000419087825 */ /* 0x008fc800078e02a2 */
[----:B----4-:R-:W-:Y:S01]  /*98460*/  IMAD.WIDE R12, R25, 0x4, R160 ;  /* 0x00000004190c7825 */ /* 0x010fe200078e02a0 */
[----:B------:R-:W-:-:S03]  /*98470*/  ISETP.GE.AND P5, PT, R24, c[0x0][0x17c], PT ;  /* 0x00005f0018007a0c */ /* 0x000fc60003fa6270 */
[----:B-1----:R-:W-:Y:S01]  /*98480*/  IMAD.WIDE R16, R25, 0x4, R6 ;  /* 0x0000000419107825 */ /* 0x002fe200078e0206 */
[----:B------:R1:W-:Y:S01]  /*98490*/  @P2 STG.E [R2.64], R87 ;  /* 0x0000005702002986 */ /* 0x0003e2000c101904 */
[----:B------:R-:W-:Y:S02]  /*984a0*/  ISETP.LT.AND P4, PT, R174, c[0x0][0x178], !P4 ;  /* 0x00005e00ae007a0c */ /* 0x000fe40006781270 */
[----:B------:R2:W-:Y:S01]  /*984b0*/  @P0 STG.E [R8.64], R222 ;  /* 0x000000de08000986 */ /* 0x0005e2000c101904 */
[----:B------:R-:W-:Y:S01]  /*984c0*/  ISETP.LT.AND P0, PT, R243, c[0x0][0x178], !P5 ;  /* 0x00005e00f3007a0c */ /* 0x000fe20006f01270 */
[----:B------:R3:W-:Y:S01]  /*984d0*/  @P1 STG.E [R12.64], R22 ;  /* 0x000000160c001986 */ /* 0x0007e2000c101904 */
[----:B------:R4:W-:Y:S01]  /*984e0*/  @P6 STG.E [R16.64], R50 ;  /* 0x0000003210006986 */ /* 0x0009e2000c101904 */
[----:B------:R-:W-:Y:S02]  /*984f0*/  ISETP.LT.AND P1, PT, R252, c[0x0][0x178], !P5 ;  /* 0x00005e00fc007a0c */ /* 0x000fe40006f21270 */
[----:B------:R-:W-:-:S02]  /*98500*/  ISETP.LT.AND P6, PT, R99, c[0x0][0x178], !P5 ;  /* 0x00005e0063007a0c */ /* 0x000fc40006fc1270 */
[C---:B------:R-:W-:Y:S01]  /*98510*/  IADD3 R27, R25.reuse, c[0x0][0x198], RZ ;  /* 0x00006600191b7a10 */ /* 0x040fe20007ffe0ff */
[----:B------:R-:W-:Y:S01]  /*98520*/  ISETP.LT.AND P5, PT, R174, c[0x0][0x178], !P5 ;  /* 0x00005e00ae007a0c */ /* 0x000fe20006fa1270 */
[----:B------:R-:W-:Y:S01]  /*98530*/  IADD3 R24, R242, 0x1d8, RZ ;  /* 0x000001d8f2187810 */ /* 0x000fe20007ffe0ff */
[----:B------:R-:W-:-:S04]  /*98540*/  IMAD.WIDE R20, R25, 0x4, R4 ;  /* 0x0000000419147825 */ /* 0x000fc800078e0204 */
[----:B-1----:R-:W-:-:S04]  /*98550*/  IMAD.WIDE R2, R27, 0x4, R162 ;  /* 0x000000041b027825 */ /* 0x002fc800078e02a2 */
[----:B--2---:R-:W-:-:S04]  /*98560*/  IMAD.WIDE R8, R27, 0x4, R160 ;  /* 0x000000041b087825 */ /* 0x004fc800078e02a0 */
[----:B---3--:R-:W-:Y:S01]  /*98570*/  IMAD.WIDE R12, R27, 0x4, R6 ;  /* 0x000000041b0c7825 */ /* 0x008fe200078e0206 */
[----:B------:R-:W-:-:S03]  /*98580*/  ISETP.GE.AND P3, PT, R24, c[0x0][0x17c], PT ;  /* 0x00005f0018007a0c */ /* 0x000fc60003f66270 */
[----:B----4-:R-:W-:Y:S01]  /*98590*/  IMAD.WIDE R16, R27, 0x4, R4 ;  /* 0x000000041b107825 */ /* 0x010fe200078e0204 */
[----:B------:R-:W-:Y:S01]  /*985a0*/  IADD3 R24, R242, 0x1d9, RZ ;  /* 0x000001d9f2187810 */ /* 0x000fe20007ffe0ff */
[----:B------:R1:W-:Y:S02]  /*985b0*/  @P4 STG.E [R20.64], R82 ;  /* 0x0000005214004986 */ /* 0x0003e4000c101904 */
[----:B------:R-:W-:Y:S02]  /*985c0*/  @P0 STG.E [R2.64], R223 ;  /* 0x000000df02000986 */ /* 0x000fe4000c101904 */
[----:B------:R2:W-:Y:S01]  /*985d0*/  @P1 STG.E [R8.64], R23 ;  /* 0x0000001708001986 */ /* 0x0005e2000c101904 */
[----:B------:R-:W-:Y:S01]  /*985e0*/  ISETP.LT.AND P4, PT, R243, c[0x0][0x178], !P3 ;  /* 0x00005e00f3007a0c */ /* 0x000fe20005f81270 */
[----:B------:R3:W-:Y:S01]  /*985f0*/  @P6 STG.E [R12.64], R51 ;  /* 0x000000330c006986 */ /* 0x0007e2000c101904 */
[----:B------:R-:W-:Y:S02]  /*98600*/  ISETP.GE.AND P2, PT, R24, c[0x0][0x17c], PT ;  /* 0x00005f0018007a0c */ /* 0x000fe40003f46270 */
[----:B------:R-:W-:Y:S01]  /*98610*/  ISETP.LT.AND P1, PT, R252, c[0x0][0x178], !P3 ;  /* 0x00005e00fc007a0c */ /* 0x000fe20005f21270 */
[----:B------:R4:W-:Y:S01]  /*98620*/  @P5 STG.E [R16.64], R83 ;  /* 0x0000005310005986 */ /* 0x0009e2000c101904 */
[----:B------:R-:W-:-:S02]  /*98630*/  ISETP.LT.AND P5, PT, R99, c[0x0][0x178], !P3 ;  /* 0x00005e0063007a0c */ /* 0x000fc40005fa1270 */
[----:B------:R-:W-:Y:S01]  /*98640*/  IADD3 R25, R27, c[0x0][0x198], RZ ;  /* 0x000066001b197a10 */ /* 0x000fe20007ffe0ff */
[----:B------:R-:W-:Y:S01]  /*98650*/  ISETP.LT.AND P3, PT, R174, c[0x0][0x178], !P3 ;  /* 0x00005e00ae007a0c */ /* 0x000fe20005f61270 */
[----:B------:R-:W-:-:S03]  /*98660*/  ISETP.LT.AND P6, PT, R243, c[0x0][0x178], !P2 ;  /* 0x00005e00f3007a0c */ /* 0x000fc600057c1270 */
[C---:B-1----:R-:W-:Y:S01]  /*98670*/  IMAD.WIDE R20, R25.reuse, 0x4, R162 ;  /* 0x0000000419147825 */ /* 0x042fe200078e02a2 */
[----:B--2---:R-:W-:-:S03]  /*98680*/  IADD3 R23, R25, c[0x0][0x198], RZ ;  /* 0x0000660019177a10 */ /* 0x004fc60007ffe0ff */
[----:B------:R-:W-:-:S04]  /*98690*/  IMAD.WIDE R2, R25, 0x4, R160 ;  /* 0x0000000419027825 */ /* 0x000fc800078e02a0 */
[----:B------:R-:W-:Y:S01]  /*986a0*/  IMAD.WIDE R8, R25, 0x4, R6 ;  /* 0x0000000419087825 */ /* 0x000fe200078e0206 */
[----:B------:R-:W-:-:S03]  /*986b0*/  IADD3 R24, R242, 0x1da, RZ ;  /* 0x000001daf2187810 */ /* 0x000fc60007ffe0ff */
[----:B---3--:R-:W-:Y:S01]  /*986c0*/  IMAD.WIDE R12, R25, 0x4, R4 ;  /* 0x00000004190c7825 */ /* 0x008fe200078e0204 */
[----:B------:R1:W-:Y:S03]  /*986d0*/  @P4 STG.E [R20.64], R246 ;  /* 0x000000f614004986 */ /* 0x0003e6000c101904 */
[----:B----4-:R-:W-:-:S04]  /*986e0*/  IMAD.WIDE R16, R23, 0x4, R162 ;  /* 0x0000000417107825 */ /* 0x010fc800078e02a2 */
[----:B------:R2:W-:Y:S01]  /*986f0*/  @P1 STG.E [R2.64], R210 ;  /* 0x000000d202001986 */ /* 0x0005e2000c101904 */
[----:B------:R-:W-:Y:S01]  /*98700*/  ISETP.GE.AND P0, PT, R24, c[0x0][0x17c], PT ;  /* 0x00005f0018007a0c */ /* 0x000fe20003f06270 */
[----:B------:R3:W-:Y:S01]  /*98710*/  @P5 STG.E [R8.64], R46 ;  /* 0x0000002e08005986 */ /* 0x0007e2000c101904 */
[----:B------:R-:W-:Y:S01]  /*98720*/  ISETP.LT.AND P4, PT, R252, c[0x0][0x178], !P2 ;  /* 0x00005e00fc007a0c */ /* 0x000fe20005781270 */
[----:B------:R4:W-:Y:S01]  /*98730*/  @P3 STG.E [R12.64], R78 ;  /* 0x0000004e0c003986 */ /* 0x0009e2000c101904 */
[----:B------:R-:W-:Y:S01]  /*98740*/  ISETP.LT.AND P3, PT, R99, c[0x0][0x178], !P2 ;  /* 0x00005e0063007a0c */ /* 0x000fe20005761270 */
[----:B------:R4:W-:Y:S01]  /*98750*/  @P6 STG.E [R16.64], R247 ;  /* 0x000000f710006986 */ /* 0x0009e2000c101904 */
[----:B------:R-:W-:Y:S02]  /*98760*/  ISETP.LT.AND P2, PT, R174, c[0x0][0x178], !P2 ;  /* 0x00005e00ae007a0c */ /* 0x000fe40005741270 */
[----:B------:R-:W-:Y:S02]  /*98770*/  ISETP.LT.AND P6, PT, R243, c[0x0][0x178], !P0 ;  /* 0x00005e00f3007a0c */ /* 0x000fe400047c1270 */
[----:B------:R-:W-:-:S02]  /*98780*/  ISETP.LT.AND P5, PT, R252, c[0x0][0x178], !P0 ;  /* 0x00005e00fc007a0c */ /* 0x000fc400047a1270 */
[C---:B------:R-:W-:Y:S01]  /*98790*/  IADD3 R25, R23.reuse, c[0x0][0x198], RZ ;  /* 0x0000660017197a10 */ /* 0x040fe20007ffe0ff */
[----:B-1----:R-:W-:Y:S01]  /*987a0*/  IMAD.WIDE R20, R23, 0x4, R160 ;  /* 0x0000000417147825 */ /* 0x002fe200078e02a0 */
[----:B------:R-:W-:-:S03]  /*987b0*/  IADD3 R22, R242, 0x1db, RZ ;  /* 0x000001dbf2167810 */ /* 0x000fc60007ffe0ff */
[----:B--2---:R-:W-:-:S04]  /*987c0*/  IMAD.WIDE R2, R23, 0x4, R6 ;  /* 0x0000000417027825 */ /* 0x004fc800078e0206 */
[----:B---3--:R-:W-:-:S04]  /*987d0*/  IMAD.WIDE R8, R23, 0x4, R4 ;  /* 0x0000000417087825 */ /* 0x008fc800078e0204 */
[----:B----4-:R-:W-:-:S04]  /*987e0*/  IMAD.WIDE R12, R25, 0x4, R162 ;  /* 0x00000004190c7825 */ /* 0x010fc800078e02a2 */
[----:B------:R-:W-:Y:S01]  /*987f0*/  IMAD.WIDE R16, R25, 0x4, R160 ;  /* 0x0000000419107825 */ /* 0x000fe200078e02a0 */
[----:B------:R-:W-:Y:S01]  /*98800*/  ISETP.GE.AND P1, PT, R22, c[0x0][0x17c], PT ;  /* 0x00005f0016007a0c */ /* 0x000fe20003f26270 */
[----:B------:R1:W-:Y:S02]  /*98810*/  @P4 STG.E [R20.64], R211 ;  /* 0x000000d314004986 */ /* 0x0003e4000c101904 */
[----:B------:R2:W-:Y:S01]  /*98820*/  @P3 STG.E [R2.64], R47 ;  /* 0x0000002f02003986 */ /* 0x0005e2000c101904 */
[----:B------:R-:W-:Y:S01]  /*98830*/  ISETP.LT.AND P4, PT, R99, c[0x0][0x178], !P0 ;  /* 0x00005e0063007a0c */ /* 0x000fe20004781270 */
[----:B------:R3:W-:Y:S01]  /*98840*/  @P2 STG.E [R8.64], R79 ;  /* 0x0000004f08002986 */ /* 0x0007e2000c101904 */
[----:B------:R4:W-:Y:S01]  /*98850*/  @P6 STG.E [R12.64], R234 ;  /* 0x000000ea0c006986 */ /* 0x0009e2000c101904 */
[----:B------:R-:W-:Y:S01]  /*98860*/  ISETP.LT.AND P0, PT, R174, c[0x0][0x178], !P0 ;  /* 0x00005e00ae007a0c */ /* 0x000fe20004701270 */
[----:B------:R4:W-:Y:S01]  /*98870*/  @P5 STG.E [R16.64], R18 ;  /* 0x0000001210005986 */ /* 0x0009e2000c101904 */
[----:B------:R-:W-:-:S02]  /*98880*/  ISETP.LT.AND P6, PT, R243, c[0x0][0x178], !P1 ;  /* 0x00005e00f3007a0c */ /* 0x000fc40004fc1270 */
[----:B------:R-:W-:Y:S02]  /*98890*/  ISETP.LT.AND P5, PT, R252, c[0x0][0x178], !P1 ;  /* 0x00005e00fc007a0c */ /* 0x000fe40004fa1270 */
[----:B------:R-:W-:Y:S02]  /*988a0*/  ISETP.LT.AND P2, PT, R99, c[0x0][0x178], !P1 ;  /* 0x00005e0063007a0c */ /* 0x000fe40004f41270 */
[C---:B------:R-:W-:Y:S01]  /*988b0*/  IADD3 R23, R25.reuse, c[0x0][0x198], RZ ;  /* 0x0000660019177a10 */ /* 0x040fe20007ffe0ff */
[----:B-1----:R-:W-:-:S04]  /*988c0*/  IMAD.WIDE R20, R25, 0x4, R6 ;  /* 0x0000000419147825 */ /* 0x002fc800078e0206 */
[----:B--2---:R-:W-:Y:S01]  /*988d0*/  IMAD.WIDE R2, R25, 0x4, R4 ;  /* 0x0000000419027825 */ /* 0x004fe200078e0204 */
[----:B------:R-:W-:-:S03]  /*988e0*/  IADD3 R22, R242, 0x1dc, RZ ;  /* 0x000001dcf2167810 */ /* 0x000fc60007ffe0ff */
[----:B---3--:R-:W-:-:S04]  /*988f0*/  IMAD.WIDE R8, R23, 0x4, R162 ;  /* 0x0000000417087825 */ /* 0x008fc800078e02a2 */
[----:B----4-:R-:W-:-:S04]  /*98900*/  IMAD.WIDE R12, R23, 0x4, R160 ;  /* 0x00000004170c7825 */ /* 0x010fc800078e02a0 */
[----:B------:R-:W-:Y:S01]  /*98910*/  IMAD.WIDE R16, R23, 0x4, R6 ;  /* 0x0000000417107825 */ /* 0x000fe200078e0206 */
[----:B------:R1:W-:Y:S01]  /*98920*/  @P4 STG.E [R20.64], R42 ;  /* 0x0000002a14004986 */ /* 0x0003e2000c101904 */
[----:B------:R-:W-:Y:S02]  /*98930*/  ISETP.GE.AND P3, PT, R22, c[0x0][0x17c], PT ;  /* 0x00005f0016007a0c */ /* 0x000fe40003f66270 */
[----:B------:R2:W-:Y:S01]  /*98940*/  @P0 STG.E [R2.64], R74 ;  /* 0x0000004a02000986 */ /* 0x0005e2000c101904 */
[----:B------:R-:W-:Y:S01]  /*98950*/  ISETP.LT.AND P4, PT, R174, c[0x0][0x178], !P1 ;  /* 0x00005e00ae007a0c */ /* 0x000fe20004f81270 */
[----:B------:R3:W-:Y:S01]  /*98960*/  @P6 STG.E [R8.64], R235 ;  /* 0x000000eb08006986 */ /* 0x0007e2000c101904 */
[----:B------:R4:W-:Y:S02]  /*98970*/  @P5 STG.E [R12.64], R19 ;  /* 0x000000130c005986 */ /* 0x0009e4000c101904 */
[----:B------:R2:W-:Y:S01]  /*98980*/  @P2 STG.E [R16.64], R43 ;  /* 0x0000002b10002986 */ /* 0x0005e2000c101904 */
[----:B------:R-:W-:-:S02]  /*98990*/  ISETP.LT.AND P2, PT, R243, c[0x0][0x178], !P3 ;  /* 0x00005e00f3007a0c */ /* 0x000fc40005f41270 */
[----:B------:R-:W-:Y:S02]  /*989a0*/  IADD3 R22, R242, 0x1dd, RZ ;  /* 0x000001ddf2167810 */ /* 0x000fe40007ffe0ff */
[----:B------:R-:W-:Y:S01]  /*989b0*/  ISETP.LT.AND P0, PT, R252, c[0x0][0x178], !P3 ;  /* 0x00005e00fc007a0c */ /* 0x000fe20005f01270 */
[C---:B-1----:R-:W-:Y:S01]  /*989c0*/  IMAD.WIDE R20, R23.reuse, 0x4, R4 ;  /* 0x0000000417147825 */ /* 0x042fe200078e0204 */
[----:B------:R-:W-:Y:S02]  /*989d0*/  IADD3 R23, R23, c[0x0][0x198], RZ ;  /* 0x0000660017177a10 */ /* 0x000fe40007ffe0ff */
[----:B------:R-:W-:Y:S01]  /*989e0*/  ISETP.LT.AND P5, PT, R99, c[0x0][0x178], !P3 ;  /* 0x00005e0063007a0c */ /* 0x000fe20005fa1270 */
[----:B------:R-:W-:Y:S01]  /*989f0*/  ISETP.LT.AND P3, PT, R174, c[0x0][0x178], !P3 ;  /* 0x00005e00ae007a0c */ /* 0x000fe20005f61270 */
[----:B------:R-:W-:Y:S01]  /*98a00*/  ISETP.GE.AND P1, PT, R22, c[0x0][0x17c], PT ;  /* 0x00005f0016007a0c */ /* 0x000fe20003f26270 */
[----:B--2---:R-:W-:Y:S01]  /*98a10*/  IMAD.WIDE R2, R23, 0x4, R162 ;  /* 0x0000000417027825 */ /* 0x004fe200078e02a2 */
[----:B------:R-:W-:Y:S02]  /*98a20*/  @P4 STG.E [R20.64], R75 ;  /* 0x0000004b14004986 */ /* 0x000fe4000c101904 */
[----:B------:R-:W-:Y:S01]  /*98a30*/  ISETP.LT.AND P4, PT, R243, c[0x0][0x178], !P1 ;  /* 0x00005e00f3007a0c */ /* 0x000fe20004f81270 */
[----:B---3--:R-:W-:-:S04]  /*98a40*/  IMAD.WIDE R8, R23, 0x4, R160 ;  /* 0x0000000417087825 */ /* 0x008fc800078e02a0 */
[C---:B----4-:R-:W-:Y:S01]  /*98a50*/  IMAD.WIDE R12, R23.reuse, 0x4, R6 ;  /* 0x00000004170c7825 */ /* 0x050fe200078e0206 */
[----:B------:R1:W-:Y:S01]  /*98a60*/  @P2 STG.E [R2.64], R226 ;  /* 0x000000e202002986 */ /* 0x0003e2000c101904 */
[----:B------:R-:W-:Y:S02]  /*98a70*/  IADD3 R18, R242, 0x1de, RZ ;  /* 0x000001def2127810 */ /* 0x000fe40007ffe0ff */
[C---:B------:R-:W-:Y:S01]  /*98a80*/  IADD3 R25, R23.reuse, c[0x0][0x198], RZ ;  /* 0x0000660017197a10 */ /* 0x040fe20007ffe0ff */
[----:B------:R-:W-:Y:S01]  /*98a90*/  IMAD.WIDE R16, R23, 0x4, R4 ;  /* 0x0000000417107825 */ /* 0x000fe200078e0204 */
[----:B------:R-:W-:Y:S01]  /*98aa0*/  ISETP.LT.AND P2, PT, R252, c[0x0][0x178], !P1 ;  /* 0x00005e00fc007a0c */ /* 0x000fe20004f41270 */
[----:B------:R2:W-:Y:S01]  /*98ab0*/  @P0 STG.E [R8.64], R14 ;  /* 0x0000000e08000986 */ /* 0x0005e2000c101904 */
[----:B------:R-:W-:Y:S01]  /*98ac0*/  ISETP.GE.AND P6, PT, R18, c[0x0][0x17c], PT ;  /* 0x00005f0012007a0c */ /* 0x000fe20003fc6270 */
[----:B------:R-:W-:Y:S02]  /*98ad0*/  @P5 STG.E [R12.64], R38 ;  /* 0x000000260c005986 */ /* 0x000fe4000c101904 */
[----:B------:R-:W-:Y:S01]  /*98ae0*/  IMAD.WIDE R18, R25, 0x4, R162 ;  /* 0x0000000419127825 */ /* 0x000fe200078e02a2 */
[----:B------:R3:W-:Y:S01]  /*98af0*/  @P3 STG.E [R16.64], R70 ;  /* 0x0000004610003986 */ /* 0x0007e2000c101904 */
[----:B------:R-:W-:-:S02]  /*98b00*/  ISETP.LT.AND P3, PT, R99, c[0x0][0x178], !P1 ;  /* 0x00005e0063007a0c */ /* 0x000fc40004f61270 */
[----:B------:R-:W-:Y:S02]  /*98b10*/  ISETP.LT.AND P1, PT, R174, c[0x0][0x178], !P1 ;  /* 0x00005e00ae007a0c */ /* 0x000fe40004f21270 */
[----:B-1----:R-:W-:Y:S01]  /*98b20*/  IMAD.WIDE R2, R25, 0x4, R160 ;  /* 0x0000000419027825 */ /* 0x002fe200078e02a0 */
[----:B------:R1:W-:Y:S01]  /*98b30*/  @P4 STG.E [R18.64], R227 ;  /* 0x000000e312004986 */ /* 0x0003e2000c101904 */
[----:B------:R-:W-:Y:S02]  /*98b40*/  ISETP.LT.AND P5, PT, R243, c[0x0][0x178], !P6 ;  /* 0x00005e00f3007a0c */ /* 0x000fe400077a1270 */
[----:B------:R-:W-:Y:S02]  /*98b50*/  ISETP.LT.AND P4, PT, R252, c[0x0][0x178], !P6 ;  /* 0x00005e00fc007a0c */ /* 0x000fe40007781270 */
[C---:B------:R-:W-:Y:S01]  /*98b60*/  IADD3 R27, R25.reuse, c[0x0][0x198], RZ ;  /* 0x00006600191b7a10 */ /* 0x040fe20007ffe0ff */
[----:B------:R4:W-:Y:S01]  /*98b70*/  @P2 STG.E [R2.64], R15 ;  /* 0x0000000f02002986 */ /* 0x0009e2000c101904 */
[----:B------:R-:W-:Y:S01]  /*98b80*/  IADD3 R20, R242, 0x1df, RZ ;  /* 0x000001dff2147810 */ /* 0x000fe20007ffe0ff */
[----:B--2---:R-:W-:-:S04]  /*98b90*/  IMAD.WIDE R8, R25, 0x4, R6 ;  /* 0x0000000419087825 */ /* 0x004fc800078e0206 */
[----:B------:R-:W2:Y:S04]  /*98ba0*/  LDS.128 R12, [R0] ;  /* 0x00000000000c7984 */ /* 0x000ea80000000c00 */
[----:B---3--:R-:W-:Y:S01]  /*98bb0*/  IMAD.WIDE R16, R25, 0x4, R4 ;  /* 0x0000000419107825 */ /* 0x008fe200078e0204 */
[----:B------:R-:W-:-:S03]  /*98bc0*/  ISETP.GE.AND P0, PT, R20, c[0x0][0x17c], PT ;  /* 0x00005f0014007a0c */ /* 0x000fc60003f06270 */
[----:B------:R-:W-:-:S04]  /*98bd0*/  IMAD.WIDE R20, R27, 0x4, R160 ;  /* 0x000000041b147825 */ /* 0x000fc800078e02a0 */
[----:B-1----:R-:W-:Y:S01]  /*98be0*/  IMAD.WIDE R18, R27, 0x4, R162 ;  /* 0x000000041b127825 */ /* 0x002fe200078e02a2 */
[----:B------:R1:W-:Y:S03]  /*98bf0*/  @P3 STG.E [R8.64], R39 ;  /* 0x0000002708003986 */ /* 0x0003e6000c101904 */
[----:B------:R3:W-:Y:S01]  /*98c00*/  @P1 STG.E [R16.64], R71 ;  /* 0x0000004710001986 */ /* 0x0007e2000c101904 */
[----:B------:R-:W-:Y:S01]  /*98c10*/  ISETP.LT.AND P1, PT, R99, c[0x0][0x178], !P6 ;  /* 0x00005e0063007a0c */ /* 0x000fe20007721270 */
[----:B------:R-:W-:Y:S01]  /*98c20*/  ISETP.LT.AND P6, PT, R174, c[0x0][0x178], !P6 ;  /* 0x00005e00ae007a0c */ /* 0x000fe200077c1270 */
[----:B------:R3:W-:Y:S01]  /*98c30*/  @P5 STG.E [R18.64], R218 ;  /* 0x000000da12005986 */ /* 0x0007e2000c101904 */
[----:B------:R-:W-:Y:S01]  /*98c40*/  ISETP.LT.AND P3, PT, R243, c[0x0][0x178], !P0 ;  /* 0x00005e00f3007a0c */ /* 0x000fe20004761270 */
[----:B------:R3:W-:Y:S01]  /*98c50*/  @P4 STG.E [R20.64], R10 ;  /* 0x0000000a14004986 */ /* 0x0007e2000c101904 */
[----:B------:R-:W-:-:S02]  /*98c60*/  ISETP.LT.AND P4, PT, R252, c[0x0][0x178], !P0 ;  /* 0x00005e00fc007a0c */ /* 0x000fc40004781270 */
[----:B------:R-:W-:Y:S02]  /*98c70*/  IADD3 R25, R27, c[0x0][0x198], RZ ;  /* 0x000066001b197a10 */ /* 0x000fe40007ffe0ff */
[----:B------:R-:W-:Y:S02]  /*98c80*/  ISETP.LT.AND P2, PT, R99, c[0x0][0x178], !P0 ;  /* 0x00005e0063007a0c */ /* 0x000fe40004741270 */
[----:B------:R-:W-:Y:S01]  /*98c90*/  IADD3 R23, R242, 0x1e0, RZ ;  /* 0x000001e0f2177810 */ /* 0x000fe20007ffe0ff */
[----:B----4-:R-:W-:Y:S01]  /*98ca0*/  IMAD.WIDE R2, R27, 0x4, R6 ;  /* 0x000000041b027825 */ /* 0x010fe200078e0206 */
[----:B------:R-:W-:-:S03]  /*98cb0*/  ISETP.LT.AND P0, PT, R174, c[0x0][0x178], !P0 ;  /* 0x00005e00ae007a0c */ /* 0x000fc60004701270 */
[----:B-1----:R-:W-:-:S04]  /*98cc0*/  IMAD.WIDE R8, R27, 0x4, R4 ;  /* 0x000000041b087825 */ /* 0x002fc800078e0204 */
[----:B---3--:R-:W-:Y:S01]  /*98cd0*/  IMAD.WIDE R16, R25, 0x4, R162 ;  /* 0x0000000419107825 */ /* 0x008fe200078e02a2 */
[----:B------:R-:W-:-:S03]  /*98ce0*/  ISETP.GE.AND P5, PT, R23, c[0x0][0x17c], PT ;  /* 0x00005f0017007a0c */ /* 0x000fc60003fa6270 */
[C---:B------:R-:W-:Y:S01]  /*98cf0*/  IMAD.WIDE R18, R25.reuse, 0x4, R160 ;  /* 0x0000000419127825 */ /* 0x040fe200078e02a0 */
[----:B------:R1:W-:Y:S03]  /*98d00*/  @P1 STG.E [R2.64], R34 ;  /* 0x0000002202001986 */ /* 0x0003e6000c101904 */
[----:B------:R-:W-:Y:S02]  /*98d10*/  @P6 STG.E [R8.64], R66 ;  /* 0x0000004208006986 */ /* 0x000fe4000c101904 */
[----:B------:R-:W-:-:S04]  /*98d20*/  IMAD.WIDE R20, R25, 0x4, R6 ;  /* 0x0000000419147825 */ /* 0x000fc800078e0206 */
[----:B------:R3:W-:Y:S01]  /*98d30*/  @P3 STG.E [R16.64], R219 ;  /* 0x000000db10003986 */ /* 0x0007e2000c101904 */
[----:B------:R-:W-:Y:S01]  /*98d40*/  ISETP.LT.AND P3, PT, R243, c[0x0][0x178], !P5 ;  /* 0x00005e00f3007a0c */ /* 0x000fe20006f61270 */
[----:B------:R4:W-:Y:S01]  /*98d50*/  @P4 STG.E [R18.64], R11 ;  /* 0x0000000b12004986 */ /* 0x0009e2000c101904 */
[----:B------:R-:W-:Y:S02]  /*98d60*/  IADD3 R10, R242, 0x1e3, RZ ;  /* 0x000001e3f20a7810 */ /* 0x000fe40007ffe0ff */
[----:B------:R-:W-:Y:S02]  /*98d70*/  ISETP.LT.AND P4, PT, R252, c[0x0][0x178], !P5 ;  /* 0x00005e00fc007a0c */ /* 0x000fe40006f81270 */
[----:B------:R-:W-:Y:S02]  /*98d80*/  LOP3.LUT R248, R0, 0x20, RZ, 0x3c, !PT ;  /* 0x0000002000f87812 */ /* 0x000fe400078e3cff */
[----:B------:R-:W-:Y:S01]  /*98d90*/  IADD3 R22, R242, 0x1e1, RZ ;  /* 0x000001e1f2167810 */ /* 0x000fe20007ffe0ff */
[C---:B-1----:R-:W-:Y:S01]  /*98da0*/  IMAD.WIDE R2, R25.reuse, 0x4, R4 ;  /* 0x0000000419027825 */ /* 0x042fe200078e0204 */
[----:B------:R-:W-:-:S02]  /*98db0*/  IADD3 R27, R25, c[0x0][0x198], RZ ;  /* 0x00006600191b7a10 */ /* 0x000fc40007ffe0ff */
[----:B------:R-:W-:Y:S01]  /*98dc0*/  ISETP.LT.AND P6, PT, R99, c[0x0][0x178], !P5 ;  /* 0x00005e0063007a0c */ /* 0x000fe20006fc1270 */
[----:B------:R1:W-:Y:S01]  /*98dd0*/  @P2 STG.E [R20.64], R35 ;  /* 0x0000002314002986 */ /* 0x0003e2000c101904 */
[----:B------:R-:W-:Y:S01]  /*98de0*/  ISETP.LT.AND P5, PT, R174, c[0x0][0x178], !P5 ;  /* 0x00005e00ae007a0c */ /* 0x000fe20006fa1270 */
[----:B------:R2:W-:Y:S01]  /*98df0*/  @P0 STG.E [R2.64], R67 ;  /* 0x0000004302000986 */ /* 0x0005e2000c101904 */
[----:B------:R-:W-:Y:S02]  /*98e00*/  ISETP.GE.AND P0, PT, R10, c[0x0][0x17c], PT ;  /* 0x00005f000a007a0c */ /* 0x000fe40003f06270 */
[----:B------:R-:W-:Y:S01]  /*98e10*/  ISETP.GE.AND P1, PT, R22, c[0x0][0x17c], PT ;  /* 0x00005f0016007a0c */ /* 0x000fe20003f26270 */
[----:B------:R-:W2:Y:S01]  /*98e20*/  LDS.128 R8, [R248] ;  /* 0x00000000f8087984 */ /* 0x000ea20000000c00 */
[----:B------:R-:W-:-:S04]  /*98e30*/  IMAD.WIDE R22, R27, 0x4, R162 ;  /* 0x000000041b167825 */ /* 0x000fc800078e02a2 */
[----:B---3--:R-:W-:-:S04]  /*98e40*/  IMAD.WIDE R16, R27, 0x4, R160 ;  /* 0x000000041b107825 */ /* 0x008fc800078e02a0 */
[C---:B----4-:R-:W-:Y:S01]  /*98e50*/  IMAD.WIDE R18, R27.reuse, 0x4, R6 ;  /* 0x000000041b127825 */ /* 0x050fe200078e0206 */
[----:B------:R-:W-:Y:S01]  /*98e60*/  IADD3 R24, R242, 0x1e2, RZ ;  /* 0x000001e2f2187810 */ /* 0x000fe20007ffe0ff */
[----:B------:R3:W-:Y:S02]  /*98e70*/  @P3 STG.E [R22.64], R124 ;  /* 0x0000007c16003986 */ /* 0x0007e4000c101904 */
[----:B-1----:R-:W-:Y:S01]  /*98e80*/  IMAD.WIDE R20, R27, 0x4, R4 ;  /* 0x000000041b147825 */ /* 0x002fe200078e0204 */
[----:B------:R-:W-:-:S03]  /*98e90*/  ISETP.LT.AND P3, PT, R243, c[0x0][0x178], !P1 ;  /* 0x00005e00f3007a0c */ /* 0x000fc60004f61270 */
[----:B------:R-:W-:Y:S01]  /*98ea0*/  @P4 STG.E [R16.64], R156 ;  /* 0x0000009c10004986 */ /* 0x000fe2000c101904 */
[----:B------:R-:W-:Y:S01]  /*98eb0*/  @P6 STG.E [R18.64], R176 ;  /* 0x000000b012006986 */ /* 0x000fe2000c101904 */
[----:B------:R-:W-:Y:S02]  /*98ec0*/  IADD3 R29, R27, c[0x0][0x198], RZ ;  /* 0x000066001b1d7a10 */ /* 0x000fe40007ffe0ff */
[----:B------:R-:W-:Y:S01]  /*98ed0*/  ISETP.LT.AND P4, PT, R252, c[0x0][0x178], !P1 ;  /* 0x00005e00fc007a0c */ /* 0x000fe20004f81270 */
[----:B--2---:R1:W-:Y:S01]  /*98ee0*/  @P5 STG.E [R20.64], R12 ;  /* 0x0000000c14005986 */ /* 0x0043e2000c101904 */
[----:B------:R-:W-:Y:S02]  /*98ef0*/  ISETP.GE.AND P2, PT, R24, c[0x0][0x17c], PT ;  /* 0x00005f0018007a0c */ /* 0x000fe40003f46270 */
[----:B------:R-:W-:Y:S01]  /*98f00*/  ISETP.LT.AND P5, PT, R99, c[0x0][0x178], !P1 ;  /* 0x00005e0063007a0c */ /* 0x000fe20004fa1270 */
[----:B------:R-:W-:Y:S02]  /*98f10*/  ISETP.LT.AND P1, PT, R174, c[0x0][0x178], !P1 ;  /* 0x00005e00ae007a0c */ /* 0x000fe40004f21270 */
[----:B------:R-:W-:Y:S01]  /*98f20*/  IMAD.WIDE R2, R29, 0x4, R162 ;  /* 0x000000041d027825 */ /* 0x000fe200078e02a2 */
[----:B------:R-:W-:-:S02]  /*98f30*/  ISETP.LT.AND P6, PT, R243, c[0x0][0x178], !P2 ;  /* 0x00005e00f3007a0c */ /* 0x000fc400057c1270 */
[C---:B------:R-:W-:Y:S01]  /*98f40*/  IADD3 R31, R29.reuse, c[0x0][0x198], RZ ;  /* 0x000066001d1f7a10 */ /* 0x040fe20007ffe0ff */
[----:B---3--:R-:W-:-:S04]  /*98f50*/  IMAD.WIDE R22, R29, 0x4, R160 ;  /* 0x000000041d167825 */ /* 0x008fc800078e02a0 */
[C---:B------:R-:W-:Y:S01]  /*98f60*/  IMAD.WIDE R24, R29.reuse, 0x4, R6 ;  /* 0x000000041d187825 */ /* 0x040fe200078e0206 */
[----:B------:R2:W-:Y:S03]  /*98f70*/  @P3 STG.E [R2.64], R125 ;  /* 0x0000007d02003986 */ /* 0x0005e6000c101904 */
[----:B------:R-:W-:Y:S01]  /*98f80*/  IMAD.WIDE R26, R29, 0x4, R4 ;  /* 0x000000041d1a7825 */ /* 0x000fe200078e0204 */
[----:B------:R-:W-:-:S03]  /*98f90*/  ISETP.LT.AND P3, PT, R252, c[0x0][0x178], !P2 ;  /* 0x00005e00fc007a0c */ /* 0x000fc60005761270 */
[----:B-1----:R-:W-:Y:S01]  /*98fa0*/  IMAD.WIDE R20, R31, 0x4, R162 ;  /* 0x000000041f147825 */ /* 0x002fe200078e02a2 */
[----:B------:R-:W-:Y:S03]  /*98fb0*/  @P4 STG.E [R22.64], R157 ;  /* 0x0000009d16004986 */ /* 0x000fe6000c101904 */
[----:B------:R-:W-:Y:S02]  /*98fc0*/  @P5 STG.E [R24.64], R177 ;  /* 0x000000b118005986 */ /* 0x000fe4000c101904 */
[----:B------:R1:W-:Y:S01]  /*98fd0*/  @P1 STG.E [R26.64], R13 ;  /* 0x0000000d1a001986 */ /* 0x0003e2000c101904 */
[----:B------:R-:W-:Y:S01]  /*98fe0*/  ISETP.LT.AND P1, PT, R99, c[0x0][0x178], !P2 ;  /* 0x00005e0063007a0c */ /* 0x000fe20005721270 */
[----:B------:R-:W-:Y:S01]  /*98ff0*/  ISETP.LT.AND P2, PT, R174, c[0x0][0x178], !P2 ;  /* 0x00005e00ae007a0c */ /* 0x000fe20005741270 */
[----:B------:R-:W3:Y:S04]  /*99000*/  LDS.128 R16, [R241] ;  /* 0x00000000f1107984 */ /* 0x000ee80000000c00 */
[----:B------:R4:W-:Y:S01]  /*99010*/  @P6 STG.E [R20.64], R120 ;  /* 0x0000007814006986 */ /* 0x0009e2000c101904 */
[----:B------:R-:W-:Y:S01]  /*99020*/  ISETP.LT.AND P5, PT, R243, c[0x0][0x178], !P0 ;  /* 0x00005e00f3007a0c */ /* 0x000fe200047a1270 */
[----:B--2---:R-:W-:Y:S01]  /*99030*/  IMAD.WIDE R2, R31, 0x4, R160 ;  /* 0x000000041f027825 */ /* 0x004fe200078e02a0 */
[----:B------:R-:W-:-:S02]  /*99040*/  ISETP.LT.AND P6, PT, R252, c[0x0][0x178], !P0 ;  /* 0x00005e00fc007a0c */ /* 0x000fc400047c1270 */
[C---:B------:R-:W-:Y:S02]  /*99050*/  IADD3 R29, R31.reuse, c[0x0][0x198], RZ ;  /* 0x000066001f1d7a10 */ /* 0x040fe40007ffe0ff */
[----:B------:R-:W-:Y:S01]  /*99060*/  IADD3 R28, R242, 0x1e4, RZ ;  /* 0x000001e4f21c7810 */ /* 0x000fe20007ffe0ff */
[----:B------:R2:W-:Y:S01]  /*99070*/  @P3 STG.E [R2.64], R152 ;  /* 0x0000009802003986 */ /* 0x0005e2000c101904 */
[----:B-1----:R-:W-:Y:S01]  /*99080*/  IMAD.WIDE R12, R31, 0x4, R6 ;  /* 0x000000041f0c7825 */ /* 0x002fe200078e0206 */
[----:B------:R-:W-:-:S03]  /*99090*/  ISETP.LT.AND P3, PT, R99, c[0x0][0x178], !P0 ;  /* 0x00005e0063007a0c */ /* 0x000fc60004761270 */
[----:B------:R-:W-:-:S04]  /*990a0*/  IMAD.WIDE R22, R29, 0x4, R162 ;  /* 0x000000041d167825 */ /* 0x000fc800078e02a2 */
[----:B----4-:R-:W-:Y:S01]  /*990b0*/  IMAD.WIDE R20, R31, 0x4, R4 ;  /* 0x000000041f147825 */ /* 0x010fe200078e0204 */
[----:B------:R-:W-:-:S03]  /*990c0*/  ISETP.GE.AND P4, PT, R28, c[0x0][0x17c], PT ;  /* 0x00005f001c007a0c */ /* 0x000fc60003f86270 */
[----:B------:R-:W-:Y:S01]  /*990d0*/  IMAD.WIDE R24, R29, 0x4, R160 ;  /* 0x000000041d187825 */ /* 0x000fe200078e02a0 */
[----:B------:R1:W-:Y:S03]  /*990e0*/  @P1 STG.E [R12.64], R184 ;  /* 0x000000b80c001986 */ /* 0x0003e6000c101904 */
[----:B------:R-:W-:Y:S01]  /*990f0*/  @P2 STG.E [R20.64], R8 ;  /* 0x0000000814002986 */ /* 0x000fe2000c101904 */
[----:B------:R-:W-:Y:S01]  /*99100*/  ISETP.LT.AND P0, PT, R174, c[0x0][0x178], !P0 ;  /* 0x00005e00ae007a0c */ /* 0x000fe20004701270 */
[----:B------:R-:W-:Y:S01]  /*99110*/  @P5 STG.E [R22.64], R121 ;  /* 0x0000007916005986 */ /* 0x000fe2000c101904 */
[----:B------:R-:W-:Y:S01]  /*99120*/  ISETP.LT.AND P2, PT, R243, c[0x0][0x178], !P4 ;  /* 0x00005e00f3007a0c */ /* 0x000fe20006741270 */
[----:B------:R4:W-:Y:S01]  /*99130*/  @P6 STG.E [R24.64], R153 ;  /* 0x0000009918006986 */ /* 0x0009e2000c101904 */
[----:B------:R-:W-:Y:S01]  /*99140*/  ISETP.LT.AND P5, PT, R252, c[0x0][0x178], !P4 ;  /* 0x00005e00fc007a0c */ /* 0x000fe200067a1270 */
[----:B--2---:R-:W-:Y:S01]  /*99150*/  IMAD.WIDE R2, R29, 0x4, R6 ;  /* 0x000000041d027825 */ /* 0x004fe200078e0206 */
[----:B------:R-:W-:-:S02]  /*99160*/  ISETP.LT.AND P6, PT, R99, c[0x0][0x178], !P4 ;  /* 0x00005e0063007a0c */ /* 0x000fc400067c1270 */
[----:B------:R-:W-:Y:S02]  /*99170*/  IADD3 R31, R29, c[0x0][0x198], RZ ;  /* 0x000066001d1f7a10 */ /* 0x000fe40007ffe0ff */
[C---:B------:R-:W-:Y:S01]  /*99180*/  IADD3 R26, R242.reuse, 0x1e6, RZ ;  /* 0x000001e6f21a7810 */ /* 0x040fe20007ffe0ff */
[----:B------:R-:W2:Y:S01]  /*99190*/  LDS.128 R20, [R240] ;  /* 0x00000000f0147984 */ /* 0x000ea20000000c00 */
[----:B------:R-:W-:-:S03]  /*991a0*/  IADD3 R28, R242, 0x1e5, RZ ;  /* 0x000001e5f21c7810 */ /* 0x000fc60007ffe0ff */
[----:B------:R3:W-:Y:S01]  /*991b0*/  @P3 STG.E [R2.64], R185 ;  /* 0x000000b902003986 */ /* 0x0007e2000c101904 */
[----:B-1----:R-:W-:Y:S01]  /*991c0*/  IMAD.WIDE R12, R29, 0x4, R4 ;  /* 0x000000041d0c7825 */ /* 0x002fe200078e0204 */
[----:B------:R-:W-:-:S03]  /*991d0*/  ISETP.GE.AND P3, PT, R26, c[0x0][0x17c], PT ;  /* 0x00005f001a007a0c */ /* 0x000fc60003f66270 */
[----:B----4-:R-:W-:Y:S01]  /*991e0*/  IMAD.WIDE R24, R31, 0x4, R162 ;  /* 0x000000041f187825 */ /* 0x010fe200078e02a2 */
[----:B------:R-:W-:-:S03]  /*991f0*/  ISETP.GE.AND P1, PT, R28, c[0x0][0x17c], PT ;  /* 0x00005f001c007a0c */ /* 0x000fc60003f26270 */
[----:B------:R-:W-:-:S04]  /*99200*/  IMAD.WIDE R26, R31, 0x4, R160 ;  /* 0x000000041f1a7825 */ /* 0x000fc800078e02a0 */
[----:B------:R-:W-:Y:S01]  /*99210*/  IMAD.WIDE R28, R31, 0x4, R6 ;  /* 0x000000041f1c7825 */ /* 0x000fe200078e0206 */
[----:B------:R1:W-:Y:S01]  /*99220*/  @P0 STG.E [R12.64], R9 ;  /* 0x000000090c000986 */ /* 0x0003e2000c101904 */
[----:B------:R-:W-:Y:S02]  /*99230*/  ISETP.LT.AND P4, PT, R174, c[0x0][0x178], !P4 ;  /* 0x00005e00ae007a0c */ /* 0x000fe40006781270 */
[----:B------:R-:W-:Y:S02]  /*99240*/  @P2 STG.E [R24.64], R112 ;  /* 0x0000007018002986 */ /* 0x000fe4000c101904 */
[----:B------:R-:W-:Y:S01]  /*99250*/  @P5 STG.E [R26.64], R128 ;  /* 0x000000801a005986 */ /* 0x000fe2000c101904 */
[----:B------:R-:W-:Y:S01]  /*99260*/  ISETP.LT.AND P0, PT, R243, c[0x0][0x178], !P1 ;  /* 0x00005e00f3007a0c */ /* 0x000fe20004f01270 */
[----:B------:R4:W-:Y:S01]  /*99270*/  @P6 STG.E [R28.64], R192 ;  /* 0x000000c01c006986 */ /* 0x0009e2000c101904 */
[----:B------:R-:W-:Y:S01]  /*99280*/  ISETP.LT.AND P5, PT, R252, c[0x0][0x178], !P1 ;  /* 0x00005e00fc007a0c */ /* 0x000fe20004fa1270 */
[----:B---3--:R-:W-:Y:S01]  /*99290*/  IMAD.WIDE R2, R31, 0x4, R4 ;  /* 0x000000041f027825 */ /* 0x008fe200078e0204 */
[----:B------:R-:W-:-:S02]  /*992a0*/  ISETP.LT.AND P6, PT, R99, c[0x0][0x178], !P1 ;  /* 0x00005e0063007a0c */ /* 0x000fc40004fc1270 */
[----:B------:R-:W-:Y:S02]  /*992b0*/  IADD3 R8, R242, 0x1e7, RZ ;  /* 0x000001e7f2087810 */ /* 0x000fe40007ffe0ff */
[----:B------:R-:W-:Y:S02]  /*992c0*/  IADD3 R31, R31, c[0x0][0x198], RZ ;  /* 0x000066001f1f7a10 */ /* 0x000fe40007ffe0ff */
[----:B------:R-:W-:-:S03]  /*992d0*/  ISETP.GE.AND P2, PT, R8, c[0x0][0x17c], PT ;  /* 0x00005f0008007a0c */ /* 0x000fc60003f46270 */
[----:B-1----:R-:W-:-:S04]  /*992e0*/  IMAD.WIDE R8, R31, 0x4, R162 ;  /* 0x000000041f087825 */ /* 0x002fc800078e02a2 */
[----:B------:R-:W-:-:S04]  /*992f0*/  IMAD.WIDE R12, R31, 0x4, R160 ;  /* 0x000000041f0c7825 */ /* 0x000fc800078e02a0 */
[----:B----4-:R-:W-:Y:S01]  /*99300*/  IMAD.WIDE R28, R31, 0x4, R6 ;  /* 0x000000041f1c7825 */ /* 0x010fe200078e0206 */
        /* <DEDUP_REMOVED lines=9> */
[----:B------:R-:W-:Y:S02]  /*993a0*/  ISETP.LT.AND P3, PT, R174, c[0x0][0x178], !P3 ;  /* 0x00005e00ae007a0c */ /* 0x000fe40005f61270 */
[----:B-1----:R-:W-:-:S04]  /*993b0*/  IMAD.WIDE R2, R31, 0x4, R4 ;  /* 0x000000041f027825 */ /* 0x002fc800078e0204 */
[----:B------:R-:W-:-:S04]  /*993c0*/  IMAD.WIDE R30, R33, 0x4, R162 ;  /* 0x00000004211e7825 */ /* 0x000fc800078e02a2 */
[----:B---3--:R-:W-:Y:S01]  /*993d0*/  IMAD.WIDE R8, R33, 0x4, R160 ;  /* 0x0000000421087825 */ /* 0x008fe200078e02a0 */
[----:B------:R-:W-:-:S03]  /*993e0*/  IADD3 R24, R242, 0x1e8, RZ ;  /* 0x000001e8f2187810 */ /* 0x000fc60007ffe0ff */
[----:B----4-:R-:W-:-:S04]  /*993f0*/  IMAD.WIDE R12, R33, 0x4, R6 ;  /* 0x00000004210c7825 */ /* 0x010fc800078e0206 */
[----:B--2---:R-:W-:Y:S01]  /*99400*/  IMAD.WIDE R28, R33, 0x4, R4 ;  /* 0x00000004211c7825 */ /* 0x004fe200078e0204 */
[----:B------:R1:W-:Y:S03]  /*99410*/  @P1 STG.E [R2.64], R17 ;  /* 0x0000001102001986 */ /* 0x0003e6000c101904 */
[----:B------:R-:W-:Y:S02]  /*99420*/  @P4 STG.E [R30.64], R116 ;  /* 0x000000741e004986 */ /* 0x000fe4000c101904 */
[----:B------:R2:W-:Y:S01]  /*99430*/  @P5 STG.E [R8.64], R144 ;  /* 0x0000009008005986 */ /* 0x0005e2000c101904 */
[----:B------:R-:W-:Y:S01]  /*99440*/  ISETP.GE.AND P0, PT, R24, c[0x0][0x17c], PT ;  /* 0x00005f0018007a0c */ /* 0x000fe20003f06270 */
[----:B------:R3:W-:Y:S01]  /*99450*/  @P6 STG.E [R12.64], R200 ;  /* 0x000000c80c006986 */ /* 0x0007e2000c101904 */
[----:B------:R-:W-:-:S03]  /*99460*/  ISETP.LT.AND P4, PT, R243, c[0x0][0x178], !P2 ;  /* 0x00005e00f3007a0c */ /* 0x000fc60005781270 */
[----:B------:R-:W4:Y:S01]  /*99470*/  LDS.128 R24, [R0+0x800] ;  /* 0x0008000000187984 */ /* 0x000f220000000c00 */
[----:B------:R-:W-:Y:S01]  /*99480*/  @P3 STG.E [R28.64], R20 ;  /* 0x000000141c003986 */ /* 0x000fe2000c101904 */
[----:B------:R-:W-:Y:S02]  /*99490*/  ISETP.LT.AND P3, PT, R252, c[0x0][0x178], !P2 ;  /* 0x00005e00fc007a0c */ /* 0x000fe40005761270 */
[----:B------:R-:W-:Y:S02]  /*994a0*/  ISETP.LT.AND P5, PT, R99, c[0x0][0x178], !P2 ;  /* 0x00005e0063007a0c */ /* 0x000fe400057a1270 */
[----:B------:R-:W-:Y:S02]  /*994b0*/  IADD3 R33, R33, c[0x0][0x198], RZ ;  /* 0x0000660021217a10 */ /* 0x000fe40007ffe0ff */
[----:B------:R-:W-:Y:S02]  /*994c0*/  ISETP.LT.AND P6, PT, R243, c[0x0][0x178], !P0 ;  /* 0x00005e00f3007a0c */ /* 0x000fe400047c1270 */
[----:B------:R-:W-:Y:S01]  /*994d0*/  IADD3 R16, R242, 0x1e9, RZ ;  /* 0x000001e9f2107810 */ /* 0x000fe20007ffe0ff */
[----:B------:R-:W4:Y:S01]  /*994e0*/  LDS.128 R28, [R248+0x800] ;  /* 0x00080000f81c7984 */ /* 0x000f220000000c00 */
[----:B-1----:R-:W-:-:S04]  /*994f0*/  IMAD.WIDE R2, R33, 0x4, R162 ;  /* 0x0000000421027825 */ /* 0x002fc800078e02a2 */
[----:B--2---:R-:W-:-:S04]  /*99500*/  IMAD.WIDE R8, R33, 0x4, R160 ;  /* 0x0000000421087825 */ /* 0x004fc800078e02a0 */
[----:B---3--:R-:W-:Y:S01]  /*99510*/  IMAD.WIDE R12, R33, 0x4, R6 ;  /* 0x00000004210c7825 */ /* 0x008fe200078e0206 */
[----:B------:R-:W-:Y:S01]  /*99520*/  ISETP.LT.AND P2, PT, R174, c[0x0][0x178], !P2 ;  /* 0x00005e00ae007a0c */ /* 0x000fe20005741270 */
[----:B------:R1:W-:Y:S02]  /*99530*/  @P4 STG.E [R2.64], R117 ;  /* 0x0000007502004986 */ /* 0x0003e4000c101904 */
[----:B------:R2:W-:Y:S01]  /*99540*/  @P3 STG.E [R8.64], R145 ;  /* 0x0000009108003986 */ /* 0x0005e2000c101904 */
[----:B------:R-:W-:Y:S01]  /*99550*/  ISETP.LT.AND P3, PT, R252, c[0x0][0x178], !P0 ;  /* 0x00005e00fc007a0c */ /* 0x000fe20004761270 */
[----:B------:R3:W-:Y:S01]  /*99560*/  @P5 STG.E [R12.64], R201 ;  /* 0x000000c90c005986 */ /* 0x0007e2000c101904 */
[----:B------:R-:W-:Y:S02]  /*99570*/  ISETP.LT.AND P5, PT, R99, c[0x0][0x178], !P0 ;  /* 0x00005e0063007a0c */ /* 0x000fe400047a1270 */
[C---:B------:R-:W-:Y:S02]  /*99580*/  IADD3 R35, R33.reuse, c[0x0][0x198], RZ ;  /* 0x0000660021237a10 */ /* 0x040fe40007ffe0ff */
[----:B------:R-:W-:Y:S01]  /*99590*/  ISETP.GE.AND P1, PT, R16, c[0x0][0x17c], PT ;  /* 0x00005f0010007a0c */ /* 0x000fe20003f26270 */
[----:B------:R-:W-:-:S04]  /*995a0*/  IMAD.WIDE R16, R33, 0x4, R4 ;  /* 0x0000000421107825 */ /* 0x000fc800078e0204 */
[----:B------:R-:W-:-:S04]  /*995b0*/  IMAD.WIDE R32, R35, 0x4, R162 ;  /* 0x0000000423207825 */ /* 0x000fc800078e02a2 */
[----:B-1----:R-:W-:-:S04]  /*995c0*/  IMAD.WIDE R2, R35, 0x4, R160 ;  /* 0x0000000423027825 */ /* 0x002fc800078e02a0 */
[----:B--2---:R-:W-:Y:S01]  /*995d0*/  IMAD.WIDE R8, R35, 0x4, R6 ;  /* 0x0000000423087825 */ /* 0x004fe200078e0206 */
[----:B------:R1:W-:Y:S03]  /*995e0*/  @P2 STG.E [R16.64], R21 ;  /* 0x0000001510002986 */ /* 0x0003e6000c101904 */
[----:B------:R-:W-:Y:S01]  /*995f0*/  @P6 STG.E [R32.64], R108 ;  /* 0x0000006c20006986 */ /* 0x000fe2000c101904 */
[----:B------:R-:W-:Y:S02]  /*99600*/  ISETP.LT.AND P0, PT, R174, c[0x0][0x178], !P0 ;  /* 0x00005e00ae007a0c */ /* 0x000fe40004701270 */
[----:B------:R-:W-:Y:S01]  /*99610*/  ISETP.LT.AND P6, PT, R243, c[0x0][0x178], !P1 ;  /* 0x00005e00f3007a0c */ /* 0x000fe20004fc1270 */
[----:B------:R2:W-:Y:S01]  /*99620*/  @P3 STG.E [R2.64], R140 ;  /* 0x0000008c02003986 */ /* 0x0005e2000c101904 */
[----:B------:R-:W-:Y:S01]  /*99630*/  ISETP.LT.AND P3, PT, R252, c[0x0][0x178], !P1 ;  /* 0x00005e00fc007a0c */ /* 0x000fe20004f61270 */
[----:B------:R4:W-:Y:S01]  /*99640*/  @P5 STG.E [R8.64], R180 ;  /* 0x000000b408005986 */ /* 0x0009e2000c101904 */
[----:B------:R-:W-:-:S02]  /*99650*/  ISETP.LT.AND P5, PT, R99, c[0x0][0x178], !P1 ;  /* 0x00005e0063007a0c */ /* 0x000fc40004fa1270 */
[C---:B------:R-:W-:Y:S01]  /*99660*/  IADD3 R37, R35.reuse, c[0x0][0x198], RZ ;  /* 0x0000660023257a10 */ /* 0x040fe20007ffe0ff */
[----:B------:R-:W-:Y:S01]  /*99670*/  ISETP.LT.AND P1, PT, R174, c[0x0][0x178], !P1 ;  /* 0x00005e00ae007a0c */ /* 0x000fe20004f21270 */
[----:B------:R-:W-:Y:S01]  /*99680*/  IADD3 R0, R242, 0x1ea, RZ ;  /* 0x000001eaf2007810 */ /* 0x000fe20007ffe0ff */
[----:B---3--:R-:W-:-:S04]  /*99690*/  IMAD.WIDE R12, R35, 0x4, R4 ;  /* 0x00000004230c7825 */ /* 0x008fc800078e0204 */
[----:B-1----:R-:W-:-:S04]  /*996a0*/  IMAD.WIDE R16, R37, 0x4, R162 ;  /* 0x0000000425107825 */ /* 0x002fc800078e02a2 */
[----:B------:R-:W-:-:S04]  /*996b0*/  IMAD.WIDE R20, R37, 0x4, R6 ;  /* 0x0000000425147825 */ /* 0x000fc800078e0206 */
[----:B--2---:R-:W-:Y:S01]  /*996c0*/  IMAD.WIDE R2, R37, 0x4, R160 ;  /* 0x0000000425027825 */ /* 0x004fe200078e02a0 */
[----:B------:R-:W-:-:S03]  /*996d0*/  ISETP.GE.AND P4, PT, R0, c[0x0][0x17c], PT ;  /* 0x00005f0000007a0c */ /* 0x000fc60003f86270 */
[----:B------:R-:W-:Y:S01]  /*996e0*/  IADD3 R0, R242, 0x1eb, RZ ;  /* 0x000001ebf2007810 */ /* 0x000fe20007ffe0ff */
[----:B----4-:R1:W-:Y:S01]  /*996f0*/  @P0 STG.E [R12.64], R24 ;  /* 0x000000180c000986 */ /* 0x0103e2000c101904 */
[----:B------:R-:W-:-:S04]  /*99700*/  IMAD.WIDE R8, R37, 0x4, R4 ;  /* 0x0000000425087825 */ /* 0x000fc800078e0204 */
[----:B------:R2:W-:Y:S02]  /*99710*/  @P6 STG.E [R16.64], R109 ;  /* 0x0000006d10006986 */ /* 0x0005e4000c101904 */
[----:B------:R3:W-:Y:S01]  /*99720*/  @P3 STG.E [R2.64], R141 ;  /* 0x0000008d02003986 */ /* 0x0007e2000c101904 */
[----:B------:R-:W-:Y:S02]  /*99730*/  ISETP.GE.AND P2, PT, R0, c[0x0][0x17c], PT ;  /* 0x00005f0000007a0c */ /* 0x000fe40003f46270 */
[----:B------:R-:W-:Y:S01]  /*99740*/  ISETP.LT.AND P0, PT, R243, c[0x0][0x178], !P4 ;  /* 0x00005e00f3007a0c */ /* 0x000fe20006701270 */
[----:B------:R-:W-:Y:S01]  /*99750*/  @P5 STG.E [R20.64], R181 ;  /* 0x000000b514005986 */ /* 0x000fe2000c101904 */
[----:B------:R-:W-:Y:S01]  /*99760*/  ISETP.LT.AND P6, PT, R252, c[0x0][0x178], !P4 ;  /* 0x00005e00fc007a0c */ /* 0x000fe200067c1270 */
[----:B------:R4:W-:Y:S01]  /*99770*/  @P1 STG.E [R8.64], R25 ;  /* 0x0000001908001986 */ /* 0x0009e2000c101904 */
[----:B------:R-:W-:Y:S02]  /*99780*/  ISETP.LT.AND P1, PT, R99, c[0x0][0x178], !P4 ;  /* 0x00005e0063007a0c */ /* 0x000fe40006721270 */
[----:B------:R-:W-:Y:S01]  /*99790*/  IADD3 R39, R37, c[0x0][0x198], RZ ;  /* 0x0000660025277a10 */ /* 0x000fe20007ffe0ff */
[----:B------:R-:W-:Y:S01]  /*997a0*/  ISETP.LT.AND P4, PT, R174, c[0x0][0x178], !P4 ;  /* 0x00005e00ae007a0c */ /* 0x000fe20006781270 */
[----:B------:R-:W-:Y:S01]  /*997b0*/  ISETP.LT.AND P5, PT, R243, c[0x0][0x178], !P2 ;  /* 0x00005e00f3007a0c */ /* 0x000fe200057a1270 */
[----:B------:R-:W4:Y:S01]  /*997c0*/  LDS.128 R32, [R241+0x800] ;  /* 0x00080000f1207984 */ /* 0x000f220000000c00 */
        /* <DEDUP_REMOVED lines=20> */
[----:B--2---:R-:W-:-:S04]  /*99910*/  IMAD.WIDE R16, R37, 0x4, R6 ;  /* 0x0000000425107825 */ /* 0x004fc800078e0206 */
[----:B---3--:R-:W-:Y:S01]  /*99920*/  IMAD.WIDE R2, R37, 0x4, R4 ;  /* 0x0000000425027825 */ /* 0x008fe200078e0204 */
[----:B------:R-:W-:Y:S01]  /*99930*/  IADD3 R0, R242, 0x1ed, RZ ;  /* 0x000001edf2007810 */ /* 0x000fe20007ffe0ff */
[----:B------:R-:W1:Y:S02]  /*99940*/  LDS.128 R36, [R240+0x800] ;  /* 0x00080000f0247984 */ /* 0x000e640000000c00 */
[----:B----4-:R-:W-:-:S04]  /*99950*/  IMAD.WIDE R8, R25, 0x4, R162 ;  /* 0x0000000419087825 */ /* 0x010fc800078e02a2 */
[----:B------:R-:W-:Y:S01]  /*99960*/  IMAD.WIDE R20, R25, 0x4, R160 ;  /* 0x0000000419147825 */ /* 0x000fe200078e02a0 */
[----:B------:R-:W-:Y:S01]  /*99970*/  ISETP.GE.AND P0, PT, R0, c[0x0][0x17c], PT ;  /* 0x00005f0000007a0c */ /* 0x000fe20003f06270 */
[----:B------:R2:W-:Y:S02]  /*99980*/  @P6 STG.E [R12.64], R149 ;  /* 0x000000950c006986 */ /* 0x0005e4000c101904 */
[----:B------:R-:W-:Y:S01]  /*99990*/  @P1 STG.E [R16.64], R189 ;  /* 0x000000bd10001986 */ /* 0x000fe2000c101904 */
        /* <DEDUP_REMOVED lines=8> */
[C---:B------:R-:W-:Y:S02]  /*99a20*/  IADD3 R41, R25.reuse, c[0x0][0x198], RZ ;  /* 0x0000660019297a10 */ /* 0x040fe40007ffe0ff */
[----:B------:R-:W-:Y:S01]  /*99a30*/  IADD3 R0, R242, 0x1ee, RZ ;  /* 0x000001eef2007810 */ /* 0x000fe20007ffe0ff */
[----:B--2---:R-:W-:-:S04]  /*99a40*/  IMAD.WIDE R12, R25, 0x4, R6 ;  /* 0x00000004190c7825 */ /* 0x004fc800078e0206 */
[----:B---3--:R-:W-:-:S04]  /*99a50*/  IMAD.WIDE R2, R25, 0x4, R4 ;  /* 0x0000000419027825 */ /* 0x008fc800078e0204 */
[----:B----4-:R-:W-:-:S04]  /*99a60*/  IMAD.WIDE R8, R41, 0x4, R162 ;  /* 0x0000000429087825 */ /* 0x010fc800078e02a2 */
[----:B------:R-:W-:-:S04]  /*99a70*/  IMAD.WIDE R16, R41, 0x4, R160 ;  /* 0x0000000429107825 */ /* 0x000fc800078e02a0 */
[----:B------:R-:W-:Y:S01]  /*99a80*/  IMAD.WIDE R20, R41, 0x4, R6 ;  /* 0x0000000429147825 */ /* 0x000fe200078e0206 */
[----:B------:R-:W-:Y:S01]  /*99a90*/  ISETP.GE.AND P6, PT, R0, c[0x0][0x17c], PT ;  /* 0x00005f0000007a0c */ /* 0x000fe20003fc6270 */
[----:B------:R-:W-:Y:S01]  /*99aa0*/  @P1 STG.E [R12.64], R196 ;  /* 0x000000c40c001986 */ /* 0x000fe2000c101904 */
[----:B------:R-:W-:Y:S01]  /*99ab0*/  IADD3 R0, R242, 0x1ef, RZ ;  /* 0x000001eff2007810 */ /* 0x000fe20007ffe0ff */
[----:B------:R2:W-:Y:S02]  /*99ac0*/  @P3 STG.E [R2.64], R32 ;  /* 0x0000002002003986 */ /* 0x0005e4000c101904 */
[----:B------:R3:W-:Y:S01]  /*99ad0*/  @P5 STG.E [R8.64], R101 ;  /* 0x0000006508005986 */ /* 0x0007e2000c101904 */
[----:B------:R4:W-:Y:S01]  /*99ae0*/  @P4 STG.E [R16.64], R133 ;  /* 0x0000008510004986 */ /* 0x0009e2000c101904 */
[----:B------:R-:W-:Y:S01]  /*99af0*/  ISETP.LT.AND P0, PT, R174, c[0x0][0x178], !P0 ;  /* 0x00005e00ae007a0c */ /* 0x000fe20004701270 */
[----:B------:R1:W-:Y:S01]  /*99b00*/  @P2 STG.E [R20.64], R197 ;  /* 0x000000c514002986 */ /* 0x0003e2000c101904 */
[----:B------:R-:W-:-:S02]  /*99b10*/  ISETP.GE.AND P1, PT, R0, c[0x0][0x17c], PT ;  /* 0x00005f0000007a0c */ /* 0x000fc40003f26270 */
[----:B------:R-:W-:Y:S02]  /*99b20*/  ISETP.LT.AND P2, PT, R243, c[0x0][0x178], !P6 ;  /* 0x00005e00f3007a0c */ /* 0x000fe40007741270 */
[----:B------:R-:W-:Y:S01]  /*99b30*/  ISETP.LT.AND P4, PT, R252, c[0x0][0x178], !P6 ;  /* 0x00005e00fc007a0c */ /* 0x000fe20007781270 */
[----:B------:R-:W-:Y:S01]  /*99b40*/  IMAD.WIDE R24, R41, 0x4, R4 ;  /* 0x0000000429187825 */ /* 0x000fe200078e0204 */
[----:B------:R-:W-:Y:S02]  /*99b50*/  ISETP.LT.AND P3, PT, R99, c[0x0][0x178], !P6 ;  /* 0x00005e0063007a0c */ /* 0x000fe40007761270 */
[----:B------:R-:W-:Y:S01]  /*99b60*/  IADD3 R41, R41, c[0x0][0x198], RZ ;  /* 0x0000660029297a10 */ /* 0x000fe20007ffe0ff */
[----:B------:R-:W-:Y:S01]  /*99b70*/  ISETP.LT.AND P6, PT, R174, c[0x0][0x178], !P6 ;  /* 0x00005e00ae007a0c */ /* 0x000fe200077c1270 */
[----:B------:R-:W-:Y:S02]  /*99b80*/  ISETP.LT.AND P5, PT, R243, c[0x0][0x178], !P1 ;  /* 0x00005e00f3007a0c */ /* 0x000fe40004fa1270 */
[C---:B------:R-:W-:Y:S01]  /*99b90*/  IADD3 R29, R41.reuse, c[0x0][0x198], RZ ;  /* 0x00006600291d7a10 */ /* 0x040fe20007ffe0ff */
[----:B--2---:R-:W-:-:S04]  /*99ba0*/  IMAD.WIDE R2, R41, 0x4, R162 ;  /* 0x0000000429027825 */ /* 0x004fc800078e02a2 */
[----:B---3--:R-:W-:-:S04]  /*99bb0*/  IMAD.WIDE R8, R41, 0x4, R160 ;  /* 0x0000000429087825 */ /* 0x008fc800078e02a0 */
[----:B------:R-:W-:Y:S01]  /*99bc0*/  IMAD.WIDE R12, R41, 0x4, R6 ;  /* 0x00000004290c7825 */ /* 0x000fe200078e0206 */
[----:B------:R-:W-:-:S03]  /*99bd0*/  IADD3 R0, R242, 0x1f0, RZ ;  /* 0x000001f0f2007810 */ /* 0x000fc60007ffe0ff */
[----:B----4-:R-:W-:Y:S01]  /*99be0*/  IMAD.WIDE R16, R41, 0x4, R4 ;  /* 0x0000000429107825 */ /* 0x010fe200078e0204 */
[----:B------:R2:W-:Y:S03]  /*99bf0*/  @P0 STG.E [R24.64], R33 ;  /* 0x0000002118000986 */ /* 0x0005e6000c101904 */
[----:B-1----:R-:W-:-:S04]  /*99c00*/  IMAD.WIDE R20, R29, 0x4, R162 ;  /* 0x000000041d147825 */ /* 0x002fc800078e02a2 */
[----:B------:R1:W-:Y:S02]  /*99c10*/  @P2 STG.E [R2.64], R96 ;  /* 0x0000006002002986 */ /* 0x0003e4000c101904 */
        /* <DEDUP_REMOVED lines=8> */
[----:B------:R-:W-:Y:S01]  /*99ca0*/  ISETP.LT.AND P6, PT, R243, c[0x0][0x178], !P0 ;  /* 0x00005e00f3007a0c */ /* 0x000fe200047c1270 */
[----:B------:R-:W-:Y:S01]  /*99cb0*/  ISETP.LT.AND P1, PT, R252, c[0x0][0x178], !P0 ;  /* 0x00005e00fc007a0c */ /* 0x000fe20004721270 */
[C---:B--2---:R-:W-:Y:S01]  /*99cc0*/  IADD3 R25, R29.reuse, c[0x0][0x198], RZ ;  /* 0x000066001d197a10 */ /* 0x044fe20007ffe0ff */
[----:B-1----:R-:W-:-:S04]  /*99cd0*/  IMAD.WIDE R2, R29, 0x4, R160 ;  /* 0x000000041d027825 */ /* 0x002fc800078e02a0 */
[----:B---3--:R-:W-:Y:S01]  /*99ce0*/  IMAD.WIDE R8, R29, 0x4, R6 ;  /* 0x000000041d087825 */ /* 0x008fe200078e0206 */
[----:B------:R-:W-:-:S03]  /*99cf0*/  IADD3 R0, R242, 0x1f1, RZ ;  /* 0x000001f1f2007810 */ /* 0x000fc60007ffe0ff */
[----:B----4-:R-:W-:-:S04]  /*99d00*/  IMAD.WIDE R12, R29, 0x4, R4 ;  /* 0x000000041d0c7825 */ /* 0x010fc800078e0204 */
[----:B------:R-:W-:-:S04]  /*99d10*/  IMAD.WIDE R16, R25, 0x4, R162 ;  /* 0x0000000419107825 */ /* 0x000fc800078e02a2 */
[----:B------:R-:W-:Y:S01]  /*99d20*/  IMAD.WIDE R20, R25, 0x4, R160 ;  /* 0x0000000419147825 */ /* 0x000fe200078e02a0 */
[----:B------:R1:W-:Y:S01]  /*99d30*/  @P3 STG.E [R2.64], R137 ;  /* 0x0000008902003986 */ /* 0x0003e2000c101904 */
[----:B------:R-:W-:Y:S02]  /*99d40*/  ISETP.GE.AND P2, PT, R0, c[0x0][0x17c], PT ;  /* 0x00005f0000007a0c */ /* 0x000fe40003f46270 */
[----:B------:R2:W-:Y:S02]  /*99d50*/  @P4 STG.E [R8.64], R205 ;  /* 0x000000cd08004986 */ /* 0x0005e4000c101904 */
[----:B------:R3:W-:Y:S01]  /*99d60*/  @P5 STG.E [R12.64], R37 ;  /* 0x000000250c005986 */ /* 0x0007e2000c101904 */
[----:B------:R-:W-:Y:S01]  /*99d70*/  ISETP.LT.AND P5, PT, R99, c[0x0][0x178], !P0 ;  /* 0x00005e0063007a0c */ /* 0x000fe200047a1270 */
[----:B------:R4:W-:Y:S01]  /*99d80*/  @P6 STG.E [R16.64], R126 ;  /* 0x0000007e10006986 */ /* 0x0009e2000c101904 */
[----:B------:R-:W-:Y:S01]  /*99d90*/  ISETP.LT.AND P0, PT, R174, c[0x0][0x178], !P0 ;  /* 0x00005e00ae007a0c */ /* 0x000fe20004701270 */
[----:B------:R3:W-:Y:S01]  /*99da0*/  @P1 STG.E [R20.64], R158 ;  /* 0x0000009e14001986 */ /* 0x0007e2000c101904 */
[----:B------:R-:W-:-:S02]  /*99db0*/  ISETP.LT.AND P1, PT, R243, c[0x0][0x178], !P2 ;  /* 0x00005e00f3007a0c */ /* 0x000fc40005721270 */
[----:B------:R-:W-:Y:S02]  /*99dc0*/  ISETP.LT.AND P3, PT, R252, c[0x0][0x178], !P2 ;  /* 0x00005e00fc007a0c */ /* 0x000fe40005761270 */
[----:B------:R-:W-:Y:S01]  /*99dd0*/  ISETP.LT.AND P6, PT, R99, c[0x0][0x178], !P2 ;  /* 0x00005e0063007a0c */ /* 0x000fe200057c1270 */
[----:B-1----:R-:W-:-:S04]  /*99de0*/  IMAD.WIDE R2, R25, 0x4, R6 ;  /* 0x0000000419027825 */ /* 0x002fc800078e0206 */
[C---:B--2---:R-:W-:Y:S01]  /*99df0*/  IMAD.WIDE R8, R25.reuse, 0x4, R4 ;  /* 0x0000000419087825 */ /* 0x044fe200078e0204 */
[----:B------:R-:W-:Y:S02]  /*99e00*/  IADD3 R25, R25, c[0x0][0x198], RZ ;  /* 0x0000660019197a10 */ /* 0x000fe40007ffe0ff */
[----:B------:R-:W-:-:S03]  /*99e10*/  IADD3 R24, R242, 0x1f2, RZ ;  /* 0x000001f2f2187810 */ /* 0x000fc60007ffe0ff */
[----:B---3--:R-:W-:-:S04]  /*99e20*/  IMAD.WIDE R12, R25, 0x4, R162 ;  /* 0x00000004190c7825 */ /* 0x008fc800078e02a2 */
[----:B----4-:R-:W-:Y:S01]  /*99e30*/  IMAD.WIDE R16, R25, 0x4, R160 ;  /* 0x0000000419107825 */ /* 0x010fe200078e02a0 */
[----:B------:R-:W-:-:S03]  /*99e40*/  ISETP.GE.AND P4, PT, R24, c[0x0][0x17c], PT ;  /* 0x00005f0018007a0c */ /* 0x000fc60003f86270 */
[----:B------:R-:W-:Y:S01]  /*99e50*/  IMAD.WIDE R20, R25, 0x4, R6 ;  /* 0x0000000419147825 */ /* 0x000fe200078e0206 */
[----:B------:R1:W-:Y:S03]  /*99e60*/  @P5 STG.E [R2.64], R178 ;  /* 0x000000b202005986 */ /* 0x0003e6000c101904 */
[----:B------:R2:W-:Y:S01]  /*99e70*/  @P0 STG.E [R8.64], R14 ;  /* 0x0000000e08000986 */ /* 0x0005e2000c101904 */
[----:B------:R-:W-:Y:S01]  /*99e80*/  ISETP.LT.AND P2, PT, R174, c[0x0][0x178], !P2 ;  /* 0x00005e00ae007a0c */ /* 0x000fe20005741270 */
[----:B------:R3:W-:Y:S01]  /*99e90*/  @P1 STG.E [R12.64], R127 ;  /* 0x0000007f0c001986 */ /* 0x0007e2000c101904 */
[----:B------:R-:W-:Y:S01]  /*99ea0*/  ISETP.LT.AND P0, PT, R243, c[0x0][0x178], !P4 ;  /* 0x00005e00f3007a0c */ /* 0x000fe20006701270 */
[----:B------:R4:W-:Y:S01]  /*99eb0*/  @P3 STG.E [R16.64], R159 ;  /* 0x0000009f10003986 */ /* 0x0009e2000c101904 */
[----:B------:R4:W-:Y:S01]  /*99ec0*/  @P6 STG.E [R20.64], R179 ;  /* 0x000000b314006986 */ /* 0x0009e2000c101904 */
[----:B------:R-:W-:-:S02]  /*99ed0*/  ISETP.LT.AND P1, PT, R252, c[0x0][0x178], !P4 ;  /* 0x00005e00fc007a0c */ /* 0x000fc40006721270 */
[----:B------:R-:W-:Y:S02]  /*99ee0*/  ISETP.LT.AND P6, PT, R99, c[0x0][0x178], !P4 ;  /* 0x00005e0063007a0c */ /* 0x000fe400067c1270 */
[C---:B------:R-:W-:Y:S02]  /*99ef0*/  IADD3 R29, R25.reuse, c[0x0][0x198], RZ ;  /* 0x00006600191d7a10 */ /* 0x040fe40007ffe0ff */
[----:B------:R-:W-:Y:S01]  /*99f00*/  IADD3 R0, R242, 0x1f3, RZ ;  /* 0x000001f3f2007810 */ /* 0x000fe20007ffe0ff */
[----:B-1----:R-:W-:-:S04]  /*99f10*/  IMAD.WIDE R2, R25, 0x4, R4 ;  /* 0x0000000419027825 */ /* 0x002fc800078e0204 */
[----:B--2---:R-:W-:-:S04]  /*99f20*/  IMAD.WIDE R8, R29, 0x4, R162 ;  /* 0x000000041d087825 */ /* 0x004fc800078e02a2 */
[----:B---3--:R-:W-:Y:S01]  /*99f30*/  IMAD.WIDE R12, R29, 0x4, R160 ;  /* 0x000000041d0c7825 */ /* 0x008fe200078e02a0 */
[----:B------:R-:W-:-:S03]  /*99f40*/  ISETP.GE.AND P5, PT, R0, c[0x0][0x17c], PT ;  /* 0x00005f0000007a0c */ /* 0x000fc60003fa6270 */
[----:B----4-:R-:W-:Y:S01]  /*99f50*/  IMAD.WIDE R16, R29, 0x4, R6 ;  /* 0x000000041d107825 */ /* 0x010fe200078e0206 */
[----:B------:R1:W-:Y:S01]  /*99f60*/  @P2 STG.E [R2.64], R15 ;  /* 0x0000000f02002986 */ /* 0x0003e2000c101904 */
[----:B------:R-:W-:Y:S02]  /*99f70*/  ISETP.LT.AND P4, PT, R174, c[0x0][0x178], !P4 ;  /* 0x00005e00ae007a0c */ /* 0x000fe40006781270 */
[----:B------:R2:W-:Y:S01]  /*99f80*/  @P0 STG.E [R8.64], R122 ;  /* 0x0000007a08000986 */ /* 0x0005e2000c101904 */
[----:B------:R-:W-:Y:S01]  /*99f90*/  ISETP.LT.AND P0, PT, R243, c[0x0][0x178], !P5 ;  /* 0x00005e00f3007a0c */ /* 0x000fe20006f01270 */
[----:B------:R3:W-:Y:S01]  /*99fa0*/  @P1 STG.E [R12.64], R154 ;  /* 0x0000009a0c001986 */ /* 0x0007e2000c101904 */
[----:B------:R-:W-:Y:S01]  /*99fb0*/  @P6 STG.E [R16.64], R186 ;  /* 0x000000ba10006986 */ /* 0x000fe2000c101904 */
        /* <DEDUP_REMOVED lines=10> */
[----:B------:R-:W-:Y:S01]  /*9a060*/  IMAD.WIDE R14, R25, 0x4, R4 ;  /* 0x00000004190e7825 */ /* 0x000fe200078e0204 */
[----:B------:R-:W-:Y:S01]  /*9a070*/  IADD3 R0, R242, 0x1f5, RZ ;  /* 0x000001f5f2007810 */ /* 0x000fe20007ffe0ff */
[----:B------:R1:W-:Y:S02]  /*9a080*/  @P4 STG.E [R20.64], R10 ;  /* 0x0000000a14004986 */ /* 0x0003e4000c101904 */
[----:B------:R2:W-:Y:S02]  /*9a090*/  @P0 STG.E [R2.64], R123 ;  /* 0x0000007b02000986 */ /* 0x0005e4000c101904 */
        /* <DEDUP_REMOVED lines=9> */
[----:B------:R-:W-:Y:S02]  /*9a130*/  ISETP.LT.AND P6, PT, R243, c[0x0][0x178], !P2 ;  /* 0x00005e00f3007a0c */ /* 0x000fe400057c1270 */
[C---:B-1----:R-:W-:Y:S01]  /*9a140*/  IADD3 R21, R29.reuse, c[0x0][0x198], RZ ;  /* 0x000066001d157a10 */ /* 0x042fe20007ffe0ff */
[----:B------:R-:W-:-:S04]  /*9a150*/  IMAD.WIDE R16, R29, 0x4, R162 ;  /* 0x000000041d107825 */ /* 0x000fc800078e02a2 */
[----:B--2---:R-:W-:-:S04]  /*9a160*/  IMAD.WIDE R2, R29, 0x4, R160 ;  /* 0x000000041d027825 */ /* 0x004fc800078e02a0 */
[----:B---3--:R-:W-:Y:S01]  /*9a170*/  IMAD.WIDE R8, R29, 0x4, R6 ;  /* 0x000000041d087825 */ /* 0x008fe200078e0206 */
[----:B------:R-:W-:-:S03]  /*9a180*/  IADD3 R0, R242, 0x1f6, RZ ;  /* 0x000001f6f2007810 */ /* 0x000fc60007ffe0ff */
[----:B----4-:R-:W-:Y:S01]  /*9a190*/  IMAD.WIDE R12, R29, 0x4, R4 ;  /* 0x000000041d0c7825 */ /* 0x010fe200078e0204 */
[----:B------:R1:W-:Y:S03]  /*9a1a0*/  @P4 STG.E [R16.64], R114 ;  /* 0x0000007210004986 */ /* 0x0003e6000c101904 */
[----:B------:R-:W-:-:S04]  /*9a1b0*/  IMAD.WIDE R10, R21, 0x4, R162 ;  /* 0x00000004150a7825 */ /* 0x000fc800078e02a2 */
[----:B------:R2:W-:Y:S01]  /*9a1c0*/  @P1 STG.E [R2.64], R130 ;  /* 0x0000008202001986 */ /* 0x0005e2000c101904 */
[----:B------:R-:W-:Y:S02]  /*9a1d0*/  ISETP.GE.AND P0, PT, R0, c[0x0][0x17c], PT ;  /* 0x00005f0000007a0c */ /* 0x000fe40003f06270 */
[----:B------:R-:W-:Y:S01]  /*9a1e0*/  ISETP.LT.AND P4, PT, R252, c[0x0][0x178], !P2 ;  /* 0x00005e00fc007a0c */ /* 0x000fe20005781270 */
[----:B------:R3:W-:Y:S01]  /*9a1f0*/  @P5 STG.E [R8.64], R194 ;  /* 0x000000c208005986 */ /* 0x0007e2000c101904 */
[----:B------:R4:W-:Y:S01]  /*9a200*/  @P3 STG.E [R12.64], R18 ;  /* 0x000000120c003986 */ /* 0x0009e2000c101904 */
[----:B------:R-:W-:Y:S01]  /*9a210*/  ISETP.LT.AND P3, PT, R99, c[0x0][0x178], !P2 ;  /* 0x00005e0063007a0c */ /* 0x000fe20005761270 */
[----:B------:R4:W-:Y:S01]  /*9a220*/  @P6 STG.E [R10.64], R115 ;  /* 0x000000730a006986 */ /* 0x0009e2000c101904 */
[----:B------:R-:W-:Y:S02]  /*9a230*/  ISETP.LT.AND P2, PT, R174, c[0x0][0x178], !P2 ;  /* 0x00005e00ae007a0c */ /* 0x000fe40005741270 */
[----:B------:R-:W-:-:S02]  /*9a240*/  ISETP.LT.AND P6, PT, R243, c[0x0][0x178], !P0 ;  /* 0x00005e00f3007a0c */ /* 0x000fc400047c1270 */
[----:B------:R-:W-:Y:S02]  /*9a250*/  ISETP.LT.AND P5, PT, R252, c[0x0][0x178], !P0 ;  /* 0x00005e00fc007a0c */ /* 0x000fe400047a1270 */
[C---:B-1----:R-:W-:Y:S01]  /*9a260*/  IADD3 R17, R21.reuse, c[0x0][0x198], RZ ;  /* 0x0000660015117a10 */ /* 0x042fe20007ffe0ff */
[----:B------:R-:W-:Y:S01]  /*9a270*/  IMAD.WIDE R14, R21, 0x4, R160 ;  /* 0x00000004150e7825 */ /* 0x000fe200078e02a0 */
[----:B------:R-:W-:-:S03]  /*9a280*/  IADD3 R0, R242, 0x1f7, RZ ;  /* 0x000001f7f2007810 */ /* 0x000fc60007ffe0ff */
[----:B--2---:R-:W-:-:S04]  /*9a290*/  IMAD.WIDE R2, R21, 0x4, R6 ;  /* 0x0000000415027825 */ /* 0x004fc800078e0206 */
[----:B---3--:R-:W-:-:S04]  /*9a2a0*/  IMAD.WIDE R8, R21, 0x4, R4 ;  /* 0x0000000415087825 */ /* 0x008fc800078e0204 */
[C---:B----4-:R-:W-:Y:S01]  /*9a2b0*/  IMAD.WIDE R12, R17.reuse, 0x4, R162 ;  /* 0x00000004110c7825 */ /* 0x050fe200078e02a2 */
[----:B------:R1:W-:Y:S03]  /*9a2c0*/  @P4 STG.E [R14.64], R131 ;  /* 0x000000830e004986 */ /* 0x0003e6000c101904 */
[----:B------:R-:W-:Y:S01]  /*9a2d0*/  IMAD.WIDE R10, R17, 0x4, R160 ;  /* 0x00000004110a7825 */ /* 0x000fe200078e02a0 */
[----:B------:R-:W-:Y:S02]  /*9a2e0*/  ISETP.GE.AND P1, PT, R0, c[0x0][0x17c], PT ;  /* 0x00005f0000007a0c */ /* 0x000fe40003f26270 */
[----:B------:R-:W-:Y:S01]  /*9a2f0*/  ISETP.LT.AND P4, PT, R99, c[0x0][0x178], !P0 ;  /* 0x00005e0063007a0c */ /* 0x000fe20004781270 */
[----:B------:R2:W-:Y:S01]  /*9a300*/  @P3 STG.E [R2.64], R195 ;  /* 0x000000c302003986 */ /* 0x0005e2000c101904 */
[----:B------:R3:W-:Y:S02]  /*9a310*/  @P2 STG.E [R8.64], R19 ;  /* 0x0000001308002986 */ /* 0x0007e4000c101904 */
        /* <DEDUP_REMOVED lines=11> */
[C---:B----4-:R-:W-:Y:S01]  /*9a3d0*/  IMAD.WIDE R12, R21.reuse, 0x4, R6 ;  /* 0x00000004150c7825 */ /* 0x050fe200078e0206 */
[----:B------:R1:W-:Y:S03]  /*9a3e0*/  @P4 STG.E [R14.64], R202 ;  /* 0x000000ca0e004986 */ /* 0x0003e6000c101904 */
[----:B------:R-:W-:Y:S01]  /*9a3f0*/  IMAD.WIDE R10, R21, 0x4, R160 ;  /* 0x00000004150a7825 */ /* 0x000fe200078e02a0 */
[----:B------:R-:W-:Y:S02]  /*9a400*/  ISETP.LT.AND P4, PT, R174, c[0x0][0x178], !P1 ;  /* 0x00005e00ae007a0c */ /* 0x000fe40004f81270 */
[----:B------:R-:W-:Y:S01]  /*9a410*/  ISETP.GE.AND P3, PT, R0, c[0x0][0x17c], PT ;  /* 0x00005f0000007a0c */ /* 0x000fe20003f66270 */
[----:B------:R2:W-:Y:S01]  /*9a420*/  @P0 STG.E [R2.64], R22 ;  /* 0x0000001602000986 */ /* 0x0005e2000c101904 */
[----:B------:R3:W-:Y:S02]  /*9a430*/  @P6 STG.E [R8.64], R119 ;  /* 0x0000007708006986 */ /* 0x0007e4000c101904 */
[----:B------:R4:W-:Y:S02]  /*9a440*/  @P5 STG.E [R10.64], R147 ;  /* 0x000000930a005986 */ /* 0x0009e4000c101904 */
[----:B------:R2:W-:Y:S01]  /*9a450*/  @P2 STG.E [R12.64], R203 ;  /* 0x000000cb0c002986 */ /* 0x0005e2000c101904 */
[----:B------:R-:W-:-:S02]  /*9a460*/  IADD3 R0, R242, 0x1f9, RZ ;  /* 0x000001f9f2007810 */ /* 0x000fc40007ffe0ff */
[----:B------:R-:W-:Y:S02]  /*9a470*/  ISETP.LT.AND P2, PT, R243, c[0x0][0x178], !P3 ;  /* 0x00005e00f3007a0c */ /* 0x000fe40005f41270 */
[----:B------:R-:W-:Y:S01]  /*9a480*/  ISETP.LT.AND P0, PT, R252, c[0x0][0x178], !P3 ;  /* 0x00005e00fc007a0c */ /* 0x000fe20005f01270 */
[C---:B-1----:R-:W-:Y:S01]  /*9a490*/  IMAD.WIDE R14, R21.reuse, 0x4, R4 ;  /* 0x00000004150e7825 */ /* 0x042fe200078e0204 */
[----:B------:R-:W-:Y:S02]  /*9a4a0*/  IADD3 R21, R21, c[0x0][0x198], RZ ;  /* 0x0000660015157a10 */ /* 0x000fe40007ffe0ff */
[----:B------:R-:W-:Y:S02]  /*9a4b0*/  ISETP.GE.AND P1, PT, R0, c[0x0][0x17c], PT ;  /* 0x00005f0000007a0c */ /* 0x000fe40003f26270 */
[----:B------:R-:W-:Y:S01]  /*9a4c0*/  ISETP.LT.AND P6, PT, R99, c[0x0][0x178], !P3 ;  /* 0x00005e0063007a0c */ /* 0x000fe20005fc1270 */
[----:B------:R-:W-:Y:S01]  /*9a4d0*/  ISETP.LT.AND P3, PT, R174, c[0x0][0x178], !P3 ;  /* 0x00005e00ae007a0c */ /* 0x000fe20005f61270 */
[----:B------:R-:W-:Y:S01]  /*9a4e0*/  @P4 STG.E [R14.64], R23 ;  /* 0x000000170e004986 */ /* 0x000fe2000c101904 */
[----:B------:R-:W-:Y:S01]  /*9a4f0*/  ISETP.LT.AND P4, PT, R243, c[0x0][0x178], !P1 ;  /* 0x00005e00f3007a0c */ /* 0x000fe20004f81270 */
[----:B--2---:R-:W-:-:S04]  /*9a500*/  IMAD.WIDE R2, R21, 0x4, R162 ;  /* 0x0000000415027825 */ /* 0x004fc800078e02a2 */
[C---:B---3--:R-:W-:Y:S01]  /*9a510*/  IMAD.WIDE R8, R21.reuse, 0x4, R160 ;  /* 0x0000000415087825 */ /* 0x048fe200078e02a0 */
[----:B------:R-:W-:Y:S02]  /*9a520*/  IADD3 R0, R242, 0x1fa, RZ ;  /* 0x000001faf2007810 */ /* 0x000fe40007ffe0ff */
[C---:B------:R-:W-:Y:S01]  /*9a530*/  IADD3 R19, R21.reuse, c[0x0][0x198], RZ ;  /* 0x0000660015137a10 */ /* 0x040fe20007ffe0ff */
[C---:B----4-:R-:W-:Y:S01]  /*9a540*/  IMAD.WIDE R10, R21.reuse, 0x4, R6 ;  /* 0x00000004150a7825 */ /* 0x050fe200078e0206 */
[----:B------:R1:W-:Y:S03]  /*9a550*/  @P2 STG.E [R2.64], R110 ;  /* 0x0000006e02002986 */ /* 0x0003e6000c101904 */
[----:B------:R2:W-:Y:S01]  /*9a560*/  @P0 STG.E [R8.64], R142 ;  /* 0x0000008e08000986 */ /* 0x0005e2000c101904 */
[----:B------:R-:W-:Y:S01]  /*9a570*/  ISETP.GE.AND P5, PT, R0, c[0x0][0x17c], PT ;  /* 0x00005f0000007a0c */ /* 0x000fe20003fa6270 */
[----:B------:R-:W-:Y:S01]  /*9a580*/  IMAD.WIDE R12, R21, 0x4, R4 ;  /* 0x00000004150c7825 */ /* 0x000fe200078e0204 */
[----:B------:R-:W-:-:S03]  /*9a590*/  ISETP.LT.AND P0, PT, R252, c[0x0][0x178], !P1 ;  /* 0x00005e00fc007a0c */ /* 0x000fc60004f01270 */
[----:B------:R-:W-:Y:S01]  /*9a5a0*/  IMAD.WIDE R16, R19, 0x4, R162 ;  /* 0x0000000413107825 */ /* 0x000fe200078e02a2 */
[----:B------:R-:W-:-:S03]  /*9a5b0*/  ISETP.LT.AND P2, PT, R99, c[0x0][0x178], !P1 ;  /* 0x00005e0063007a0c */ /* 0x000fc60004f41270 */
[----:B------:R-:W-:Y:S01]  /*9a5c0*/  ISETP.LT.AND P1, PT, R174, c[0x0][0x178], !P1 ;  /* 0x00005e00ae007a0c */ /* 0x000fe20004f21270 */
[----:B------:R3:W-:Y:S01]  /*9a5d0*/  @P6 STG.E [R10.64], R182 ;  /* 0x000000b60a006986 */ /* 0x0007e2000c101904 */
[----:B------:R-:W-:Y:S01]  /*9a5e0*/  ISETP.LT.AND P6, PT, R243, c[0x0][0x178], !P5 ;  /* 0x00005e00f3007a0c */ /* 0x000fe20006fc1270 */
[----:B------:R4:W-:Y:S02]  /*9a5f0*/  @P3 STG.E [R12.64], R26 ;  /* 0x0000001a0c003986 */ /* 0x0009e4000c101904 */
[----:B------:R4:W-:Y:S01]  /*9a600*/  @P4 STG.E [R16.64], R111 ;  /* 0x0000006f10004986 */ /* 0x0009e2000c101904 */
[----:B------:R-:W-:Y:S02]  /*9a610*/  ISETP.LT.AND P4, PT, R252, c[0x0][0x178], !P5 ;  /* 0x00005e00fc007a0c */ /* 0x000fe40006f81270 */
[C---:B------:R-:W-:Y:S01]  /*9a620*/  IADD3 R21, R19.reuse, c[0x0][0x198], RZ ;  /* 0x0000660013157a10 */ /* 0x040fe20007ffe0ff */
[----:B-1----:R-:W-:-:S04]  /*9a630*/  IMAD.WIDE R2, R19, 0x4, R160 ;  /* 0x0000000413027825 */ /* 0x002fc800078e02a0 */
[----:B--2---:R-:W-:Y:S01]  /*9a640*/  IMAD.WIDE R8, R19, 0x4, R6 ;  /* 0x0000000413087825 */ /* 0x004fe200078e0206 */
[----:B------:R-:W-:-:S03]  /*9a650*/  IADD3 R0, R242, 0x1fb, RZ ;  /* 0x000001fbf2007810 */ /* 0x000fc60007ffe0ff */
[----:B---3--:R-:W-:-:S04]  /*9a660*/  IMAD.WIDE R10, R19, 0x4, R4 ;  /* 0x00000004130a7825 */ /* 0x008fc800078e0204 */
[C---:B----4-:R-:W-:Y:S01]  /*9a670*/  IMAD.WIDE R12, R21.reuse, 0x4, R162 ;  /* 0x00000004150c7825 */ /* 0x050fe200078e02a2 */
[----:B------:R1:W-:Y:S01]  /*9a680*/  @P0 STG.E [R2.64], R143 ;  /* 0x0000008f02000986 */ /* 0x0003e2000c101904 */
[----:B------:R-:W-:Y:S02]  /*9a690*/  ISETP.GE.AND P3, PT, R0, c[0x0][0x17c], PT ;  /* 0x00005f0000007a0c */ /* 0x000fe40003f66270 */
[----:B------:R2:W-:Y:S02]  /*9a6a0*/  @P2 STG.E [R8.64], R183 ;  /* 0x000000b708002986 */ /* 0x0005e4000c101904 */
[----:B------:R-:W-:Y:S01]  /*9a6b0*/  IMAD.WIDE R14, R21, 0x4, R160 ;  /* 0x00000004150e7825 */ /* 0x000fe200078e02a0 */
[----:B------:R3:W-:Y:S01]  /*9a6c0*/  @P1 STG.E [R10.64], R27 ;  /* 0x0000001b0a001986 */ /* 0x0007e2000c101904 */
[----:B------:R-:W-:Y:S02]  /*9a6d0*/  ISETP.LT.AND P1, PT, R99, c[0x0][0x178], !P5 ;  /* 0x00005e0063007a0c */ /* 0x000fe40006f21270 */
[----:B------:R4:W-:Y:S01]  /*9a6e0*/  @P6 STG.E [R12.64], R106 ;  /* 0x0000006a0c006986 */ /* 0x0009e2000c101904 */
[----:B------:R-:W-:-:S02]  /*9a6f0*/  ISETP.LT.AND P5, PT, R174, c[0x0][0x178], !P5 ;  /* 0x00005e00ae007a0c */ /* 0x000fc40006fa1270 */
[----:B------:R-:W-:Y:S01]  /*9a700*/  ISETP.LT.AND P6, PT, R243, c[0x0][0x178], !P3 ;  /* 0x00005e00f3007a0c */ /* 0x000fe20005fc1270 */
[----:B------:R4:W-:Y:S01]  /*9a710*/  @P4 STG.E [R14.64], R150 ;  /* 0x000000960e004986 */ /* 0x0009e2000c101904 */
[----:B------:R-:W-:Y:S02]  /*9a720*/  ISETP.LT.AND P0, PT, R252, c[0x0][0x178], !P3 ;  /* 0x00005e00fc007a0c */ /* 0x000fe40005f01270 */
[----:B------:R-:W-:Y:S02]  /*9a730*/  IADD3 R17, R21, c[0x0][0x198], RZ ;  /* 0x0000660015117a10 */ /* 0x000fe40007ffe0ff */
[----:B------:R-:W-:Y:S02]  /*9a740*/  ISETP.LT.AND P4, PT, R99, c[0x0][0x178], !P3 ;  /* 0x00005e0063007a0c */ /* 0x000fe40005f81270 */
[----:B------:R-:W-:Y:S01]  /*9a750*/  IADD3 R16, R242, 0x1fc, RZ ;  /* 0x000001fcf2107810 */ /* 0x000fe20007ffe0ff */
[----:B-1----:R-:W-:-:S04]  /*9a760*/  IMAD.WIDE R2, R21, 0x4, R6 ;  /* 0x0000000415027825 */ /* 0x002fc800078e0206 */
[----:B--2---:R-:W-:-:S04]  /*9a770*/  IMAD.WIDE R8, R21, 0x4, R4 ;  /* 0x0000000415087825 */ /* 0x004fc800078e0204 */
[----:B---3--:R-:W-:Y:S01]  /*9a780*/  IMAD.WIDE R10, R17, 0x4, R162 ;  /* 0x00000004110a7825 */ /* 0x008fe200078e02a2 */
[----:B------:R-:W-:-:S03]  /*9a790*/  ISETP.GE.AND P2, PT, R16, c[0x0][0x17c], PT ;  /* 0x00005f0010007a0c */ /* 0x000fc60003f46270 */
[C---:B----4-:R-:W-:Y:S01]  /*9a7a0*/  IMAD.WIDE R12, R17.reuse, 0x4, R160 ;  /* 0x00000004110c7825 */ /* 0x050fe200078e02a0 */
[----:B------:R1:W-:Y:S03]  /*9a7b0*/  @P1 STG.E [R2.64], R190 ;  /* 0x000000be02001986 */ /* 0x0003e6000c101904 */
[----:B------:R-:W-:-:S04]  /*9a7c0*/  IMAD.WIDE R14, R17, 0x4, R6 ;  /* 0x00000004110e7825 */ /* 0x000fc800078e0206 */
[----:B------:R2:W-:Y:S02]  /*9a7d0*/  @P5 STG.E [R8.64], R30 ;  /* 0x0000001e08005986 */ /* 0x0005e4000c101904 */
[----:B------:R3:W-:Y:S01]  /*9a7e0*/  @P6 STG.E [R10.64], R107 ;  /* 0x0000006b0a006986 */ /* 0x0007e2000c101904 */
[----:B------:R-:W-:Y:S02]  /*9a7f0*/  ISETP.LT.AND P3, PT, R174, c[0x0][0x178], !P3 ;  /* 0x00005e00ae007a0c */ /* 0x000fe40005f61270 */
[----:B------:R-:W-:Y:S02]  /*9a800*/  ISETP.LT.AND P6, PT, R243, c[0x0][0x178], !P2 ;  /* 0x00005e00f3007a0c */ /* 0x000fe400057c1270 */
[----:B------:R-:W-:Y:S01]  /*9a810*/  ISETP.LT.AND P5, PT, R252, c[0x0][0x178], !P2 ;  /* 0x00005e00fc007a0c */ /* 0x000fe200057a1270 */
[----:B------:R4:W-:Y:S01]  /*9a820*/  @P0 STG.E [R12.64], R151 ;  /* 0x000000970c000986 */ /* 0x0009e2000c101904 */
[----:B------:R4:W-:Y:S01]  /*9a830*/  @P4 STG.E [R14.64], R191 ;  /* 0x000000bf0e004986 */ /* 0x0009e2000c101904 */
[----:B------:R-:W-:-:S02]  /*9a840*/  IADD3 R19, R17, c[0x0][0x198], RZ ;  /* 0x0000660011137a10 */ /* 0x000fc40007ffe0ff */
[----:B------:R-:W-:Y:S01]  /*9a850*/  ISETP.LT.AND P4, PT, R99, c[0x0][0x178], !P2 ;  /* 0x00005e0063007a0c */ /* 0x000fe20005781270 */
[----:B------:R-:W-:Y:S01]  /*9a860*/  ISETP.LT.AND P2, PT, R174, c[0x0][0x178], !P2 ;  /* 0x00005e00ae007a0c */ /* 0x000fe20005741270 */
[----:B------:R-:W-:Y:S01]  /*9a870*/  IADD3 R0, R242, 0x1fd, RZ ;  /* 0x000001fdf2007810 */ /* 0x000fe20007ffe0ff */
[----:B-1----:R-:W-:-:S04]  /*9a880*/  IMAD.WIDE R2, R17, 0x4, R4 ;  /* 0x0000000411027825 */ /* 0x002fc800078e0204 */
[----:B--2---:R-:W-:-:S04]  /*9a890*/  IMAD.WIDE R8, R19, 0x4, R162 ;  /* 0x0000000413087825 */ /* 0x004fc800078e02a2 */
[----:B---3--:R-:W-:Y:S01]  /*9a8a0*/  IMAD.WIDE R10, R19, 0x4, R160 ;  /* 0x00000004130a7825 */ /* 0x008fe200078e02a0 */
[----:B------:R-:W-:-:S03]  /*9a8b0*/  ISETP.GE.AND P1, PT, R0, c[0x0][0x17c], PT ;  /* 0x00005f0000007a0c */ /* 0x000fc60003f26270 */
[----:B------:R-:W-:Y:S01]  /*9a8c0*/  IADD3 R0, R242, 0x1fe, RZ ;  /* 0x000001fef2007810 */ /* 0x000fe20007ffe0ff */
[----:B------:R1:W-:Y:S01]  /*9a8d0*/  @P3 STG.E [R2.64], R31 ;  /* 0x0000001f02003986 */ /* 0x0003e2000c101904 */
[----:B----4-:R-:W-:-:S04]  /*9a8e0*/  IMAD.WIDE R12, R19, 0x4, R6 ;  /* 0x00000004130c7825 */ /* 0x010fc800078e0206 */
[----:B------:R2:W-:Y:S02]  /*9a8f0*/  @P6 STG.E [R8.64], R102 ;  /* 0x0000006608006986 */ /* 0x0005e4000c101904 */
[----:B------:R-:W-:Y:S01]  /*9a900*/  IMAD.WIDE R14, R19, 0x4, R4 ;  /* 0x00000004130e7825 */ /* 0x000fe200078e0204 */
[----:B------:R3:W-:Y:S01]  /*9a910*/  @P5 STG.E [R10.64], R134 ;  /* 0x000000860a005986 */ /* 0x0007e2000c101904 */
[----:B------:R-:W-:Y:S02]  /*9a920*/  ISETP.GE.AND P0, PT, R0, c[0x0][0x17c], PT ;  /* 0x00005f0000007a0c */ /* 0x000fe40003f06270 */
[----:B------:R-:W-:Y:S02]  /*9a930*/  ISETP.LT.AND P5, PT, R243, c[0x0][0x178], !P1 ;  /* 0x00005e00f3007a0c */ /* 0x000fe40004fa1270 */
[----:B------:R-:W-:Y:S01]  /*9a940*/  ISETP.LT.AND P6, PT, R252, c[0x0][0x178], !P1 ;  /* 0x00005e00fc007a0c */ /* 0x000fe20004fc1270 */
[----:B------:R4:W-:Y:S01]  /*9a950*/  @P4 STG.E [R12.64], R198 ;  /* 0x000000c60c004986 */ /* 0x0009e2000c101904 */
[----:B------:R-:W-:-:S02]  /*9a960*/  ISETP.LT.AND P4, PT, R99, c[0x0][0x178], !P1 ;  /* 0x00005e0063007a0c */ /* 0x000fc40004f81270 */
[----:B------:R-:W-:Y:S01]  /*9a970*/  IADD3 R17, R19, c[0x0][0x198], RZ ;  /* 0x0000660013117a10 */ /* 0x000fe20007ffe0ff */
[----:B------:R4:W-:Y:S01]  /*9a980*/  @P2 STG.E [R14.64], R34 ;  /* 0x000000220e002986 */ /* 0x0009e2000c101904 */
        /* <DEDUP_REMOVED lines=11> */
[----:B------:R2:W-:Y:S02]  /*9aa40*/  @P6 STG.E [R8.64], R135 ;  /* 0x0000008708006986 */ /* 0x0005e4000c101904 */
[----:B------:R3:W-:Y:S01]  /*9aa50*/  @P4 STG.E [R10.64], R199 ;  /* 0x000000c70a004986 */ /* 0x0007e2000c101904 */
[----:B------:R4:W-:Y:S01]  /*9aa60*/  @P1 STG.E [R12.64], R35 ;  /* 0x000000230c001986 */ /* 0x0009e2000c101904 */
[----:B------:R4:W-:Y:S01]  /*9aa70*/  @P2 STG.E [R16.64], R98 ;  /* 0x0000006210002986 */ /* 0x0009e2000c101904 */
[C---:B------:R-:W-:Y:S02]  /*9aa80*/  ISETP.LT.AND P1, PT, R99.reuse, c[0x0][0x178], !P0 ;  /* 0x00005e0063007a0c */ /* 0x040fe40004721270 */
[----:B------:R-:W-:-:S02]  /*9aa90*/  ISETP.LT.AND P2, PT, R99, c[0x0][0x178], !P3 ;  /* 0x00005e0063007a0c */ /* 0x000fc40005f41270 */
[----:B------:R-:W4:Y:S01]  /*9aaa0*/  LDL.LU R99, [R1+0x35f0] ;  /* 0x0035f00001637983 */ /* 0x000f220000300800 */
[----:B------:R-:W-:Y:S01]  /*9aab0*/  ISETP.LT.AND P4, PT, R252, c[0x0][0x178], !P0 ;  /* 0x00005e00fc007a0c */ /* 0x000fe20004781270 */
[----:B------:R-:W-:Y:S01]  /*9aac0*/  ISETP.LT.AND P0, PT, R174, c[0x0][0x178], !P0 ;  /* 0x00005e00ae007a0c */ /* 0x000fe20004701270 */
[----:B------:R-:W-:Y:S02]  /*9aad0*/  ISETP.LT.AND P5, PT, R243, c[0x0][0x178], !P3 ;  /* 0x00005e00f3007a0c */ /* 0x000fe40005fa1270 */
[----:B------:R-:W-:Y:S02]  /*9aae0*/  ISETP.LT.AND P6, PT, R252, c[0x0][0x178], !P3 ;  /* 0x00005e00fc007a0c */ /* 0x000fe40005fc1270 */
[C---:B------:R-:W-:Y:S01]  /*9aaf0*/  IADD3 R15, R19.reuse, c[0x0][0x198], RZ ;  /* 0x00006600130f7a10 */ /* 0x040fe20007ffe0ff */
[----:B-1----:R-:W-:-:S04]  /*9ab00*/  IMAD.WIDE R2, R19, 0x4, R160 ;  /* 0x0000000413027825 */ /* 0x002fc800078e02a0 */
[----:B--2---:R-:W-:-:S04]  /*9ab10*/  IMAD.WIDE R8, R19, 0x4, R6 ;  /* 0x0000000413087825 */ /* 0x004fc800078e0206 */
[----:B---3--:R-:W-:-:S04]  /*9ab20*/  IMAD.WIDE R10, R19, 0x4, R4 ;  /* 0x00000004130a7825 */ /* 0x008fc800078e0204 */
[----:B------:R-:W-:-:S04]  /*9ab30*/  IMAD.WIDE R162, R15, 0x4, R162 ;  /* 0x000000040fa27825 */ /* 0x000fc800078e02a2 */
[----:B------:R-:W-:-:S04]  /*9ab40*/  IMAD.WIDE R160, R15, 0x4, R160 ;  /* 0x000000040fa07825 */ /* 0x000fc800078e02a0 */
[C---:B------:R-:W-:Y:S01]  /*9ab50*/  IMAD.WIDE R6, R15.reuse, 0x4, R6 ;  /* 0x000000040f067825 */ /* 0x040fe200078e0206 */
[----:B------:R1:W-:Y:S03]  /*9ab60*/  @P4 STG.E [R2.64], R138 ;  /* 0x0000008a02004986 */ /* 0x0003e6000c101904 */
[----:B------:R1:W-:Y:S02]  /*9ab70*/  @P1 STG.E [R8.64], R206 ;  /* 0x000000ce08001986 */ /* 0x0003e4000c101904 */
[----:B------:R1:W-:Y:S01]  /*9ab80*/  @P0 STG.E [R10.64], R38 ;  /* 0x000000260a000986 */ /* 0x0003e2000c101904 */
[----:B------:R-:W-:Y:S01]  /*9ab90*/  ISETP.LT.AND P3, PT, R174, c[0x0][0x178], !P3 ;  /* 0x00005e00ae007a0c */ /* 0x000fe20005f61270 */
[----:B------:R-:W-:Y:S01]  /*9aba0*/  IMAD.WIDE R4, R15, 0x4, R4 ;  /* 0x000000040f047825 */ /* 0x000fe200078e0204 */
[----:B----4-:R1:W-:Y:S03]  /*9abb0*/  @P5 STG.E [R162.64], R99 ;  /* 0x00000063a2005986 */ /* 0x0103e6000c101904 */
[----:B------:R1:W-:Y:S02]  /*9abc0*/  @P6 STG.E [R160.64], R139 ;  /* 0x0000008ba0006986 */ /* 0x0003e4000c101904 */
[----:B------:R1:W-:Y:S06]  /*9abd0*/  @P2 STG.E [R6.64], R207 ;  /* 0x000000cf06002986 */ /* 0x0003ec000c101904 */
[----:B------:R-:W-:Y:S05]  /*9abe0*/  @!P3 EXIT ;  /* 0x000000000000b94d */ /* 0x000fea0003800000 */
[----:B------:R-:W-:Y:S01]  /*9abf0*/  STG.E [R4.64], R39 ;  /* 0x0000002704007986 */ /* 0x000fe2000c101904 */
[----:B------:R-:W-:Y:S05]  /*9ac00*/  EXIT ;  /* 0x000000000000794d */ /* 0x000fea0003800000 */
.L_x_3:
[----:B------:R-:W-:-:S00]  /*9ac10*/  BRA `(.L_x_3) ;  /* 0xfffffff000007947 */ /* 0x000fc0000383ffff */
[----:B------:R-:W-:-:S00]  /*9ac20*/  NOP ;  /* 0x0000000000007918 */ /* 0x000fc00000000000 */
        /* <DEDUP_REMOVED lines=13> */
.L_x_4:


//--------------------- .nv.shared.matmul_kernel  --------------------------
	.section	.nv.shared.matmul_kernel,"aw",@nobits
	.sectionflags	@""
	.align	16
